def matmul_kernel(
    a_ptr,
    b_ptr,
    c_ptr,
    M,
    N,
    K,
    stride_am,
    stride_ak,
    stride_bk,
    stride_bn,
    stride_cm,
    stride_cn,
    BLOCK_M: tl.constexpr,
    BLOCK_N: tl.constexpr,
    BLOCK_K: tl.constexpr,
    GROUP_M: tl.constexpr,
):
    pid = tl.program_id(axis=0)
    num_pid_m = tl.cdiv(M, BLOCK_M)
    num_pid_n = tl.cdiv(N, BLOCK_N)
    num_pid_in_group = GROUP_M * num_pid_n
    group_id = pid // num_pid_in_group
    first_pid_m = group_id * GROUP_M
    group_size_m = min(num_pid_m - first_pid_m, GROUP_M)
    pid_m = first_pid_m + ((pid % num_pid_in_group) % group_size_m)
    pid_n = (pid % num_pid_in_group) // group_size_m

    offs_am = (pid_m * BLOCK_M + tl.arange(0, BLOCK_M)) % M
    offs_bn = (pid_n * BLOCK_N + tl.arange(0, BLOCK_N)) % N
    offs_k = tl.arange(0, BLOCK_K)
    a_ptrs = a_ptr + offs_am[:, None] * stride_am + offs_k[None, :] * stride_ak
    b_ptrs = b_ptr + offs_k[:, None] * stride_bk + offs_bn[None, :] * stride_bn

    acc = tl.zeros((BLOCK_M, BLOCK_N), dtype=tl.float32)
    for kk in range(0, tl.cdiv(K, BLOCK_K)):
        a = tl.load(a_ptrs, mask=offs_k[None, :] < K - kk * BLOCK_K, other=0.0)
        b = tl.load(b_ptrs, mask=offs_k[:, None] < K - kk * BLOCK_K, other=0.0)
        acc = tl.dot(a, b, acc)
        a_ptrs += BLOCK_K * stride_ak
        b_ptrs += BLOCK_K * stride_bk

    c = acc.to(c_ptr.dtype.element_ty)
    offs_cm = pid_m * BLOCK_M + tl.arange(0, BLOCK_M)
    offs_cn = pid_n * BLOCK_N + tl.arange(0, BLOCK_N)
    c_ptrs = c_ptr + offs_cm[:, None] * stride_cm + offs_cn[None, :] * stride_cn
    mask = (offs_cm[:, None] < M) & (offs_cn[None, :] < N)
    tl.store(c_ptrs, c, mask=mask)

# config = {"BLOCK_K": 128, "BLOCK_M": 256, "BLOCK_N": 64, "GROUP_M": 8, "arch": "sm_100", "dtype": "fp32", "num_ctas": 1, "num_stages": 2, "num_warps": 4}
# arch = sm_100


// ===== COMPILED SASS (sm_100a) =====

	.target	sm_100a

	.elftype	@"ET_EXEC"


//--------------------- .note.nv.tkinfo           --------------------------
	.section	.note.nv.tkinfo,"",@"SHT_NOTE"
	.sectionflags	@"SHF_NOTE_NV_TKINFO"
	.tkinfo
        /*0018*/ 	.word	0x00000081
        /*0030*/ 	.string	""
        /*0030*/ 	.string	"ptxas-blackwell"
        /*0030*/ 	.string	"Cuda compilation tools, release 12.9, V12.9.86"
        /*0030*/ 	.string	"Build cuda_12.9.r12.9/compiler.36037853_0"
        /*0030*/ 	.string	"-v  -suppress-debug-info  -lineinfo  -arch sm_100a "



//--------------------- .note.nv.cuver            --------------------------
	.section	.note.nv.cuver,"",@"SHT_NOTE"
	.sectionflags	@"SHF_NOTE_NV_CUVER"
        /*0018*/ 	.short	0x0001
        /*001a*/ 	.short	0x0064
        /*001c*/ 	.short	0x0001
        /*001e*/ 	.short	0x0000
        /*0020*/ 	.short	0x0001
        /*0022*/ 	.short	0x0000


//--------------------- .nv.info                  --------------------------
	.section	.nv.info,"",@"SHT_CUDA_INFO"
	.align	4


	//----- nvinfo : EIATTR_REGCOUNT
	.align		4
        /*0000*/ 	.byte	0x04, 0x2f
        /*0002*/ 	.short	(.L_4 - .L_3)
	.align		4
.L_3:
        /*0004*/ 	.word	index@(matmul_kernel)
        /*0008*/ 	.word	0x000000ff


	//----- nvinfo : EIATTR_FRAME_SIZE
	.align		4
.L_4:
        /*000c*/ 	.byte	0x04, 0x11
        /*000e*/ 	.short	(.L_6 - .L_5)
	.align		4
.L_5:
        /*0010*/ 	.word	index@($__internal_2_$__cuda_sm10x_tcgen05_guardrail_trap_unallocated_columns_being_dealloced)
        /*0014*/ 	.word	0x00000bb0


	//----- nvinfo : EIATTR_FRAME_SIZE
	.align		4
.L_6:
        /*0018*/ 	.byte	0x04, 0x11
        /*001a*/ 	.short	(.L_8 - .L_7)
	.align		4
.L_7:
        /*001c*/ 	.word	index@($__internal_1_$__cuda_sm10x_tcgen05_guardrail_trap_phase_invalid_during_alloc)
        /*0020*/ 	.word	0x00000bb0


	//----- nvinfo : EIATTR_FRAME_SIZE
	.align		4
.L_8:
        /*0024*/ 	.byte	0x04, 0x11
        /*0026*/ 	.short	(.L_10 - .L_9)
	.align		4
.L_9:
        /*0028*/ 	.word	index@($__internal_0_$__cuda_sm10x_tcgen05_guardrail_trap_col_being_dealloced_not_returned_by_alloc)
        /*002c*/ 	.word	0x00000bb0


	//----- nvinfo : EIATTR_FRAME_SIZE
	.align		4
.L_10:
        /*0030*/ 	.byte	0x04, 0x11
        /*0032*/ 	.short	(.L_12 - .L_11)
	.align		4
.L_11:
        /*0034*/ 	.word	index@(matmul_kernel)
        /*0038*/ 	.word	0x00000bb0


	//----- nvinfo : EIATTR_MIN_STACK_SIZE
	.align		4
.L_12:
        /*003c*/ 	.byte	0x04, 0x12
        /*003e*/ 	.short	(.L_14 - .L_13)
	.align		4
.L_13:
        /*0040*/ 	.word	index@(matmul_kernel)
        /*0044*/ 	.word	0x00000bb0
.L_14:


//--------------------- .nv.info.matmul_kernel    --------------------------
	.section	.nv.info.matmul_kernel,"",@"SHT_CUDA_INFO"
	.sectionflags	@""
	.align	4


	//----- nvinfo : EIATTR_CUDA_API_VERSION
	.align		4
        /*0000*/ 	.byte	0x04, 0x37
        /*0002*/ 	.short	(.L_16 - .L_15)
.L_15:
        /*0004*/ 	.word	0x00000081


	//----- nvinfo : EIATTR_KPARAM_INFO
	.align		4
.L_16:
        /*0008*/ 	.byte	0x04, 0x17
        /*000a*/ 	.short	(.L_18 - .L_17)
.L_17:
        /*000c*/ 	.word	0x00000000
        /*0010*/ 	.short	0x000d
        /*0012*/ 	.short	0x0048
        /*0014*/ 	.byte	0x00, 0xf4, 0x21, 0x00


	//----- nvinfo : EIATTR_KPARAM_INFO
	.align		4
.L_18:
        /*0018*/ 	.byte	0x04, 0x17
        /*001a*/ 	.short	(.L_20 - .L_19)
.L_19:
        /*001c*/ 	.word	0x00000000
        /*0020*/ 	.short	0x000c
        /*0022*/ 	.short	0x0040
        /*0024*/ 	.byte	0x00, 0xf4, 0x21, 0x00


	//----- nvinfo : EIATTR_KPARAM_INFO
	.align		4
.L_20:
        /*0028*/ 	.byte	0x04, 0x17
        /*002a*/ 	.short	(.L_22 - .L_21)
.L_21:
        /*002c*/ 	.word	0x00000000
        /*0030*/ 	.short	0x000b
        /*0032*/ 	.short	0x0038
        /*0034*/ 	.byte	0x00, 0xf0, 0x11, 0x00


	//----- nvinfo : EIATTR_KPARAM_INFO
	.align		4
.L_22:
        /*0038*/ 	.byte	0x04, 0x17
        /*003a*/ 	.short	(.L_24 - .L_23)
.L_23:
        /*003c*/ 	.word	0x00000000
        /*0040*/ 	.short	0x000a
        /*0042*/ 	.short	0x0034
        /*0044*/ 	.byte	0x00, 0xf0, 0x11, 0x00


	//----- nvinfo : EIATTR_KPARAM_INFO
	.align		4
.L_24:
        /*0048*/ 	.byte	0x04, 0x17
        /*004a*/ 	.short	(.L_26 - .L_25)
.L_25:
        /*004c*/ 	.word	0x00000000
        /*0050*/ 	.short	0x0009
        /*0052*/ 	.short	0x0030
        /*0054*/ 	.byte	0x00, 0xf0, 0x11, 0x00


	//----- nvinfo : EIATTR_KPARAM_INFO
	.align		4
.L_26:
        /*0058*/ 	.byte	0x04, 0x17
        /*005a*/ 	.short	(.L_28 - .L_27)
.L_27:
        /*005c*/ 	.word	0x00000000
        /*0060*/ 	.short	0x0008
        /*0062*/ 	.short	0x002c
        /*0064*/ 	.byte	0x00, 0xf0, 0x11, 0x00


	//----- nvinfo : EIATTR_KPARAM_INFO
	.align		4
.L_28:
        /*0068*/ 	.byte	0x04, 0x17
        /*006a*/ 	.short	(.L_30 - .L_29)
.L_29:
        /*006c*/ 	.word	0x00000000
        /*0070*/ 	.short	0x0007
        /*0072*/ 	.short	0x0028
        /*0074*/ 	.byte	0x00, 0xf0, 0x11, 0x00


	//----- nvinfo : EIATTR_KPARAM_INFO
	.align		4
.L_30:
        /*0078*/ 	.byte	0x04, 0x17
        /*007a*/ 	.short	(.L_32 - .L_31)
.L_31:
        /*007c*/ 	.word	0x00000000
        /*0080*/ 	.short	0x0006
        /*0082*/ 	.short	0x0024
        /*0084*/ 	.byte	0x00, 0xf0, 0x11, 0x00


	//----- nvinfo : EIATTR_KPARAM_INFO
	.align		4
.L_32:
        /*0088*/ 	.byte	0x04, 0x17
        /*008a*/ 	.short	(.L_34 - .L_33)
.L_33:
        /*008c*/ 	.word	0x00000000
        /*0090*/ 	.short	0x0005
        /*0092*/ 	.short	0x0020
        /*0094*/ 	.byte	0x00, 0xf0, 0x11, 0x00


	//----- nvinfo : EIATTR_KPARAM_INFO
	.align		4
.L_34:
        /*0098*/ 	.byte	0x04, 0x17
        /*009a*/ 	.short	(.L_36 - .L_35)
.L_35:
        /*009c*/ 	.word	0x00000000
        /*00a0*/ 	.short	0x0004
        /*00a2*/ 	.short	0x001c
        /*00a4*/ 	.byte	0x00, 0xf0, 0x11, 0x00


	//----- nvinfo : EIATTR_KPARAM_INFO
	.align		4
.L_36:
        /*00a8*/ 	.byte	0x04, 0x17
        /*00aa*/ 	.short	(.L_38 - .L_37)
.L_37:
        /*00ac*/ 	.word	0x00000000
        /*00b0*/ 	.short	0x0003
        /*00b2*/ 	.short	0x0018
        /*00b4*/ 	.byte	0x00, 0xf0, 0x11, 0x00


	//----- nvinfo : EIATTR_KPARAM_INFO
	.align		4
.L_38:
        /*00b8*/ 	.byte	0x04, 0x17
        /*00ba*/ 	.short	(.L_40 - .L_39)
.L_39:
        /*00bc*/ 	.word	0x00000000
        /*00c0*/ 	.short	0x0002
        /*00c2*/ 	.short	0x0010
        /*00c4*/ 	.byte	0x00, 0xf4, 0x21, 0x00


	//----- nvinfo : EIATTR_KPARAM_INFO
	.align		4
.L_40:
        /*00c8*/ 	.byte	0x04, 0x17
        /*00ca*/ 	.short	(.L_42 - .L_41)
.L_41:
        /*00cc*/ 	.word	0x00000000
        /*00d0*/ 	.short	0x0001
        /*00d2*/ 	.short	0x0008
        /*00d4*/ 	.byte	0x00, 0xf4, 0x21, 0x00


	//----- nvinfo : EIATTR_KPARAM_INFO
	.align		4
.L_42:
        /*00d8*/ 	.byte	0x04, 0x17
        /*00da*/ 	.short	(.L_44 - .L_43)
.L_43:
        /*00dc*/ 	.word	0x00000000
        /*00e0*/ 	.short	0x0000
        /*00e2*/ 	.short	0x0000
        /*00e4*/ 	.byte	0x00, 0xf4, 0x21, 0x00


	//----- nvinfo : EIATTR_AT_ENTRY_FRAGMENTS
	.align		4
.L_44:
        /*00e8*/ 	.byte	0x04, 0x4f
        /*00ea*/ 	.short	(.L_46 - .L_45)


	//   ....[0]....
.L_45:
        /*00ec*/ 	.word	0x00000004


	//----- nvinfo : EIATTR_RESERVED_SMEM_USED
	.align		4
.L_46:
        /*00f0*/ 	.byte	0x01, 0x41
	.zero		2


	//----- nvinfo : EIATTR_SPARSE_MMA_MASK
	.align		4
        /*00f4*/ 	.byte	0x03, 0x50
        /*00f6*/ 	.short	0x0000


	//----- nvinfo : EIATTR_TCGEN05_1CTA_USED
	.align		4
        /*00f8*/ 	.byte	0x01, 0x51
	.zero		2


	//----- nvinfo : EIATTR_MAXREG_COUNT
	.align		4
        /*00fc*/ 	.byte	0x03, 0x1b
        /*00fe*/ 	.short	0x00ff


	//----- nvinfo : EIATTR_NUM_BARRIERS
	.align		4
        /*0100*/ 	.byte	0x02, 0x4c
        /*0102*/ 	.byte	0x01
	.zero		1


	//----- nvinfo : EIATTR_ANNOTATIONS
	.align		4
        /*0104*/ 	.byte	0x04, 0x55
        /*0106*/ 	.short	(.L_48 - .L_47)


	//   ....[0]....
.L_47:
        /*0108*/ 	.word	0x00000001
        /*010c*/ 	.byte	0x00, 0x0d, 0x00, 0x00, 0x01, 0x00, 0x00, 0x00, 0xa0, 0x0d, 0x00, 0x00, 0x01, 0x00, 0x00, 0x00
        /* <DEDUP_REMOVED lines=1517> */
        /*5fec*/ 	.byte	0xc0, 0x5b, 0x02, 0x00


	//----- nvinfo : EIATTR_INT_WARP_WIDE_INSTR_OFFSETS
	.align		4
.L_48:
        /*5ff0*/ 	.byte	0x04, 0x31
        /*5ff2*/ 	.short	(.L_50 - .L_49)


	//   ....[0]....
.L_49:
        /*5ff4*/ 	.word	0x00005100


	//   ....[1]....
        /*5ff8*/ 	.word	0x00005130


	//   ....[2]....
        /*5ffc*/ 	.word	0x00005230


	//   ....[3]....
        /*6000*/ 	.word	0x00028230


	//   ....[4]....
        /*6004*/ 	.word	0x00028280


	//----- nvinfo : EIATTR_COOP_GROUP_MASK_REGIDS
	.align		4
.L_50:
        /*6008*/ 	.byte	0x04, 0x29
        /*600a*/ 	.short	(.L_52 - .L_51)


	//   ....[0]....
.L_51:
        /*600c*/ 	.word	0xffffffff


	//   ....[1]....
        /*6010*/ 	.word	0xffffffff


	//   ....[2]....
        /*6014*/ 	.word	0xffffffff


	//   ....[3]....
        /*6018*/ 	.word	0xffffffff


	//----- nvinfo : EIATTR_COOP_GROUP_INSTR_OFFSETS
	.align		4
.L_52:
        /*601c*/ 	.byte	0x04, 0x28
        /*601e*/ 	.short	(.L_54 - .L_53)


	//   ....[0]....
.L_53:
        /*6020*/ 	.word	0x00000070


	//   ....[1]....
        /*6024*/ 	.word	0x00000330


	//   ....[2]....
        /*6028*/ 	.word	0x000280c0


	//   ....[3]....
        /*602c*/ 	.word	0x00028330


	//----- nvinfo : EIATTR_VRC_CTA_INIT_COUNT
	.align		4
.L_54:
        /*6030*/ 	.byte	0x02, 0x4a
        /*6032*/ 	.byte	0x80
	.zero		1


	//----- nvinfo : EIATTR_MBARRIER_INSTR_OFFSETS
	.align		4
        /*6034*/ 	.byte	0x04, 0x39
        /*6036*/ 	.short	(.L_56 - .L_55)


	//   ....[0]....
.L_55:
        /*6038*/ 	.word	0x00005320
        /*603c*/ 	.word	0x000000ff
        /*6040*/ 	.word	0x00000000
        /*6044*/ 	.short	0x0100
        /*6046*/ 	.byte	0x31
	.zero		1


	//   ....[1]....
        /*6048*/ 	.word	0x00005340
        /*604c*/ 	.word	0x000000ff
        /*6050*/ 	.word	0x00030008
        /*6054*/ 	.short	0x0100
        /*6056*/ 	.byte	0x2e
	.zero		1


	//   ....[2]....
        /*6058*/ 	.word	0x00016930
        /*605c*/ 	.word	0x000000ff
        /*6060*/ 	.word	0x00000000
        /*6064*/ 	.short	0x010a
        /*6066*/ 	.byte	0x31
	.zero		1


	//   ....[3]....
        /*6068*/ 	.word	0x00025b80
        /*606c*/ 	.word	0x000000ff
        /*6070*/ 	.word	0x00000000
        /*6074*/ 	.short	0x010a
        /*6076*/ 	.byte	0x31
	.zero		1


	//   ....[4]....
        /*6078*/ 	.word	0x00025c60
        /*607c*/ 	.word	0x000000ff
        /*6080*/ 	.word	0x00030000
        /*6084*/ 	.short	0x0108
        /*6086*/ 	.byte	0x2e
	.zero		1


	//   ....[5]....
        /*6088*/ 	.word	0x00025c90
        /*608c*/ 	.word	0x000000ff
        /*6090*/ 	.word	0x00030008
        /*6094*/ 	.short	0x0108
        /*6096*/ 	.byte	0x2e
	.zero		1


	//   ....[6]....
        /*6098*/ 	.word	0x00028350
        /*609c*/ 	.word	0x000000ff
        /*60a0*/ 	.word	0x00000000
        /*60a4*/ 	.short	0x010a
        /*60a6*/ 	.byte	0x31
	.zero		1


	//   ....[7]....
        /*60a8*/ 	.word	0x00028380
        /*60ac*/ 	.word	0x000000ff
        /*60b0*/ 	.word	0x00000000
        /*60b4*/ 	.short	0x010a
        /*60b6*/ 	.byte	0x31
	.zero		1


	//----- nvinfo : EIATTR_NUM_MBARRIERS
	.align		4
.L_56:
        /*60b8*/ 	.byte	0x03, 0x38
        /*60ba*/ 	.short	0x0002


	//----- nvinfo : EIATTR_EXIT_INSTR_OFFSETS
	.align		4
        /*60bc*/ 	.byte	0x04, 0x1c
        /*60be*/ 	.short	(.L_58 - .L_57)


	//   ....[0]....
.L_57:
        /*60c0*/ 	.word	0x00028340


	//----- nvinfo : EIATTR_REQNTID
	.align		4
.L_58:
        /*60c4*/ 	.byte	0x04, 0x10
        /*60c6*/ 	.short	(.L_60 - .L_59)
.L_59:
        /*60c8*/ 	.word	0x00000080
        /*60cc*/ 	.word	0x00000001
        /*60d0*/ 	.word	0x00000001


	//----- nvinfo : EIATTR_CRS_STACK_SIZE
	.align		4
.L_60:
        /*60d4*/ 	.byte	0x04, 0x1e
        /*60d6*/ 	.short	(.L_62 - .L_61)
.L_61:
        /*60d8*/ 	.word	0x00000000


	//----- nvinfo : EIATTR_CBANK_PARAM_SIZE
	.align		4
.L_62:
        /*60dc*/ 	.byte	0x03, 0x19
        /*60de*/ 	.short	0x0050


	//----- nvinfo : EIATTR_PARAM_CBANK
	.align		4
        /*60e0*/ 	.byte	0x04, 0x0a
        /*60e2*/ 	.short	(.L_64 - .L_63)
	.align		4
.L_63:
        /*60e4*/ 	.word	index@(.nv.constant0.matmul_kernel)
        /*60e8*/ 	.short	0x0380
        /*60ea*/ 	.short	0x0050


	//----- nvinfo : EIATTR_SW_WAR
	.align		4
.L_64:
        /*60ec*/ 	.byte	0x04, 0x36
        /*60ee*/ 	.short	(.L_66 - .L_65)
.L_65:
        /*60f0*/ 	.word	0x00000008
.L_66:


//--------------------- .nv.compat                --------------------------
	.section	.nv.compat,"",@"SHT_CUDA_COMPAT_INFO"
	.align	4
        /*0000*/ 	.byte	0x02, 0x02, 0x02, 0x00, 0x02, 0x05, 0x05, 0x00, 0x02, 0x03, 0x00, 0x00, 0x02, 0x06, 0x01, 0x00


//--------------------- .nv.callgraph             --------------------------
	.section	.nv.callgraph,"",@"SHT_CUDA_CALLGRAPH"
	.align	4
	.sectionentsize	8
	.align		4
        /*0000*/ 	.word	0x00000000
	.align		4
        /*0004*/ 	.word	0xffffffff
	.align		4
        /*0008*/ 	.word	0x00000000
	.align		4
        /*000c*/ 	.word	0xfffffffe
	.align		4
        /*0010*/ 	.word	0x00000000
	.align		4
        /*0014*/ 	.word	0xfffffffd
	.align		4
        /*0018*/ 	.word	0x00000000
	.align		4
        /*001c*/ 	.word	0xfffffffc


//--------------------- .text.matmul_kernel       --------------------------
	.section	.text.matmul_kernel,"ax",@progbits
	.align	128
        .global         matmul_kernel
        .type           matmul_kernel,@function
        .size           matmul_kernel,(.L_x_22 - matmul_kernel)
        .other          matmul_kernel,@"STO_CUDA_ENTRY STV_DEFAULT"
matmul_kernel:
.text.matmul_kernel:
[----:B------:R-:W1:Y:S01]  /*0000*/  LDC R1, c[0x0][0x37c] ;  /* 0x0000df00ff017b82 */ /* 0x000e620000000800 */
[----:B------:R-:W2:Y:S01]  /*0010*/  S2R R8, SR_TID.X ;  /* 0x0000000000087919 */ /* 0x000ea20000002100 */
[----:B-1----:R-:W-:Y:S01]  /*0020*/  VIADD R1, R1, 0xfffff450 ;  /* 0xfffff45001017836 */ /* 0x002fe20000000000 */
[----:B--2---:R-:W-:-:S13]  /*0030*/  ISETP.GE.U32.AND P0, PT, R8, 0x20, PT ;  /* 0x000000200800780c */ /* 0x004fda0003f06070 */
[----:B------:R-:W-:Y:S02]  /*0040*/  VOTEU.ANY UP0, P0 ;  /* 0x0000000000ff7886 */ /* 0x000fe40000000100 */
[----:B------:R-:W-:Y:S05]  /*0050*/  BRA.U UP0, `(.L_x_0) ;  /* 0x0000000100b87547 */ /* 0x000fea000b800000 */
[----:B------:R-:W1:Y:S01]  /*0060*/  S2UR UR6, SR_CgaCtaId ;  /* 0x00000000000679c3 */ /* 0x000e620000008800 */
[----:B------:R-:W-:Y:S01]  /*0070*/  NOP ;  /* 0x0000000000007918 */ /* 0x000fe20000000000 */
[----:B------:R-:W-:Y:S02]  /*0080*/  UMOV UR4, 0x40 ;  /* 0x0000004000047882 */ /* 0x000fe40000000000 */
[----:B-1----:R-:W-:-:S09]  /*0090*/  ULEA UR4, UR6, UR4, 0x18 ;  /* 0x0000000406047291 */ /* 0x002fd2000f8ec0ff */
[----:B------:R-:W1:Y:S01]  /*00a0*/  LDS.U8 R0, [UR4] ;  /* 0x00000004ff007984 */ /* 0x000e620008000000 */
[----:B------:R-:W-:Y:S02]  /*00b0*/  UMOV UR4, 0x400 ;  /* 0x0000040000047882 */ /* 0x000fe40000000000 */
[----:B------:R-:W-:Y:S01]  /*00c0*/  ULEA UR4, UR6, UR4, 0x18 ;  /* 0x0000000406047291 */ /* 0x000fe2000f8ec0ff */
[----:B-1----:R-:W-:-:S13]  /*00d0*/  ISETP.NE.AND P0, PT, R0, RZ, PT ;  /* 0x000000ff0000720c */ /* 0x002fda0003f05270 */
[----:B------:R-:W-:Y:S05]  /*00e0*/  @P0 BRA `(.L_x_1) ;  /* 0x00000000007c0947 */ /* 0x000fea0003800000 */
[----:B------:R-:W-:-:S13]  /*00f0*/  ELECT P0, URZ, PT ;  /* 0x0000000000ff782f */ /* 0x000fda0003800000 */
[----:B------:R-:W-:Y:S05]  /*0100*/  @!P0 BRA `(.L_x_2) ;  /* 0x0000000000848947 */ /* 0x000fea0003800000 */
[----:B------:R-:W-:Y:S01]  /*0110*/  UMOV UR5, 0x10 ;  /* 0x0000001000057882 */ /* 0x000fe20000000000 */
[----:B------:R-:W-:Y:S02]  /*0120*/  IMAD.MOV.U32 R4, RZ, RZ, 0x1 ;  /* 0x00000001ff047424 */ /* 0x000fe400078e00ff */
[----:B------:R-:W-:Y:S02]  /*0130*/  IMAD.MOV.U32 R5, RZ, RZ, 0xffff ;  /* 0x0000ffffff057424 */ /* 0x000fe400078e00ff */
[----:B------:R-:W-:Y:S04]  /*0140*/  DEPBAR.LE SB1, 0x36 ;  /* 0x00009d800000791a */ /* 0x000fe80000000000 */
[----:B------:R-:W1:Y:S02]  /*0150*/  UTCATOMSWS.FIND_AND_SET.ALIGN UP1, UR5, UR5 ;  /* 0x00000005000575e3 */ /* 0x000e640008020800 */
[----:B-1----:R-:W-:-:S04]  /*0160*/  PLOP3.LUT P0, PT, PT, PT, UP1, 0x80, 0x8 ;  /* 0x000000000008781c */ /* 0x002fc80003f0f018 */
[----:B------:R-:W-:-:S04]  /*0170*/  SEL R0, RZ, 0xffffffff, !P0 ;  /* 0xffffffffff007807 */ /* 0x000fc80004000000 */
[----:B------:R-:W-:Y:S02]  /*0180*/  ISETP.NE.AND P0, PT, R0, RZ, PT ;  /* 0x000000ff0000720c */ /* 0x000fe40003f05270 */
[----:B------:R-:W-:-:S11]  /*0190*/  MOV R0, UR5 ;  /* 0x0000000500007c02 */ /* 0x000fd60008000f00 */
[----:B------:R-:W-:Y:S05]  /*01a0*/  @P0 BRA `(.L_x_3) ;  /* 0x0000000000240947 */ /* 0x000fea0003800000 */
.L_x_4:
[----:B------:R-:W-:Y:S05]  /*01b0*/  NANOSLEEP 0x64 ;  /* 0x000000640000795d */ /* 0x000fea0003800000 */
[----:B------:R-:W-:-:S05]  /*01c0*/  UMOV UR5, 0x10 ;  /* 0x0000001000057882 */ /* 0x000fca0000000000 */
[----:B------:R-:W-:Y:S04]  /*01d0*/  DEPBAR.LE SB1, 0x36 ;  /* 0x00009d800000791a */ /* 0x000fe80000000000 */
[----:B------:R-:W1:Y:S02]  /*01e0*/  UTCATOMSWS.FIND_AND_SET.ALIGN UP1, UR5, UR5 ;  /* 0x00000005000575e3 */ /* 0x000e640008020800 */
[----:B-1----:R-:W-:-:S04]  /*01f0*/  PLOP3.LUT P0, PT, PT, PT, UP1, 0x80, 0x8 ;  /* 0x000000000008781c */ /* 0x002fc80003f0f018 */
[----:B------:R-:W-:-:S04]  /*0200*/  SEL R0, RZ, 0xffffffff, !P0 ;  /* 0xffffffffff007807 */ /* 0x000fc80004000000 */
[----:B------:R-:W-:Y:S01]  /*0210*/  ISETP.NE.AND P0, PT, R0, RZ, PT ;  /* 0x000000ff0000720c */ /* 0x000fe20003f05270 */
[----:B------:R-:W-:-:S12]  /*0220*/  IMAD.U32 R0, RZ, RZ, UR5 ;  /* 0x00000005ff007e24 */ /* 0x000fd8000f8e00ff */
[----:B------:R-:W-:Y:S05]  /*0230*/  @!P0 BRA `(.L_x_4) ;  /* 0xfffffffc00dc8947 */ /* 0x000fea000383ffff */
.L_x_3:
[C---:B------:R-:W-:Y:S01]  /*0240*/  VIADD R3, R0.reuse, 0x10 ;  /* 0x0000001000037836 */ /* 0x040fe20000000000 */
[----:B------:R-:W-:Y:S01]  /*0250*/  UMOV UR5, 0x50 ;  /* 0x0000005000057882 */ /* 0x000fe20000000000 */
[----:B------:R-:W-:Y:S01]  /*0260*/  SHF.L.U32 R2, R5, R0, RZ ;  /* 0x0000000005027219 */ /* 0x000fe200000006ff */
[----:B------:R-:W-:Y:S01]  /*0270*/  ULEA UR5, UR6, UR5, 0x18 ;  /* 0x0000000506057291 */ /* 0x000fe2000f8ec0ff */
[----:B------:R-:W-:Y:S01]  /*0280*/  IMAD.SHL.U32 R0, R0, 0x20, RZ ;  /* 0x0000002000007824 */ /* 0x000fe200078e00ff */
[----:B------:R-:W-:-:S04]  /*0290*/  SHF.L.U32 R3, R4, R3, RZ ;  /* 0x0000000304037219 */ /* 0x000fc800000006ff */
[----:B------:R-:W-:-:S05]  /*02a0*/  LOP3.LUT R2, R3, R2, RZ, 0xfc, !PT ;  /* 0x0000000203027212 */ /* 0x000fca00078efcff */
[----:B------:R1:W-:Y:S04]  /*02b0*/  ATOMS.OR RZ, [UR5], R2 ;  /* 0x00000002ffff798c */ /* 0x0003e8000b000005 */
[----:B------:R1:W-:Y:S01]  /*02c0*/  STS [UR4], R0 ;  /* 0x00000000ff007988 */ /* 0x0003e20008000804 */
[----:B------:R-:W-:Y:S05]  /*02d0*/  BRA `(.L_x_2) ;  /* 0x0000000000107947 */ /* 0x000fea0003800000 */
.L_x_1:
[----:B------:R-:W-:Y:S02]  /*02e0*/  MOV R0, 0xffffffff ;  /* 0xffffffff00007802 */ /* 0x000fe40000000f00 */
[----:B------:R-:W-:-:S03]  /*02f0*/  MOV R2, 0x320 ;  /* 0x0000032000027802 */ /* 0x000fc60000000f00 */
[----:B------:R1:W-:Y:S04]  /*0300*/  STS [UR4], R0 ;  /* 0x00000000ff007988 */ /* 0x0003e80008000804 */
[----:B-1----:R-:W-:Y:S05]  /*0310*/  CALL.REL.NOINC `($__internal_1_$__cuda_sm10x_tcgen05_guardrail_trap_phase_invalid_during_alloc) ;  /* 0x0000028000307944 */ /* 0x002fea0003c00000 */
.L_x_2:
[----:B------:R-:W-:Y:S05]  /*0320*/  WARPSYNC.ALL ;  /* 0x0000000000007948 */ /* 0x000fea0003800000 */
[----:B------:R-:W-:Y:S01]  /*0330*/  NOP ;  /* 0x0000000000007918 */ /* 0x000fe20000000000 */
.L_x_0:
[----:B-1----:R-:W1:Y:S01]  /*0340*/  LDC.64 R2, c[0x0][0x398] ;  /* 0x0000e600ff027b82 */ /* 0x002e620000000a00 */
[----:B------:R-:W2:Y:S01]  /*0350*/  S2R R7, SR_CTAID.X ;  /* 0x0000000000077919 */ /* 0x000ea20000002500 */
[----:B------:R-:W-:Y:S01]  /*0360*/  LOP3.LUT R82, R8, 0x7f, RZ, 0xc0, !PT ;  /* 0x0000007f08527812 */ /* 0x000fe200078ec0ff */
[----:B------:R-:W-:Y:S01]  /*0370*/  UMOV UR46, 0x400 ;  /* 0x00000400002e7882 */ /* 0x000fe20000000000 */
[----:B------:R-:W3:Y:S04]  /*0380*/  LDCU UR14, c[0x0][0x3b0] ;  /* 0x00007600ff0e77ac */ /* 0x000ee80008000800 */
[----:B------:R-:W4:Y:S01]  /*0390*/  S2UR UR5, SR_CgaCtaId ;  /* 0x00000000000579c3 */ /* 0x000f220000008800 */
[----:B------:R-:W5:Y:S01]  /*03a0*/  LDCU.128 UR8, c[0x0][0x380] ;  /* 0x00007000ff0877ac */ /* 0x000f620008000c00 */
[----:B------:R-:W1:Y:S06]  /*03b0*/  LDCU UR16, c[0x0][0x3b0] ;  /* 0x00007600ff1077ac */ /* 0x000e6c0008000800 */
[----:B------:R-:W3:Y:S01]  /*03c0*/  LDC R135, c[0x0][0x3a0] ;  /* 0x0000e800ff877b82 */ /* 0x000ee20000000800 */
[----:B------:R-:W1:Y:S01]  /*03d0*/  LDCU UR15, c[0x0][0x3b0] ;  /* 0x00007600ff0f77ac */ /* 0x000e620008000800 */
[----:B------:R-:W1:Y:S02]  /*03e0*/  LDCU UR18, c[0x0][0x3b0] ;  /* 0x00007600ff1277ac */ /* 0x000e640008000800 */
[----:B-1----:R-:W-:Y:S01]  /*03f0*/  VIADD R0, R3, 0x3f ;  /* 0x0000003f03007836 */ /* 0x002fe20000000000 */
[----:B------:R-:W1:Y:S04]  /*0400*/  LDCU UR17, c[0x0][0x3b0] ;  /* 0x00007600ff1177ac */ /* 0x000e680008000800 */
[----:B------:R-:W-:Y:S01]  /*0410*/  SHF.R.S32.HI R5, RZ, 0x1f, R0 ;  /* 0x0000001fff057819 */ /* 0x000fe20000011400 */
[----:B------:R-:W1:Y:S03]  /*0420*/  LDCU UR20, c[0x0][0x3b0] ;  /* 0x00007600ff1477ac */ /* 0x000e660008000800 */
[----:B------:R-:W-:Y:S01]  /*0430*/  LEA.HI R5, R5, R0, RZ, 0x6 ;  /* 0x0000000005057211 */ /* 0x000fe200078f30ff */
[----:B----4-:R-:W-:Y:S01]  /*0440*/  ULEA UR46, UR5, UR46, 0x18 ;  /* 0x0000002e052e7291 */ /* 0x010fe2000f8ec0ff */
[----:B--2---:R-:W-:Y:S01]  /*0450*/  IABS R12, R7 ;  /* 0x00000007000c7213 */ /* 0x004fe20000000000 */
[----:B------:R-:W-:Y:S01]  /*0460*/  BAR.SYNC.DEFER_BLOCKING 0x0 ;  /* 0x0000000000007b1d */ /* 0x000fe20000010000 */
[----:B------:R-:W-:-:S05]  /*0470*/  SHF.R.S32.HI R5, RZ, 0x6, R5 ;  /* 0x00000006ff057819 */ /* 0x000fca0000011405 */
[----:B------:R-:W-:Y:S01]  /*0480*/  IMAD.SHL.U32 R6, R5, 0x8, RZ ;  /* 0x0000000805067824 */ /* 0x000fe200078e00ff */
[----:B------:R-:W2:Y:S04]  /*0490*/  LDCU UR19, c[0x0][0x3b0] ;  /* 0x00007600ff1377ac */ /* 0x000ea80008000800 */
[-C--:B------:R-:W-:Y:S01]  /*04a0*/  IABS R9, R6.reuse ;  /* 0x0000000600097213 */ /* 0x080fe20000000000 */
[----:B------:R-:W4:Y:S01]  /*04b0*/  LDCU UR22, c[0x0][0x3b0] ;  /* 0x00007600ff1677ac */ /* 0x000f220008000800 */
[----:B------:R-:W-:Y:S02]  /*04c0*/  IABS R13, R6 ;  /* 0x00000006000d7213 */ /* 0x000fe40000000000 */
[----:B------:R-:W1:Y:S01]  /*04d0*/  I2F.RP R0, R9 ;  /* 0x0000000900007306 */ /* 0x000e620000209400 */
[----:B------:R-:W2:Y:S01]  /*04e0*/  LDCU UR21, c[0x0][0x3b0] ;  /* 0x00007600ff1577ac */ /* 0x000ea20008000800 */
[----:B------:R-:W2:Y:S01]  /*04f0*/  LDCU UR24, c[0x0][0x3b0] ;  /* 0x00007600ff1877ac */ /* 0x000ea20008000800 */
[----:B------:R-:W2:Y:S01]  /*0500*/  LDS R15, [UR46] ;  /* 0x0000002eff0f7984 */ /* 0x000ea20008000800 */
[----:B------:R-:W2:Y:S01]  /*0510*/  LDCU UR23, c[0x0][0x3b0] ;  /* 0x00007600ff1777ac */ /* 0x000ea20008000800 */
[----:B------:R-:W2:Y:S03]  /*0520*/  LDCU UR26, c[0x0][0x3b0] ;  /* 0x00007600ff1a77ac */ /* 0x000ea60008000800 */
[----:B-1----:R-:W1:Y:S01]  /*0530*/  MUFU.RCP R0, R0 ;  /* 0x0000000000007308 */ /* 0x002e620000001000 */
[----:B------:R-:W2:Y:S01]  /*0540*/  LDCU UR25, c[0x0][0x3b0] ;  /* 0x00007600ff1977ac */ /* 0x000ea20008000800 */
[----:B------:R-:W2:Y:S01]  /*0550*/  LDCU UR28, c[0x0][0x3b0] ;  /* 0x00007600ff1c77ac */ /* 0x000ea20008000800 */
[----:B------:R-:W2:Y:S01]  /*0560*/  LDCU UR27, c[0x0][0x3b0] ;  /* 0x00007600ff1b77ac */ /* 0x000ea20008000800 */
[----:B------:R-:W2:Y:S01]  /*0570*/  LDCU UR30, c[0x0][0x3b0] ;  /* 0x00007600ff1e77ac */ /* 0x000ea20008000800 */
[----:B-1----:R-:W-:-:S02]  /*0580*/  VIADD R4, R0, 0xffffffe ;  /* 0x0ffffffe00047836 */ /* 0x002fc40000000000 */
[----:B------:R-:W-:Y:S01]  /*0590*/  IMAD.MOV R0, RZ, RZ, -R13 ;  /* 0x000000ffff007224 */ /* 0x000fe200078e0a0d */
[----:B------:R-:W1:Y:S01]  /*05a0*/  LDCU UR29, c[0x0][0x3b0] ;  /* 0x00007600ff1d77ac */ /* 0x000e620008000800 */
[----:B------:R2:W3:Y:S01]  /*05b0*/  F2I.FTZ.U32.TRUNC.NTZ R5, R4 ;  /* 0x0000000400057305 */ /* 0x0004e2000021f000 */
[----:B------:R-:W1:Y:S01]  /*05c0*/  LDCU UR32, c[0x0][0x3b0] ;  /* 0x00007600ff2077ac */ /* 0x000e620008000800 */
[----:B------:R-:W1:Y:S01]  /*05d0*/  LDCU UR31, c[0x0][0x3b0] ;  /* 0x00007600ff1f77ac */ /* 0x000e620008000800 */
[----:B--2---:R-:W-:Y:S01]  /*05e0*/  IMAD.MOV.U32 R4, RZ, RZ, RZ ;  /* 0x000000ffff047224 */ /* 0x004fe200078e00ff */
[----:B------:R-:W2:Y:S01]  /*05f0*/  LDCU UR34, c[0x0][0x3b0] ;  /* 0x00007600ff2277ac */ /* 0x000ea20008000800 */
[----:B------:R-:W-:Y:S02]  /*0600*/  R2UR UR47, R15 ;  /* 0x000000000f2f72ca */ /* 0x000fe400000e0000 */
[----:B---3--:R-:W-:Y:S01]  /*0610*/  IADD3 R10, PT, PT, RZ, -R5, RZ ;  /* 0x80000005ff0a7210 */ /* 0x008fe20007ffe0ff */
[----:B------:R-:W3:Y:S04]  /*0620*/  LDCU UR33, c[0x0][0x3b0] ;  /* 0x00007600ff2177ac */ /* 0x000ee80008000800 */
[----:B------:R-:W-:Y:S01]  /*0630*/  IMAD R11, R10, R9, RZ ;  /* 0x000000090a0b7224 */ /* 0x000fe200078e02ff */
[----:B------:R-:W1:Y:S01]  /*0640*/  LDCU UR36, c[0x0][0x3b0] ;  /* 0x00007600ff2477ac */ /* 0x000e620008000800 */
[----:B------:R-:W-:-:S02]  /*0650*/  IMAD.MOV.U32 R10, RZ, RZ, R12 ;  /* 0x000000ffff0a7224 */ /* 0x000fc400078e000c */
[----:B------:R-:W-:Y:S01]  /*0660*/  IMAD.HI.U32 R5, R5, R11, R4 ;  /* 0x0000000b05057227 */ /* 0x000fe200078e0004 */
[----:B------:R-:W-:Y:S01]  /*0670*/  IABS R11, R2 ;  /* 0x00000002000b7213 */ /* 0x000fe20000000000 */
[----:B------:R-:W1:Y:S04]  /*0680*/  LDCU UR35, c[0x0][0x3b0] ;  /* 0x00007600ff2377ac */ /* 0x000e680008000800 */
[----:B------:R-:W-:Y:S01]  /*0690*/  IMAD.HI.U32 R5, R5, R10, RZ ;  /* 0x0000000a05057227 */ /* 0x000fe200078e00ff */
[----:B------:R-:W1:Y:S03]  /*06a0*/  LDCU UR38, c[0x0][0x3b0] ;  /* 0x00007600ff2677ac */ /* 0x000e660008000800 */
[----:B------:R-:W-:Y:S01]  /*06b0*/  IMAD R0, R5, R0, R10 ;  /* 0x0000000005007224 */ /* 0x000fe200078e020a */
[----:B------:R-:W1:Y:S04]  /*06c0*/  LDCU UR37, c[0x0][0x3b0] ;  /* 0x00007600ff2577ac */ /* 0x000e680008000800 */
[----:B------:R-:W-:Y:S01]  /*06d0*/  ISETP.GT.U32.AND P1, PT, R9, R0, PT ;  /* 0x000000000900720c */ /* 0x000fe20003f24070 */
[----:B------:R-:W1:Y:S01]  /*06e0*/  LDCU UR40, c[0x0][0x3b0] ;  /* 0x00007600ff2877ac */ /* 0x000e620008000800 */
[----:B------:R-:W1:Y:S01]  /*06f0*/  LDCU UR39, c[0x0][0x3b0] ;  /* 0x00007600ff2777ac */ /* 0x000e620008000800 */
[----:B------:R-:W1:Y:S10]  /*0700*/  LDCU UR42, c[0x0][0x3b0] ;  /* 0x00007600ff2a77ac */ /* 0x000e740008000800 */
[-C--:B------:R-:W-:Y:S01]  /*0710*/  @!P1 IADD3 R0, PT, PT, R0, -R9.reuse, RZ ;  /* 0x8000000900009210 */ /* 0x080fe20007ffe0ff */
[----:B------:R-:W-:Y:S01]  /*0720*/  @!P1 VIADD R5, R5, 0x1 ;  /* 0x0000000105059836 */ /* 0x000fe20000000000 */
[----:B------:R-:W-:Y:S01]  /*0730*/  ISETP.NE.AND P1, PT, R6, RZ, PT ;  /* 0x000000ff0600720c */ /* 0x000fe20003f25270 */
[----:B------:R-:W1:Y:S01]  /*0740*/  LDCU UR41, c[0x0][0x3b0] ;  /* 0x00007600ff2977ac */ /* 0x000e620008000800 */
[----:B------:R-:W-:-:S02]  /*0750*/  ISETP.GE.U32.AND P0, PT, R0, R9, PT ;  /* 0x000000090000720c */ /* 0x000fc40003f06070 */
[-C--:B------:R-:W-:Y:S01]  /*0760*/  LOP3.LUT R0, R7, R6.reuse, RZ, 0x3c, !PT ;  /* 0x0000000607007212 */ /* 0x080fe200078e3cff */
[----:B------:R-:W1:Y:S03]  /*0770*/  LDCU UR44, c[0x0][0x3b0] ;  /* 0x00007600ff2c77ac */ /* 0x000e660008000800 */
[----:B------:R-:W-:Y:S01]  /*0780*/  ISETP.GE.AND P2, PT, R0, RZ, PT ;  /* 0x000000ff0000720c */ /* 0x000fe20003f46270 */
[----:B------:R-:W1:Y:S01]  /*0790*/  LDCU UR43, c[0x0][0x3b0] ;  /* 0x00007600ff2b77ac */ /* 0x000e620008000800 */
[----:B------:R-:W-:Y:S01]  /*07a0*/  IADD3 R0, PT, PT, R2, 0xff, RZ ;  /* 0x000000ff02007810 */ /* 0x000fe20007ffe0ff */
[----:B------:R-:W1:Y:S04]  /*07b0*/  LDCU UR48, c[0x0][0x3b0] ;  /* 0x00007600ff3077ac */ /* 0x000e680008000800 */
[----:B------:R-:W-:Y:S01]  /*07c0*/  @P0 VIADD R5, R5, 0x1 ;  /* 0x0000000105050836 */ /* 0x000fe20000000000 */
[----:B------:R-:W1:Y:S03]  /*07d0*/  LDCU UR45, c[0x0][0x3b0] ;  /* 0x00007600ff2d77ac */ /* 0x000e660008000800 */
[----:B------:R-:W-:Y:S01]  /*07e0*/  IMAD.MOV.U32 R4, RZ, RZ, R5 ;  /* 0x000000ffff047224 */ /* 0x000fe200078e0005 */
[----:B------:R-:W-:Y:S01]  /*07f0*/  SHF.R.S32.HI R5, RZ, 0x1f, R0 ;  /* 0x0000001fff057819 */ /* 0x000fe20000011400 */
[----:B------:R-:W1:Y:S02]  /*0800*/  LDCU UR50, c[0x0][0x3b0] ;  /* 0x00007600ff3277ac */ /* 0x000e640008000800 */
[----:B------:R-:W-:Y:S01]  /*0810*/  @!P2 IMAD.MOV R4, RZ, RZ, -R4 ;  /* 0x000000ffff04a224 */ /* 0x000fe200078e0a04 */
[----:B------:R-:W-:Y:S01]  /*0820*/  @!P1 LOP3.LUT R4, RZ, R6, RZ, 0x33, !PT ;  /* 0x00000006ff049212 */ /* 0x000fe200078e33ff */
[----:B------:R-:W1:Y:S01]  /*0830*/  LDCU UR49, c[0x0][0x3b0] ;  /* 0x00007600ff3177ac */ /* 0x000e620008000800 */
[----:B------:R-:W-:-:S03]  /*0840*/  LEA.HI R5, R5, R0, RZ, 0x8 ;  /* 0x0000000005057211 */ /* 0x000fc600078f40ff */
[C---:B------:R-:W-:Y:S01]  /*0850*/  IMAD.SHL.U32 R12, R4.reuse, 0x8, RZ ;  /* 0x00000008040c7824 */ /* 0x040fe200078e00ff */
[----:B------:R-:W-:Y:S01]  /*0860*/  IADD3 R4, PT, PT, -R4, RZ, RZ ;  /* 0x000000ff04047210 */ /* 0x000fe20007ffe1ff */
[----:B------:R-:W1:Y:S03]  /*0870*/  LDCU UR52, c[0x0][0x3b0] ;  /* 0x00007600ff3477ac */ /* 0x000e660008000800 */
[----:B------:R-:W-:Y:S01]  /*0880*/  LEA.HI.SX32 R5, R5, -R12, 0x18 ;  /* 0x8000000c05057211 */ /* 0x000fe200078fc2ff */
[----:B------:R-:W-:Y:S01]  /*0890*/  IMAD R14, R6, R4, R7 ;  /* 0x00000004060e7224 */ /* 0x000fe200078e0207 */
[----:B------:R-:W1:Y:S01]  /*08a0*/  LDCU UR51, c[0x0][0x3b0] ;  /* 0x00007600ff3377ac */ /* 0x000e620008000800 */
[----:B------:R-:W-:Y:S01]  /*08b0*/  IMAD.MOV.U32 R4, RZ, RZ, RZ ;  /* 0x000000ffff047224 */ /* 0x000fe200078e00ff */
[----:B------:R-:W-:Y:S01]  /*08c0*/  VIMNMX R13, PT, PT, R5, 0x8, PT ;  /* 0x00000008050d7848 */ /* 0x000fe20003fe0100 */
[----:B------:R-:W1:Y:S03]  /*08d0*/  LDCU UR54, c[0x0][0x3b0] ;  /* 0x00007600ff3677ac */ /* 0x000e660008000800 */
[----:B------:R-:W-:-:S02]  /*08e0*/  IABS R10, R13 ;  /* 0x0000000d000a7213 */ /* 0x000fc40000000000 */
[----:B------:R-:W-:Y:S01]  /*08f0*/  IABS R6, R13 ;  /* 0x0000000d00067213 */ /* 0x000fe20000000000 */
[----:B------:R-:W1:Y:S01]  /*0900*/  LDCU UR53, c[0x0][0x3b0] ;  /* 0x00007600ff3577ac */ /* 0x000e620008000800 */
[----:B------:R-:W2:Y:S01]  /*0910*/  I2F.RP R0, R10 ;  /* 0x0000000a00007306 */ /* 0x000ea20000209400 */
[----:B------:R-:W1:Y:S01]  /*0920*/  LDCU UR56, c[0x0][0x3b0] ;  /* 0x00007600ff3877ac */ /* 0x000e620008000800 */
[----:B------:R-:W1:Y:S01]  /*0930*/  LDCU UR55, c[0x0][0x3b0] ;  /* 0x00007600ff3777ac */ /* 0x000e620008000800 */
[----:B------:R-:W1:Y:S05]  /*0940*/  LDCU UR58, c[0x0][0x3b0] ;  /* 0x00007600ff3a77ac */ /* 0x000e6a0008000800 */
[----:B--2---:R-:W2:Y:S01]  /*0950*/  MUFU.RCP R0, R0 ;  /* 0x0000000000007308 */ /* 0x004ea20000001000 */
[----:B------:R-:W1:Y:S01]  /*0960*/  LDCU UR57, c[0x0][0x3b0] ;  /* 0x00007600ff3977ac */ /* 0x000e620008000800 */
[----:B------:R-:W1:Y:S01]  /*0970*/  LDCU UR60, c[0x0][0x3b0] ;  /* 0x00007600ff3c77ac */ /* 0x000e620008000800 */
[----:B------:R-:W1:Y:S01]  /*0980*/  LDCU UR59, c[0x0][0x3b0] ;  /* 0x00007600ff3b77ac */ /* 0x000e620008000800 */
[----:B------:R-:W1:Y:S01]  /*0990*/  LDCU UR62, c[0x0][0x3b0] ;  /* 0x00007600ff3e77ac */ /* 0x000e620008000800 */
[----:B--2---:R-:W-:Y:S01]  /*09a0*/  VIADD R5, R0, 0xffffffe ;  /* 0x0ffffffe00057836 */ /* 0x004fe20000000000 */
[----:B------:R-:W-:Y:S01]  /*09b0*/  IABS R0, R3 ;  /* 0x0000000300007213 */ /* 0x000fe20000000000 */
[----:B------:R-:W2:Y:S04]  /*09c0*/  LDCU UR61, c[0x0][0x3b0] ;  /* 0x00007600ff3d77ac */ /* 0x000ea80008000800 */
[----:B------:R-:W1:Y:S01]  /*09d0*/  F2I.FTZ.U32.TRUNC.NTZ R5, R5 ;  /* 0x0000000500057305 */ /* 0x000e62000021f000 */
[----:B------:R-:W2:Y:S01]  /*09e0*/  LDCU UR64, c[0x0][0x3b0] ;  /* 0x00007600ff4077ac */ /* 0x000ea20008000800 */
[----:B------:R-:W2:Y:S01]  /*09f0*/  LDCU UR63, c[0x0][0x3b0] ;  /* 0x00007600ff3f77ac */ /* 0x000ea20008000800 */
[----:B------:R-:W2:Y:S01]  /*0a00*/  LDCU UR13, c[0x0][0x3a4] ;  /* 0x00007480ff0d77ac */ /* 0x000ea20008000800 */
[----:B------:R-:W2:Y:S01]  /*0a10*/  LDCU UR65, c[0x0][0x3b0] ;  /* 0x00007600ff4177ac */ /* 0x000ea20008000800 */
[----:B-1----:R-:W-:Y:S01]  /*0a20*/  IMAD.MOV R9, RZ, RZ, -R5 ;  /* 0x000000ffff097224 */ /* 0x002fe200078e0a05 */
[----:B------:R-:W1:Y:S03]  /*0a30*/  LDCU UR66, c[0x0][0x3b0] ;  /* 0x00007600ff4277ac */ /* 0x000e660008000800 */
[----:B------:R-:W-:Y:S01]  /*0a40*/  IMAD.MOV.U32 R7, RZ, RZ, R9 ;  /* 0x000000ffff077224 */ /* 0x000fe200078e0009 */
[----:B------:R-:W-:Y:S01]  /*0a50*/  IABS R9, R14 ;  /* 0x0000000e00097213 */ /* 0x000fe20000000000 */
[----:B------:R-:W1:Y:S02]  /*0a60*/  LDCU.64 UR6, c[0x0][0x358] ;  /* 0x00006b00ff0677ac */ /* 0x000e640008000a00 */
[----:B------:R-:W-:-:S04]  /*0a70*/  IMAD R7, R7, R10, RZ ;  /* 0x0000000a07077224 */ /* 0x000fc800078e02ff */
[----:B------:R-:W-:Y:S01]  /*0a80*/  IMAD.HI.U32 R4, R5, R7, R4 ;  /* 0x0000000705047227 */ /* 0x000fe200078e0004 */
[----:B------:R-:W-:Y:S01]  /*0a90*/  IADD3 R5, PT, PT, RZ, -R6, RZ ;  /* 0x80000006ff057210 */ /* 0x000fe20007ffe0ff */
[----:B------:R-:W1:Y:S04]  /*0aa0*/  I2F.RP R7, R0 ;  /* 0x0000000000077306 */ /* 0x000e680000209400 */
[----:B------:R-:W-:-:S04]  /*0ab0*/  IMAD.HI.U32 R4, R4, R9, RZ ;  /* 0x0000000904047227 */ /* 0x000fc800078e00ff */
[----:B------:R-:W-:Y:S01]  /*0ac0*/  IMAD R5, R4, R5, R9 ;  /* 0x0000000504057224 */ /* 0x000fe200078e0209 */
[----:B------:R-:W2:Y:S01]  /*0ad0*/  I2F.RP R6, R11 ;  /* 0x0000000b00067306 */ /* 0x000ea20000209400 */
[----:B------:R-:W-:Y:S03]  /*0ae0*/  BAR.SYNC.DEFER_BLOCKING 0x0 ;  /* 0x0000000000007b1d */ /* 0x000fe60000010000 */
[----:B------:R-:W-:-:S04]  /*0af0*/  ISETP.GT.U32.AND P1, PT, R10, R5, PT ;  /* 0x000000050a00720c */ /* 0x000fc80003f24070 */
[----:B-1----:R-:W1:Y:S08]  /*0b00*/  MUFU.RCP R7, R7 ;  /* 0x0000000700077308 */ /* 0x002e700000001000 */
[----:B--2---:R-:W2:Y:S01]  /*0b10*/  MUFU.RCP R6, R6 ;  /* 0x0000000600067308 */ /* 0x004ea20000001000 */
[----:B------:R-:W-:Y:S02]  /*0b20*/  @!P1 IMAD.IADD R5, R5, 0x1, -R10 ;  /* 0x0000000105059824 */ /* 0x000fe400078e0a0a */
[----:B------:R-:W-:Y:S01]  /*0b30*/  @!P1 VIADD R4, R4, 0x1 ;  /* 0x0000000104049836 */ /* 0x000fe20000000000 */
[----:B------:R-:W-:-:S02]  /*0b40*/  ISETP.NE.AND P1, PT, R13, RZ, PT ;  /* 0x000000ff0d00720c */ /* 0x000fc40003f25270 */
[----:B------:R-:W-:Y:S02]  /*0b50*/  ISETP.GE.U32.AND P0, PT, R5, R10, PT ;  /* 0x0000000a0500720c */ /* 0x000fe40003f06070 */
[----:B------:R-:W-:Y:S01]  /*0b60*/  LOP3.LUT R5, R14, R13, RZ, 0x3c, !PT ;  /* 0x0000000d0e057212 */ /* 0x000fe200078e3cff */
[----:B-1----:R-:W-:-:S03]  /*0b70*/  VIADD R7, R7, 0xffffffe ;  /* 0x0ffffffe07077836 */ /* 0x002fc60000000000 */
[----:B------:R-:W-:-:S03]  /*0b80*/  ISETP.GE.AND P2, PT, R5, RZ, PT ;  /* 0x000000ff0500720c */ /* 0x000fc60003f46270 */
[----:B------:R-:W-:Y:S01]  /*0b90*/  F2I.FTZ.U32.TRUNC.NTZ R7, R7 ;  /* 0x0000000700077305 */ /* 0x000fe2000021f000 */
[----:B--2---:R-:W-:-:S03]  /*0ba0*/  VIADD R5, R6, 0xffffffe ;  /* 0x0ffffffe06057836 */ /* 0x004fc60000000000 */
[----:B------:R-:W-:-:S04]  /*0bb0*/  @P0 IADD3 R4, PT, PT, R4, 0x1, RZ ;  /* 0x0000000104040810 */ /* 0x000fc80007ffe0ff */
[----:B------:R-:W1:Y:S01]  /*0bc0*/  F2I.FTZ.U32.TRUNC.NTZ R5, R5 ;  /* 0x0000000500057305 */ /* 0x000e62000021f000 */
[----:B------:R-:W-:-:S04]  /*0bd0*/  IMAD.MOV.U32 R132, RZ, RZ, R4 ;  /* 0x000000ffff847224 */ /* 0x000fc800078e0004 */
[----:B------:R-:W-:Y:S01]  /*0be0*/  @!P2 IMAD.MOV R132, RZ, RZ, -R132 ;  /* 0x000000ffff84a224 */ /* 0x000fe200078e0a84 */
[----:B------:R-:W-:-:S04]  /*0bf0*/  @!P1 LOP3.LUT R132, RZ, R13, RZ, 0x33, !PT ;  /* 0x0000000dff849212 */ /* 0x000fc800078e33ff */
[C---:B------:R-:W-:Y:S01]  /*0c00*/  IADD3 R4, PT, PT, -R132.reuse, RZ, RZ ;  /* 0x000000ff84047210 */ /* 0x040fe20007ffe1ff */
[----:B------:R-:W-:-:S04]  /*0c10*/  IMAD.SHL.U32 R132, R132, 0x40, RZ ;  /* 0x0000004084847824 */ /* 0x000fc800078e00ff */
[----:B------:R-:W-:Y:S01]  /*0c20*/  IMAD R4, R13, R4, R14 ;  /* 0x000000040d047224 */ /* 0x000fe200078e020e */
[----:B------:R-:W-:Y:S01]  /*0c30*/  IADD3 R16, PT, PT, R132, 0x3f, RZ ;  /* 0x0000003f84107810 */ /* 0x000fe20007ffe0ff */
[--C-:B-1----:R-:W-:Y:S01]  /*0c40*/  IMAD.MOV R6, RZ, RZ, -R5.reuse ;  /* 0x000000ffff067224 */ /* 0x102fe200078e0a05 */
[----:B------:R-:W-:Y:S01]  /*0c50*/  SHF.R.U32.HI R14, RZ, 0x5, R8 ;  /* 0x00000005ff0e7819 */ /* 0x000fe20000011608 */
[----:B------:R-:W-:Y:S01]  /*0c60*/  IMAD.IADD R9, R12, 0x1, R4 ;  /* 0x000000010c097824 */ /* 0x000fe200078e0204 */
[----:B------:R-:W-:Y:S01]  /*0c70*/  IABS R12, R16 ;  /* 0x00000010000c7213 */ /* 0x000fe20000000000 */
[----:B------:R-:W-:Y:S01]  /*0c80*/  IMAD R13, R6, R11, RZ ;  /* 0x0000000b060d7224 */ /* 0x000fe200078e02ff */
[----:B------:R-:W-:Y:S01]  /*0c90*/  R2UR UR12, R14 ;  /* 0x000000000e0c72ca */ /* 0x000fe200000e0000 */
[----:B------:R-:W-:Y:S01]  /*0ca0*/  IMAD.MOV.U32 R4, RZ, RZ, RZ ;  /* 0x000000ffff047224 */ /* 0x000fe200078e00ff */
[----:B------:R-:W-:Y:S01]  /*0cb0*/  LEA R74, R9, R82, 0x8 ;  /* 0x00000052094a7211 */ /* 0x000fe200078e40ff */
[----:B------:R-:W-:Y:S01]  /*0cc0*/  IMAD.MOV.U32 R6, RZ, RZ, RZ ;  /* 0x000000ffff067224 */ /* 0x000fe200078e00ff */
[----:B------:R-:W-:Y:S01]  /*0cd0*/  IADD3 R17, PT, PT, R132, 0x3, RZ ;  /* 0x0000000384117810 */ /* 0x000fe20007ffe0ff */
[----:B------:R-:W-:Y:S01]  /*0ce0*/  IMAD.HI.U32 R4, R5, R13, R4 ;  /* 0x0000000d05047227 */ /* 0x000fe200078e0004 */
[----:B------:R-:W-:Y:S01]  /*0cf0*/  IABS R9, R74 ;  /* 0x0000004a00097213 */ /* 0x000fe20000000000 */
[----:B------:R-:W-:Y:S01]  /*0d00*/  STL [R1+0x324], R74 ;  /* 0x0003244a01007387 */ /* 0x000fe20000100800 */
[----:B------:R-:W-:Y:S01]  /*0d10*/  ISETP.GE.AND P2, PT, R16, RZ, PT ;  /* 0x000000ff1000720c */ /* 0x000fe20003f46270 */
[--C-:B------:R-:W-:Y:S01]  /*0d20*/  IMAD.MOV R13, RZ, RZ, -R7.reuse ;  /* 0x000000ffff0d7224 */ /* 0x100fe200078e0a07 */
[----:B------:R-:W-:Y:S01]  /*0d30*/  IADD3 R20, PT, PT, R132, 0x7, RZ ;  /* 0x0000000784147810 */ /* 0x000fe20007ffe0ff */
[----:B------:R-:W-:Y:S01]  /*0d40*/  VIADD R72, R74, 0x80 ;  /* 0x000000804a487836 */ /* 0x000fe20000000000 */
[C---:B------:R-:W-:Y:S01]  /*0d50*/  IADD3 R34, PT, PT, R132.reuse, 0x12, RZ ;  /* 0x0000001284227810 */ /* 0x040fe20007ffe0ff */
[----:B------:R-:W-:Y:S01]  /*0d60*/  IMAD R13, R13, R0, RZ ;  /* 0x000000000d0d7224 */ /* 0x000fe200078e02ff */
[----:B------:R-:W-:Y:S01]  /*0d70*/  IADD3 R37, PT, PT, R132, 0x15, RZ ;  /* 0x0000001584257810 */ /* 0x000fe20007ffe0ff */
[----:B------:R-:W-:Y:S01]  /*0d80*/  IMAD.HI.U32 R5, R4, R9, RZ ;  /* 0x0000000904057227 */ /* 0x000fe200078e00ff */
[----:B------:R-:W-:Y:S01]  /*0d90*/  IABS R10, R72 ;  /* 0x00000048000a7213 */ /* 0x000fe20000000000 */
[----:B------:R1:W-:Y:S01]  /*0da0*/  STL [R1+0x69c], R72 ;  /* 0x00069c4801007387 */ /* 0x0003e20000100800 */
[----:B------:R-:W-:Y:S01]  /*0db0*/  IABS R32, R37 ;  /* 0x0000002500207213 */ /* 0x000fe20000000000 */
[----:B------:R-:W-:Y:S01]  /*0dc0*/  IMAD.HI.U32 R7, R7, R13, R6 ;  /* 0x0000000d07077227 */ /* 0x000fe200078e0006 */
[C---:B------:R-:W-:Y:S01]  /*0dd0*/  IADD3 R35, PT, PT, R132.reuse, 0x13, RZ ;  /* 0x0000001384237810 */ /* 0x040fe20007ffe0ff */
[----:B------:R-:W-:Y:S01]  /*0de0*/  USHF.L.U32 UR4, UR12, 0x15, URZ ;  /* 0x000000150c047899 */ /* 0x000fe200080006ff */
[----:B------:R-:W-:Y:S01]  /*0df0*/  IADD3 R42, PT, PT, R132, 0x19, RZ ;  /* 0x00000019842a7810 */ /* 0x000fe20007ffe0ff */
[----:B------:R-:W-:Y:S01]  /*0e00*/  IMAD.MOV.U32 R13, RZ, RZ, R12 ;  /* 0x000000ffff0d7224 */ /* 0x000fe200078e000c */
[----:B------:R-:W-:Y:S01]  /*0e10*/  IABS R30, R35 ;  /* 0x00000023001e7213 */ /* 0x000fe20000000000 */
[----:B------:R-:W-:Y:S01]  /*0e20*/  IMAD.HI.U32 R4, R4, R10, RZ ;  /* 0x0000000a04047227 */ /* 0x000fe200078e00ff */
[C---:B------:R-:W-:Y:S01]  /*0e30*/  IADD3 R45, PT, PT, R132.reuse, 0x1c, RZ ;  /* 0x0000001c842d7810 */ /* 0x040fe20007ffe0ff */
[----:B------:R-:W-:Y:S01]  /*0e40*/  ULOP3.LUT UR4, UR4, 0x600000, URZ, 0xc0, !UPT ;  /* 0x0060000004047892 */ /* 0x000fe2000f8ec0ff */
[----:B------:R-:W-:Y:S01]  /*0e50*/  IADD3 R48, PT, PT, R132, 0x21, RZ ;  /* 0x0000002184307810 */ /* 0x000fe20007ffe0ff */
[----:B------:R-:W-:Y:S01]  /*0e60*/  IMAD.MOV R6, RZ, RZ, -R5 ;  /* 0x000000ffff067224 */ /* 0x000fe200078e0a05 */
[----:B------:R-:W-:Y:S01]  /*0e70*/  IADD3 R12, PT, PT, -R4, RZ, RZ ;  /* 0x000000ff040c7210 */ /* 0x000fe20007ffe1ff */
[----:B------:R-:W-:Y:S01]  /*0e80*/  IMAD.HI.U32 R5, R7, R13, RZ ;  /* 0x0000000d07057227 */ /* 0x000fe200078e00ff */
[----:B------:R-:W-:-:S02]  /*0e90*/  IABS R40, R45 ;  /* 0x0000002d00287213 */ /* 0x000fc40000000000 */
[C---:B------:R-:W-:Y:S01]  /*0ea0*/  IADD3 R49, PT, PT, R132.reuse, 0x24, RZ ;  /* 0x0000002484317810 */ /* 0x040fe20007ffe0ff */
[C---:B------:R-:W-:Y:S01]  /*0eb0*/  IMAD R4, R11.reuse, R6, R9 ;  /* 0x000000060b047224 */ /* 0x040fe200078e0209 */
[C---:B------:R-:W-:Y:S01]  /*0ec0*/  IADD3 R52, PT, PT, R132.reuse, 0x2a, RZ ;  /* 0x0000002a84347810 */ /* 0x040fe20007ffe0ff */
[----:B------:R-:W-:Y:S01]  /*0ed0*/  IMAD.MOV R6, RZ, RZ, -R5 ;  /* 0x000000ffff067224 */ /* 0x000fe200078e0a05 */
[C---:B------:R-:W-:Y:S01]  /*0ee0*/  IADD3 R60, PT, PT, R132.reuse, 0x39, RZ ;  /* 0x00000039843c7810 */ /* 0x040fe20007ffe0ff */
[----:B------:R-:W-:Y:S01]  /*0ef0*/  VIADD R14, R132, 0x1 ;  /* 0x00000001840e7836 */ /* 0x000fe20000000000 */
[C---:B------:R-:W-:Y:S01]  /*0f00*/  ISETP.GT.U32.AND P1, PT, R11.reuse, R4, PT ;  /* 0x000000040b00720c */ /* 0x040fe20003f24070 */
[----:B------:R-:W-:Y:S01]  /*0f10*/  IMAD R13, R0, R6, R13 ;  /* 0x00000006000d7224 */ /* 0x000fe200078e020d */
[----:B------:R-:W-:Y:S01]  /*0f20*/  IABS R81, R60 ;  /* 0x0000003c00517213 */ /* 0x000fe20000000000 */
[C---:B------:R-:W-:Y:S01]  /*0f30*/  IMAD R5, R11.reuse, R12, R10 ;  /* 0x0000000c0b057224 */ /* 0x040fe200078e020a */
[----:B------:R-:W-:Y:S01]  /*0f40*/  IABS R9, R14 ;  /* 0x0000000e00097213 */ /* 0x000fe20000000000 */
[----:B------:R-:W-:Y:S01]  /*0f50*/  VIADD R10, R132, 0x2 ;  /* 0x00000002840a7836 */ /* 0x000fe20000000000 */
[----:B------:R-:W-:Y:S01]  /*0f60*/  ISETP.GT.U32.AND P4, PT, R0, R13, PT ;  /* 0x0000000d0000720c */ /* 0x000fe20003f84070 */
[----:B------:R-:W-:Y:S01]  /*0f70*/  VIADD R18, R132, 0x4 ;  /* 0x0000000484127836 */ /* 0x000fe20000000000 */
[----:B------:R-:W-:Y:S01]  /*0f80*/  ISETP.GT.U32.AND P3, PT, R11, R5, PT ;  /* 0x000000050b00720c */ /* 0x000fe20003f64070 */
[----:B------:R-:W-:Y:S01]  /*0f90*/  IMAD.HI.U32 R6, R7, R9, RZ ;  /* 0x0000000907067227 */ /* 0x000fe200078e00ff */
[----:B------:R-:W-:-:S02]  /*0fa0*/  IABS R12, R10 ;  /* 0x0000000a000c7213 */ /* 0x000fc40000000000 */
[----:B------:R-:W-:Y:S01]  /*0fb0*/  ISETP.GE.AND P0, PT, R14, RZ, PT ;  /* 0x000000ff0e00720c */ /* 0x000fe20003f06270 */
[----:B------:R-:W-:Y:S01]  /*0fc0*/  IMAD.MOV R6, RZ, RZ, -R6 ;  /* 0x000000ffff067224 */ /* 0x000fe200078e0a06 */
[----:B------:R-:W-:Y:S01]  /*0fd0*/  IABS R14, R17 ;  /* 0x00000011000e7213 */ /* 0x000fe20000000000 */
[----:B------:R-:W-:Y:S01]  /*0fe0*/  @!P1 IMAD.IADD R4, R4, 0x1, -R11 ;  /* 0x0000000104049824 */ /* 0x000fe200078e0a0b */
[----:B------:R-:W-:Y:S01]  /*0ff0*/  ISETP.GE.AND P6, PT, R10, RZ, PT ;  /* 0x000000ff0a00720c */ /* 0x000fe20003fc6270 */
[----:B------:R-:W-:Y:S01]  /*1000*/  IMAD R9, R0, R6, R9 ;  /* 0x0000000600097224 */ /* 0x000fe200078e0209 */
[----:B------:R-:W-:Y:S01]  /*1010*/  IABS R16, R18 ;  /* 0x0000001200107213 */ /* 0x000fe20000000000 */
[----:B------:R-:W-:Y:S01]  /*1020*/  @!P4 IMAD.IADD R13, R13, 0x1, -R0 ;  /* 0x000000010d0dc824 */ /* 0x000fe200078e0a00 */
[----:B------:R-:W-:Y:S01]  /*1030*/  ISETP.GT.U32.AND P5, PT, R11, R4, PT ;  /* 0x000000040b00720c */ /* 0x000fe20003fa4070 */
[----:B------:R-:W-:Y:S01]  /*1040*/  IMAD.HI.U32 R6, R7, R12, RZ ;  /* 0x0000000c07067227 */ /* 0x000fe200078e00ff */
[----:B------:R-:W-:-:S02]  /*1050*/  @!P3 IADD3 R5, PT, PT, R5, -R11, RZ ;  /* 0x8000000b0505b210 */ /* 0x000fc40007ffe0ff */
[C---:B------:R-:W-:Y:S01]  /*1060*/  ISETP.GT.U32.AND P3, PT, R0.reuse, R9, PT ;  /* 0x000000090000720c */ /* 0x040fe20003f64070 */
[----:B------:R-:W-:Y:S01]  /*1070*/  IMAD.HI.U32 R10, R7, R14, RZ ;  /* 0x0000000e070a7227 */ /* 0x000fe200078e00ff */
[----:B------:R-:W-:Y:S02]  /*1080*/  ISETP.GT.U32.AND P4, PT, R0, R13, PT ;  /* 0x0000000d0000720c */ /* 0x000fe40003f84070 */
[----:B------:R-:W-:Y:S01]  /*1090*/  ISETP.GT.U32.AND P1, PT, R11, R5, PT ;  /* 0x000000050b00720c */ /* 0x000fe20003f24070 */
[----:B------:R-:W-:Y:S01]  /*10a0*/  IMAD.MOV R15, RZ, RZ, -R6 ;  /* 0x000000ffff0f7224 */ /* 0x000fe200078e0a06 */
[C---:B------:R-:W-:Y:S01]  /*10b0*/  IADD3 R66, PT, PT, R132.reuse, 0x3c, RZ ;  /* 0x0000003c84427810 */ /* 0x040fe20007ffe0ff */
[C---:B------:R-:W-:Y:S01]  /*10c0*/  VIADD R19, R132.reuse, 0x6 ;  /* 0x0000000684137836 */ /* 0x040fe20000000000 */
[----:B------:R-:W-:Y:S01]  /*10d0*/  IADD3 R70, PT, PT, R132, 0x3e, RZ ;  /* 0x0000003e84467810 */ /* 0x000fe20007ffe0ff */
[----:B------:R-:W-:Y:S01]  /*10e0*/  @!P5 IMAD.IADD R4, R4, 0x1, -R11 ;  /* 0x000000010404d824 */ /* 0x000fe200078e0a0b */
[----:B------:R-:W-:Y:S01]  /*10f0*/  ISETP.GE.AND P5, PT, R17, RZ, PT ;  /* 0x000000ff1100720c */ /* 0x000fe20003fa6270 */
[----:B------:R-:W-:Y:S01]  /*1100*/  VIADD R23, R132, 0x9 ;  /* 0x0000000984177836 */ /* 0x000fe20000000000 */
[----:B------:R-:W-:Y:S01]  /*1110*/  IADD3 R17, PT, PT, -R10, RZ, RZ ;  /* 0x000000ff0a117210 */ /* 0x000fe20007ffe1ff */
[----:B------:R-:W-:Y:S01]  /*1120*/  IMAD R10, R0, R15, R12 ;  /* 0x0000000f000a7224 */ /* 0x000fe200078e020c */
[----:B------:R-:W-:Y:S01]  /*1130*/  @!P3 IADD3 R9, PT, PT, R9, -R0, RZ ;  /* 0x800000000909b210 */ /* 0x000fe20007ffe0ff */
[----:B------:R-:W-:Y:S01]  /*1140*/  IMAD.HI.U32 R12, R7, R16, RZ ;  /* 0x00000010070c7227 */ /* 0x000fe200078e00ff */
[----:B------:R-:W-:-:S02]  /*1150*/  IABS R91, R70 ;  /* 0x00000046005b7213 */ /* 0x000fc40000000000 */
[C---:B------:R-:W-:Y:S01]  /*1160*/  ISETP.GT.U32.AND P3, PT, R0.reuse, R9, PT ;  /* 0x000000090000720c */ /* 0x040fe20003f64070 */
[----:B------:R-:W-:Y:S01]  /*1170*/  @!P4 IMAD.IADD R13, R13, 0x1, -R0 ;  /* 0x000000010d0dc824 */ /* 0x000fe200078e0a00 */
[----:B------:R-:W-:Y:S01]  /*1180*/  ISETP.GT.U32.AND P4, PT, R0, R10, PT ;  /* 0x0000000a0000720c */ /* 0x000fe20003f84070 */
[----:B------:R-:W-:Y:S01]  /*1190*/  @!P1 IMAD.IADD R5, R5, 0x1, -R11 ;  /* 0x0000000105059824 */ /* 0x000fe200078e0a0b */
[----:B------:R-:W-:Y:S01]  /*11a0*/  ISETP.GE.AND P1, PT, R18, RZ, PT ;  /* 0x000000ff1200720c */ /* 0x000fe20003f26270 */
[----:B------:R-:W-:Y:S01]  /*11b0*/  IMAD.MOV.U32 R6, RZ, RZ, R13 ;  /* 0x000000ffff067224 */ /* 0x000fe200078e000d */
[----:B------:R-:W-:Y:S01]  /*11c0*/  IADD3 R13, PT, PT, -R12, RZ, RZ ;  /* 0x000000ff0c0d7210 */ /* 0x000fe20007ffe1ff */
[C---:B------:R-:W-:Y:S01]  /*11d0*/  IMAD R11, R0.reuse, R17, R14 ;  /* 0x00000011000b7224 */ /* 0x040fe200078e020e */
[----:B------:R-:W-:Y:S01]  /*11e0*/  IABS R17, R19 ;  /* 0x0000001300117213 */ /* 0x000fe20000000000 */
[----:B------:R-:W-:Y:S01]  /*11f0*/  @!P2 IMAD.MOV R6, RZ, RZ, -R6 ;  /* 0x000000ffff06a224 */ /* 0x000fe200078e0a06 */
[----:B------:R-:W-:Y:S01]  /*1200*/  IABS R18, R20 ;  /* 0x0000001400127213 */ /* 0x000fe20000000000 */
[C---:B------:R-:W-:Y:S01]  /*1210*/  IMAD R12, R0.reuse, R13, R16 ;  /* 0x0000000d000c7224 */ /* 0x040fe200078e0210 */
[----:B------:R-:W-:Y:S01]  /*1220*/  ISETP.GT.U32.AND P2, PT, R0, R11, PT ;  /* 0x0000000b0000720c */ /* 0x000fe20003f44070 */
[----:B------:R-:W-:-:S02]  /*1230*/  @!P3 IMAD.IADD R9, R9, 0x1, -R0 ;  /* 0x000000010909b824 */ /* 0x000fc400078e0a00 */
[----:B------:R-:W-:Y:S01]  /*1240*/  @!P4 IMAD.IADD R10, R10, 0x1, -R0 ;  /* 0x000000010a0ac824 */ /* 0x000fe200078e0a00 */
[----:B------:R-:W-:Y:S01]  /*1250*/  ISETP.GT.U32.AND P3, PT, R0, R12, PT ;  /* 0x0000000c0000720c */ /* 0x000fe20003f64070 */
[----:B------:R-:W-:Y:S02]  /*1260*/  VIADD R15, R132, 0x5 ;  /* 0x00000005840f7836 */ /* 0x000fe40000000000 */
[----:B------:R-:W-:Y:S01]  /*1270*/  IMAD.HI.U32 R14, R7, R17, RZ ;  /* 0x00000011070e7227 */ /* 0x000fe200078e00ff */
[----:B------:R-:W-:Y:S02]  /*1280*/  ISETP.GT.U32.AND P4, PT, R0, R10, PT ;  /* 0x0000000a0000720c */ /* 0x000fe40003f84070 */
[----:B------:R-:W-:Y:S01]  /*1290*/  IABS R16, R15 ;  /* 0x0000000f00107213 */ /* 0x000fe20000000000 */
[----:B------:R-:W-:Y:S01]  /*12a0*/  @!P0 IMAD.MOV R9, RZ, RZ, -R9 ;  /* 0x000000ffff098224 */ /* 0x000fe200078e0a09 */
[----:B------:R-:W-:Y:S01]  /*12b0*/  ISETP.GE.AND P0, PT, R15, RZ, PT ;  /* 0x000000ff0f00720c */ /* 0x000fe20003f06270 */
[----:B------:R-:W-:Y:S01]  /*12c0*/  IMAD.HI.U32 R15, R7, R18, RZ ;  /* 0x00000012070f7227 */ /* 0x000fe200078e00ff */
[----:B------:R-:W-:-:S02]  /*12d0*/  @!P2 IADD3 R11, PT, PT, R11, -R0, RZ ;  /* 0x800000000b0ba210 */ /* 0x000fc40007ffe0ff */
[----:B------:R-:W-:Y:S01]  /*12e0*/  IADD3 R14, PT, PT, -R14, RZ, RZ ;  /* 0x000000ff0e0e7210 */ /* 0x000fe20007ffe1ff */
[--C-:B------:R-:W-:Y:S01]  /*12f0*/  @!P3 IMAD.IADD R12, R12, 0x1, -R0.reuse ;  /* 0x000000010c0cb824 */ /* 0x100fe200078e0a00 */
[----:B------:R-:W-:Y:S01]  /*1300*/  IADD3 R15, PT, PT, -R15, RZ, RZ ;  /* 0x000000ff0f0f7210 */ /* 0x000fe20007ffe1ff */
[----:B------:R-:W-:Y:S01]  /*1310*/  IMAD.HI.U32 R13, R7, R16, RZ ;  /* 0x00000010070d7227 */ /* 0x000fe200078e00ff */
[C---:B------:R-:W-:Y:S02]  /*1320*/  ISETP.GT.U32.AND P2, PT, R0.reuse, R11, PT ;  /* 0x0000000b0000720c */ /* 0x040fe40003f44070 */
[----:B------:R-:W-:Y:S01]  /*1330*/  ISETP.GT.U32.AND P3, PT, R0, R12, PT ;  /* 0x0000000c0000720c */ /* 0x000fe20003f64070 */
[----:B------:R-:W-:Y:S01]  /*1340*/  @!P4 IMAD.IADD R10, R10, 0x1, -R0 ;  /* 0x000000010a0ac824 */ /* 0x000fe200078e0a00 */
[----:B------:R-:W-:Y:S01]  /*1350*/  ISETP.GE.AND P4, PT, R19, RZ, PT ;  /* 0x000000ff1300720c */ /* 0x000fe20003f86270 */
[C---:B------:R-:W-:Y:S02]  /*1360*/  IMAD R14, R0.reuse, R14, R17 ;  /* 0x0000000e000e7224 */ /* 0x040fe400078e0211 */
[----:B------:R-:W-:Y:S01]  /*1370*/  IMAD R15, R0, R15, R18 ;  /* 0x0000000f000f7224 */ /* 0x000fe200078e0212 */
[----:B------:R-:W-:Y:S01]  /*1380*/  @!P6 IADD3 R10, PT, PT, -R10, RZ, RZ ;  /* 0x000000ff0a0ae210 */ /* 0x000fe20007ffe1ff */
[----:B------:R-:W-:Y:S01]  /*1390*/  IMAD.MOV R13, RZ, RZ, -R13 ;  /* 0x000000ffff0d7224 */ /* 0x000fe200078e0a0d */
[----:B------:R-:W-:Y:S01]  /*13a0*/  ISETP.GT.U32.AND P6, PT, R0, R14, PT ;  /* 0x0000000e0000720c */ /* 0x000fe20003fc4070 */
[----:B------:R-:W-:-:S02]  /*13b0*/  VIADD R24, R132, 0xa ;  /* 0x0000000a84187836 */ /* 0x000fc40000000000 */
[----:B------:R-:W-:Y:S02]  /*13c0*/  IMAD R13, R0, R13, R16 ;  /* 0x0000000d000d7224 */ /* 0x000fe400078e0210 */
[-C--:B------:R-:W-:Y:S01]  /*13d0*/  @!P3 IADD3 R12, PT, PT, R12, -R0.reuse, RZ ;  /* 0x800000000c0cb210 */ /* 0x080fe20007ffe0ff */
[----:B------:R-:W-:Y:S01]  /*13e0*/  @!P2 IMAD.IADD R11, R11, 0x1, -R0 ;  /* 0x000000010b0ba824 */ /* 0x000fe200078e0a00 */
[----:B------:R-:W-:Y:S01]  /*13f0*/  ISETP.GT.U32.AND P3, PT, R0, R15, PT ;  /* 0x0000000f0000720c */ /* 0x000fe20003f64070 */
[----:B------:R-:W-:Y:S01]  /*1400*/  VIADD R16, R132, 0x8 ;  /* 0x0000000884107836 */ /* 0x000fe20000000000 */
[----:B------:R-:W-:Y:S01]  /*1410*/  ISETP.GT.U32.AND P2, PT, R0, R13, PT ;  /* 0x0000000d0000720c */ /* 0x000fe20003f44070 */
[----:B------:R-:W-:Y:S01]  /*1420*/  @!P5 IMAD.MOV R11, RZ, RZ, -R11 ;  /* 0x000000ffff0bd224 */ /* 0x000fe200078e0a0b */
[----:B------:R-:W-:Y:S01]  /*1430*/  ISETP.GE.AND P5, PT, R20, RZ, PT ;  /* 0x000000ff1400720c */ /* 0x000fe20003fa6270 */
[C---:B------:R-:W-:Y:S01]  /*1440*/  VIADD R25, R132.reuse, 0xb ;  /* 0x0000000b84197836 */ /* 0x040fe20000000000 */
[----:B------:R-:W-:Y:S01]  /*1450*/  IABS R20, R23 ;  /* 0x0000001700147213 */ /* 0x000fe20000000000 */
[----:B------:R-:W-:Y:S01]  /*1460*/  VIADD R26, R132, 0xc ;  /* 0x0000000c841a7836 */ /* 0x000fe20000000000 */
[----:B------:R-:W-:Y:S01]  /*1470*/  @!P6 IADD3 R14, PT, PT, R14, -R0, RZ ;  /* 0x800000000e0ee210 */ /* 0x000fe20007ffe0ff */
[----:B------:R-:W-:Y:S01]  /*1480*/  VIADD R27, R132, 0xe ;  /* 0x0000000e841b7836 */ /* 0x000fe20000000000 */
[----:B------:R-:W-:Y:S01]  /*1490*/  IABS R18, R16 ;  /* 0x0000001000127213 */ /* 0x000fe20000000000 */
[----:B------:R-:W-:Y:S01]  /*14a0*/  IMAD.HI.U32 R17, R7, R20, RZ ;  /* 0x0000001407117227 */ /* 0x000fe200078e00ff */
[----:B------:R-:W-:-:S02]  /*14b0*/  @!P1 IADD3 R12, PT, PT, -R12, RZ, RZ ;  /* 0x000000ff0c0c9210 */ /* 0x000fc40007ffe1ff */
[----:B------:R-:W-:Y:S01]  /*14c0*/  IABS R21, R24 ;  /* 0x0000001800157213 */ /* 0x000fe20000000000 */
[--C-:B------:R-:W-:Y:S01]  /*14d0*/  @!P3 IMAD.IADD R15, R15, 0x1, -R0.reuse ;  /* 0x000000010f0fb824 */ /* 0x100fe200078e0a00 */
[----:B------:R-:W-:Y:S01]  /*14e0*/  ISETP.GT.U32.AND P3, PT, R0, R14, PT ;  /* 0x0000000e0000720c */ /* 0x000fe20003f64070 */
[----:B------:R-:W-:Y:S01]  /*14f0*/  IMAD.MOV R17, RZ, RZ, -R17 ;  /* 0x000000ffff117224 */ /* 0x000fe200078e0a11 */
[----:B------:R-:W-:Y:S01]  /*1500*/  IABS R22, R25 ;  /* 0x0000001900167213 */ /* 0x000fe20000000000 */
[----:B------:R-:W-:Y:S01]  /*1510*/  @!P2 IMAD.IADD R13, R13, 0x1, -R0 ;  /* 0x000000010d0da824 */ /* 0x000fe200078e0a00 */
[----:B------:R-:W-:Y:S01]  /*1520*/  ISETP.GE.AND P2, PT, R16, RZ, PT ;  /* 0x000000ff1000720c */ /* 0x000fe20003f46270 */
[C---:B------:R-:W-:Y:S01]  /*1530*/  IMAD R17, R0.reuse, R17, R20 ;  /* 0x0000001100117224 */ /* 0x040fe200078e0214 */
[C---:B------:R-:W-:Y:S01]  /*1540*/  ISETP.GT.U32.AND P1, PT, R0.reuse, R15, PT ;  /* 0x0000000f0000720c */ /* 0x040fe20003f24070 */
[----:B------:R-:W-:Y:S01]  /*1550*/  IMAD.HI.U32 R16, R7, R18, RZ ;  /* 0x0000001207107227 */ /* 0x000fe200078e00ff */
[----:B------:R-:W-:-:S03]  /*1560*/  ISETP.GT.U32.AND P6, PT, R0, R13, PT ;  /* 0x0000000d0000720c */ /* 0x000fc60003fc4070 */
[----:B------:R-:W-:Y:S02]  /*1570*/  IMAD.MOV R19, RZ, RZ, -R16 ;  /* 0x000000ffff137224 */ /* 0x000fe400078e0a10 */
[----:B------:R-:W-:Y:S01]  /*1580*/  @!P3 IMAD.IADD R14, R14, 0x1, -R0 ;  /* 0x000000010e0eb824 */ /* 0x000fe200078e0a00 */
[C---:B------:R-:W-:Y:S01]  /*1590*/  ISETP.GT.U32.AND P3, PT, R0.reuse, R17, PT ;  /* 0x000000110000720c */ /* 0x040fe20003f64070 */
[C---:B------:R-:W-:Y:S02]  /*15a0*/  IMAD R16, R0.reuse, R19, R18 ;  /* 0x0000001300107224 */ /* 0x040fe400078e0212 */
[----:B------:R-:W-:Y:S02]  /*15b0*/  IMAD.HI.U32 R18, R7, R21, RZ ;  /* 0x0000001507127227 */ /* 0x000fe400078e00ff */
[-C--:B------:R-:W-:Y:S02]  /*15c0*/  @!P1 IADD3 R15, PT, PT, R15, -R0.reuse, RZ ;  /* 0x800000000f0f9210 */ /* 0x080fe40007ffe0ff */
[----:B------:R-:W-:Y:S01]  /*15d0*/  @!P6 IADD3 R13, PT, PT, R13, -R0, RZ ;  /* 0x800000000d0de210 */ /* 0x000fe20007ffe0ff */
[----:B------:R-:W-:Y:S01]  /*15e0*/  IMAD.HI.U32 R19, R7, R22, RZ ;  /* 0x0000001607137227 */ /* 0x000fe200078e00ff */
[----:B------:R-:W-:-:S02]  /*15f0*/  ISETP.GT.U32.AND P6, PT, R0, R16, PT ;  /* 0x000000100000720c */ /* 0x000fc40003fc4070 */
[----:B------:R-:W-:Y:S01]  /*1600*/  ISETP.GE.AND P1, PT, R23, RZ, PT ;  /* 0x000000ff1700720c */ /* 0x000fe20003f26270 */
[----:B------:R-:W-:Y:S01]  /*1610*/  IMAD.MOV R18, RZ, RZ, -R18 ;  /* 0x000000ffff127224 */ /* 0x000fe200078e0a12 */
[----:B------:R-:W-:Y:S01]  /*1620*/  IABS R23, R26 ;  /* 0x0000001a00177213 */ /* 0x000fe20000000000 */
[----:B------:R-:W-:Y:S01]  /*1630*/  @!P3 IMAD.IADD R17, R17, 0x1, -R0 ;  /* 0x000000011111b824 */ /* 0x000fe200078e0a00 */
[----:B------:R-:W-:Y:S01]  /*1640*/  @!P0 IADD3 R13, PT, PT, -R13, RZ, RZ ;  /* 0x000000ff0d0d8210 */ /* 0x000fe20007ffe1ff */
[----:B------:R-:W-:Y:S02]  /*1650*/  IMAD.MOV R19, RZ, RZ, -R19 ;  /* 0x000000ffff137224 */ /* 0x000fe400078e0a13 */
[C---:B------:R-:W-:Y:S01]  /*1660*/  IMAD R18, R0.reuse, R18, R21 ;  /* 0x0000001200127224 */ /* 0x040fe200078e0215 */
[C---:B------:R-:W-:Y:S01]  /*1670*/  ISETP.GT.U32.AND P3, PT, R0.reuse, R17, PT ;  /* 0x000000110000720c */ /* 0x040fe20003f64070 */
[----:B------:R-:W-:Y:S02]  /*1680*/  IMAD R19, R0, R19, R22 ;  /* 0x0000001300137224 */ /* 0x000fe400078e0216 */
[----:B------:R-:W-:Y:S01]  /*1690*/  @!P6 IMAD.IADD R16, R16, 0x1, -R0 ;  /* 0x000000011010e824 */ /* 0x000fe200078e0a00 */
[----:B------:R-:W-:Y:S01]  /*16a0*/  ISETP.GE.AND P6, PT, R24, RZ, PT ;  /* 0x000000ff1800720c */ /* 0x000fe20003fc6270 */
[----:B------:R-:W-:Y:S01]  /*16b0*/  @!P4 IMAD.MOV R14, RZ, RZ, -R14 ;  /* 0x000000ffff0ec224 */ /* 0x000fe200078e0a0e */
[C---:B------:R-:W-:Y:S01]  /*16c0*/  ISETP.GT.U32.AND P4, PT, R0.reuse, R18, PT ;  /* 0x000000120000720c */ /* 0x040fe20003f84070 */
[----:B------:R-:W-:Y:S01]  /*16d0*/  IMAD.HI.U32 R20, R7, R23, RZ ;  /* 0x0000001707147227 */ /* 0x000fe200078e00ff */
[----:B------:R-:W-:-:S02]  /*16e0*/  ISETP.GT.U32.AND P0, PT, R0, R16, PT ;  /* 0x000000100000720c */ /* 0x000fc40003f04070 */
[----:B------:R-:W-:Y:S01]  /*16f0*/  IABS R24, R27 ;  /* 0x0000001b00187213 */ /* 0x000fe20000000000 */
[----:B------:R-:W-:Y:S01]  /*1700*/  @!P5 IMAD.MOV R15, RZ, RZ, -R15 ;  /* 0x000000ffff0fd224 */ /* 0x000fe200078e0a0f */
[----:B------:R-:W-:Y:S01]  /*1710*/  IADD3 R20, PT, PT, -R20, RZ, RZ ;  /* 0x000000ff14147210 */ /* 0x000fe20007ffe1ff */
[----:B------:R-:W-:Y:S01]  /*1720*/  VIADD R28, R132, 0xf ;  /* 0x0000000f841c7836 */ /* 0x000fe20000000000 */
[----:B------:R-:W-:Y:S01]  /*1730*/  @!P3 IADD3 R17, PT, PT, R17, -R0, RZ ;  /* 0x800000001111b210 */ /* 0x000fe20007ffe0ff */
[----:B------:R-:W-:Y:S01]  /*1740*/  IMAD.HI.U32 R22, R7, R24, RZ ;  /* 0x0000001807167227 */ /* 0x000fe200078e00ff */
[----:B------:R-:W-:Y:S02]  /*1750*/  ISETP.GT.U32.AND P3, PT, R0, R19, PT ;  /* 0x000000130000720c */ /* 0x000fe40003f64070 */
[----:B------:R-:W-:Y:S01]  /*1760*/  ISETP.GE.AND P5, PT, R25, RZ, PT ;  /* 0x000000ff1900720c */ /* 0x000fe20003fa6270 */
[----:B------:R-:W-:Y:S02]  /*1770*/  VIADD R25, R132, 0xd ;  /* 0x0000000d84197836 */ /* 0x000fe40000000000 */
[----:B------:R-:W-:Y:S01]  /*1780*/  IMAD R20, R0, R20, R23 ;  /* 0x0000001400147224 */ /* 0x000fe200078e0217 */
[----:B------:R-:W-:Y:S01]  /*1790*/  @!P0 IADD3 R16, PT, PT, R16, -R0, RZ ;  /* 0x8000000010108210 */ /* 0x000fe20007ffe0ff */
[--C-:B------:R-:W-:Y:S01]  /*17a0*/  @!P4 IMAD.IADD R18, R18, 0x1, -R0.reuse ;  /* 0x000000011212c824 */ /* 0x100fe200078e0a00 */
[----:B------:R-:W-:Y:S01]  /*17b0*/  IABS R23, R25 ;  /* 0x0000001900177213 */ /* 0x000fe20000000000 */
[----:B------:R-:W-:Y:S01]  /*17c0*/  @!P1 IMAD.MOV R17, RZ, RZ, -R17 ;  /* 0x000000ffff119224 */ /* 0x000fe200078e0a11 */
[----:B------:R-:W-:Y:S01]  /*17d0*/  @!P2 IADD3 R16, PT, PT, -R16, RZ, RZ ;  /* 0x000000ff1010a210 */ /* 0x000fe20007ffe1ff */
[----:B------:R-:W-:Y:S01]  /*17e0*/  VIADD R33, R132, 0x11 ;  /* 0x0000001184217836 */ /* 0x000fe20000000000 */
[C---:B------:R-:W-:Y:S01]  /*17f0*/  ISETP.GT.U32.AND P2, PT, R0.reuse, R18, PT ;  /* 0x000000120000720c */ /* 0x040fe20003f44070 */
[----:B------:R-:W-:Y:S01]  /*1800*/  @!P3 IMAD.IADD R19, R19, 0x1, -R0 ;  /* 0x000000011313b824 */ /* 0x000fe200078e0a00 */
[----:B------:R-:W-:Y:S01]  /*1810*/  ISETP.GT.U32.AND P4, PT, R0, R20, PT ;  /* 0x000000140000720c */ /* 0x000fe20003f84070 */
[----:B------:R-:W-:Y:S01]  /*1820*/  IMAD.HI.U32 R21, R7, R23, RZ ;  /* 0x0000001707157227 */ /* 0x000fe200078e00ff */
[----:B------:R-:W-:-:S02]  /*1830*/  ISETP.GE.AND P3, PT, R25, RZ, PT ;  /* 0x000000ff1900720c */ /* 0x000fc40003f66270 */
[----:B------:R-:W-:Y:S01]  /*1840*/  ISETP.GT.U32.AND P1, PT, R0, R19, PT ;  /* 0x000000130000720c */ /* 0x000fe20003f24070 */
[----:B------:R-:W-:Y:S01]  /*1850*/  IMAD.MOV R25, RZ, RZ, -R22 ;  /* 0x000000ffff197224 */ /* 0x000fe200078e0a16 */
[----:B------:R-:W-:Y:S01]  /*1860*/  IADD3 R21, PT, PT, -R21, RZ, RZ ;  /* 0x000000ff15157210 */ /* 0x000fe20007ffe1ff */
[----:B------:R-:W-:Y:S01]  /*1870*/  VIADD R36, R132, 0x14 ;  /* 0x0000001484247836 */ /* 0x000fe20000000000 */
[----:B------:R-:W-:Y:S01]  /*1880*/  ISETP.GE.AND P0, PT, R26, RZ, PT ;  /* 0x000000ff1a00720c */ /* 0x000fe20003f06270 */
[C---:B------:R-:W-:Y:S01]  /*1890*/  IMAD R22, R0.reuse, R25, R24 ;  /* 0x0000001900167224 */ /* 0x040fe200078e0218 */
[----:B------:R-:W-:Y:S01]  /*18a0*/  IABS R26, R28 ;  /* 0x0000001c001a7213 */ /* 0x000fe20000000000 */
[----:B------:R-:W-:Y:S01]  /*18b0*/  IMAD R21, R0, R21, R23 ;  /* 0x0000001500157224 */ /* 0x000fe200078e0217 */
[----:B------:R-:W-:Y:S01]  /*18c0*/  IABS R31, R36 ;  /* 0x00000024001f7213 */ /* 0x000fe20000000000 */
[--C-:B------:R-:W-:Y:S01]  /*18d0*/  @!P2 IMAD.IADD R18, R18, 0x1, -R0.reuse ;  /* 0x000000011212a824 */ /* 0x100fe200078e0a00 */
[----:B------:R-:W-:Y:S01]  /*18e0*/  @!P4 IADD3 R20, PT, PT, R20, -R0, RZ ;  /* 0x800000001414c210 */ /* 0x000fe20007ffe0ff */
[----:B------:R-:W-:Y:S01]  /*18f0*/  VIADD R24, R132, 0x10 ;  /* 0x0000001084187836 */ /* 0x000fe20000000000 */
[----:B------:R-:W-:Y:S01]  /*1900*/  ISETP.GE.AND P2, PT, R27, RZ, PT ;  /* 0x000000ff1b00720c */ /* 0x000fe20003f46270 */
[----:B------:R-:W-:Y:S01]  /*1910*/  @!P1 IMAD.IADD R19, R19, 0x1, -R0 ;  /* 0x0000000113139824 */ /* 0x000fe200078e0a00 */
[C---:B------:R-:W-:Y:S01]  /*1920*/  ISETP.GT.U32.AND P1, PT, R0.reuse, R21, PT ;  /* 0x000000150000720c */ /* 0x040fe20003f24070 */
[----:B------:R-:W-:Y:S01]  /*1930*/  @!P6 IMAD.MOV R18, RZ, RZ, -R18 ;  /* 0x000000ffff12e224 */ /* 0x000fe200078e0a12 */
[C---:B------:R-:W-:Y:S01]  /*1940*/  ISETP.GT.U32.AND P6, PT, R0.reuse, R22, PT ;  /* 0x000000160000720c */ /* 0x040fe20003fc4070 */
[----:B------:R-:W-:Y:S01]  /*1950*/  IMAD.HI.U32 R23, R7, R26, RZ ;  /* 0x0000001a07177227 */ /* 0x000fe200078e00ff */
[----:B------:R-:W-:-:S02]  /*1960*/  ISETP.GT.U32.AND P4, PT, R0, R20, PT ;  /* 0x000000140000720c */ /* 0x000fc40003f84070 */
[----:B------:R-:W-:Y:S01]  /*1970*/  IABS R25, R24 ;  /* 0x0000001800197213 */ /* 0x000fe20000000000 */
[----:B------:R-:W-:Y:S01]  /*1980*/  @!P5 IMAD.MOV R19, RZ, RZ, -R19 ;  /* 0x000000ffff13d224 */ /* 0x000fe200078e0a13 */
[----:B------:R-:W-:Y:S01]  /*1990*/  IADD3 R23, PT, PT, -R23, RZ, RZ ;  /* 0x000000ff17177210 */ /* 0x000fe20007ffe1ff */
[C---:B------:R-:W-:Y:S01]  /*19a0*/  VIADD R38, R132.reuse, 0x16 ;  /* 0x0000001684267836 */ /* 0x040fe20000000000 */
[----:B------:R-:W-:Y:S01]  /*19b0*/  IABS R27, R33 ;  /* 0x00000021001b7213 */ /* 0x000fe20000000000 */
[----:B------:R-:W-:Y:S01]  /*19c0*/  VIADD R39, R132, 0x17 ;  /* 0x0000001784277836 */ /* 0x000fe20000000000 */
[----:B------:R-:W-:Y:S01]  /*19d0*/  ISETP.GE.AND P5, PT, R28, RZ, PT ;  /* 0x000000ff1c00720c */ /* 0x000fe20003fa6270 */
[--C-:B------:R-:W-:Y:S01]  /*19e0*/  @!P1 IMAD.IADD R21, R21, 0x1, -R0.reuse ;  /* 0x0000000115159824 */ /* 0x100fe200078e0a00 */
[----:B------:R-:W-:Y:S01]  /*19f0*/  IABS R28, R34 ;  /* 0x00000022001c7213 */ /* 0x000fe20000000000 */
[----:B------:R-:W-:Y:S02]  /*1a00*/  @!P6 IMAD.IADD R22, R22, 0x1, -R0 ;  /* 0x000000011616e824 */ /* 0x000fe400078e0a00 */
[----:B------:R-:W-:Y:S01]  /*1a10*/  @!P4 IADD3 R20, PT, PT, R20, -R0, RZ ;  /* 0x800000001414c210 */ /* 0x000fe20007ffe0ff */
[C---:B------:R-:W-:Y:S01]  /*1a20*/  IMAD R23, R0.reuse, R23, R26 ;  /* 0x0000001700177224 */ /* 0x040fe200078e021a */
[----:B------:R-:W-:Y:S01]  /*1a30*/  ISETP.GT.U32.AND P1, PT, R0, R21, PT ;  /* 0x000000150000720c */ /* 0x000fe20003f24070 */
[----:B------:R-:W-:Y:S01]  /*1a40*/  IMAD.HI.U32 R26, R7, R28, RZ ;  /* 0x0000001c071a7227 */ /* 0x000fe200078e00ff */
[----:B------:R-:W-:-:S02]  /*1a50*/  ISETP.GE.AND P4, PT, R24, RZ, PT ;  /* 0x000000ff1800720c */ /* 0x000fc40003f86270 */
[----:B------:R-:W-:Y:S01]  /*1a60*/  ISETP.GT.U32.AND P6, PT, R0, R22, PT ;  /* 0x000000160000720c */ /* 0x000fe20003fc4070 */
[----:B------:R-:W-:-:S04]  /*1a70*/  IMAD.HI.U32 R24, R7, R25, RZ ;  /* 0x0000001907187227 */ /* 0x000fc800078e00ff */
[----:B------:R-:W-:Y:S02]  /*1a80*/  IMAD.MOV R24, RZ, RZ, -R24 ;  /* 0x000000ffff187224 */ /* 0x000fe400078e0a18 */
[----:B------:R-:W-:Y:S02]  /*1a90*/  IMAD.MOV R29, RZ, RZ, -R26 ;  /* 0x000000ffff1d7224 */ /* 0x000fe400078e0a1a */
[----:B------:R-:W-:Y:S02]  /*1aa0*/  IMAD R24, R0, R24, R25 ;  /* 0x0000001800187224 */ /* 0x000fe400078e0219 */
[----:B------:R-:W-:-:S04]  /*1ab0*/  IMAD.HI.U32 R25, R7, R27, RZ ;  /* 0x0000001b07197227 */ /* 0x000fc800078e00ff */
[--C-:B------:R-:W-:Y:S01]  /*1ac0*/  @!P1 IMAD.IADD R21, R21, 0x1, -R0.reuse ;  /* 0x0000000115159824 */ /* 0x100fe200078e0a00 */
[----:B------:R-:W-:Y:S01]  /*1ad0*/  ISETP.GT.U32.AND P1, PT, R0, R23, PT ;  /* 0x000000170000720c */ /* 0x000fe20003f24070 */
[----:B------:R-:W-:Y:S01]  /*1ae0*/  @!P6 IMAD.IADD R22, R22, 0x1, -R0 ;  /* 0x000000011616e824 */ /* 0x000fe200078e0a00 */
[C---:B------:R-:W-:Y:S01]  /*1af0*/  ISETP.GT.U32.AND P6, PT, R0.reuse, R24, PT ;  /* 0x000000180000720c */ /* 0x040fe20003fc4070 */
[----:B------:R-:W-:Y:S01]  /*1b00*/  IMAD R26, R0, R29, R28 ;  /* 0x0000001d001a7224 */ /* 0x000fe200078e021c */
[----:B------:R-:W-:Y:S01]  /*1b10*/  IADD3 R25, PT, PT, -R25, RZ, RZ ;  /* 0x000000ff19197210 */ /* 0x000fe20007ffe1ff */
[----:B------:R-:W-:-:S04]  /*1b20*/  IMAD.HI.U32 R29, R7, R32, RZ ;  /* 0x00000020071d7227 */ /* 0x000fc800078e00ff */
[C---:B------:R-:W-:Y:S02]  /*1b30*/  IMAD R25, R0.reuse, R25, R27 ;  /* 0x0000001900197224 */ /* 0x040fe400078e021b */
[----:B------:R-:W-:Y:S02]  /*1b40*/  IMAD.MOV R29, RZ, RZ, -R29 ;  /* 0x000000ffff1d7224 */ /* 0x000fe400078e0a1d */
[--C-:B------:R-:W-:Y:S01]  /*1b50*/  @!P1 IMAD.IADD R23, R23, 0x1, -R0.reuse ;  /* 0x0000000117179824 */ /* 0x100fe200078e0a00 */
[----:B------:R-:W-:Y:S01]  /*1b60*/  ISETP.GT.U32.AND P1, PT, R0, R25, PT ;  /* 0x000000190000720c */ /* 0x000fe20003f24070 */
[----:B------:R-:W-:Y:S01]  /*1b70*/  @!P6 IMAD.IADD R24, R24, 0x1, -R0 ;  /* 0x000000011818e824 */ /* 0x000fe200078e0a00 */
[----:B------:R-:W-:Y:S01]  /*1b80*/  ISETP.GT.U32.AND P6, PT, R0, R26, PT ;  /* 0x0000001a0000720c */ /* 0x000fe20003fc4070 */
[----:B------:R-:W-:-:S04]  /*1b90*/  IMAD.HI.U32 R28, R7, R31, RZ ;  /* 0x0000001f071c7227 */ /* 0x000fc800078e00ff */
[----:B------:R-:W-:Y:S01]  /*1ba0*/  IMAD R29, R0, R29, R32 ;  /* 0x0000001d001d7224 */ /* 0x000fe200078e0220 */
[----:B------:R-:W-:Y:S01]  /*1bb0*/  IABS R32, R39 ;  /* 0x0000002700207213 */ /* 0x000fe20000000000 */
[----:B------:R-:W-:-:S04]  /*1bc0*/  IMAD.HI.U32 R27, R7, R30, RZ ;  /* 0x0000001e071b7227 */ /* 0x000fc800078e00ff */
[-C--:B------:R-:W-:Y:S01]  /*1bd0*/  @!P1 IADD3 R25, PT, PT, R25, -R0.reuse, RZ ;  /* 0x8000000019199210 */ /* 0x080fe20007ffe0ff */
[----:B------:R-:W-:Y:S01]  /*1be0*/  @!P3 IMAD.MOV R21, RZ, RZ, -R21 ;  /* 0x000000ffff15b224 */ /* 0x000fe200078e0a15 */
[----:B------:R-:W-:Y:S01]  /*1bf0*/  @!P6 IADD3 R26, PT, PT, R26, -R0, RZ ;  /* 0x800000001a1ae210 */ /* 0x000fe20007ffe0ff */
[----:B------:R-:W-:Y:S01]  /*1c00*/  IMAD.MOV R28, RZ, RZ, -R28 ;  /* 0x000000ffff1c7224 */ /* 0x000fe200078e0a1c */
[C---:B------:R-:W-:Y:S01]  /*1c10*/  ISETP.GT.U32.AND P6, PT, R0.reuse, R25, PT ;  /* 0x000000190000720c */ /* 0x040fe20003fc4070 */
[----:B------:R-:W-:Y:S01]  /*1c20*/  @!P2 IMAD.MOV R22, RZ, RZ, -R22 ;  /* 0x000000ffff16a224 */ /* 0x000fe200078e0a16 */
[C---:B------:R-:W-:Y:S01]  /*1c30*/  ISETP.GT.U32.AND P3, PT, R0.reuse, R26, PT ;  /* 0x0000001a0000720c */ /* 0x040fe20003f64070 */
[C---:B------:R-:W-:Y:S01]  /*1c40*/  IMAD R28, R0.reuse, R28, R31 ;  /* 0x0000001c001c7224 */ /* 0x040fe200078e021f */
[----:B------:R-:W-:Y:S01]  /*1c50*/  ISETP.GT.U32.AND P1, PT, R0, R23, PT ;  /* 0x000000170000720c */ /* 0x000fe20003f24070 */
[----:B------:R-:W-:Y:S01]  /*1c60*/  @!P0 IMAD.MOV R20, RZ, RZ, -R20 ;  /* 0x000000ffff148224 */ /* 0x000fe200078e0a14 */
[----:B------:R-:W-:Y:S01]  /*1c70*/  IADD3 R27, PT, PT, -R27, RZ, RZ ;  /* 0x000000ff1b1b7210 */ /* 0x000fe20007ffe1ff */
[C---:B------:R-:W-:Y:S01]  /*1c80*/  VIADD R43, R132.reuse, 0x1a ;  /* 0x0000001a842b7836 */ /* 0x040fe20000000000 */
[----:B------:R-:W-:Y:S01]  /*1c90*/  IABS R31, R38 ;  /* 0x00000026001f7213 */ /* 0x000fe20000000000 */
[----:B------:R-:W-:Y:S01]  /*1ca0*/  VIADD R44, R132, 0x1b ;  /* 0x0000001b842c7836 */ /* 0x000fe20000000000 */
[C---:B------:R-:W-:Y:S01]  /*1cb0*/  ISETP.GT.U32.AND P0, PT, R0.reuse, R24, PT ;  /* 0x000000180000720c */ /* 0x040fe20003f04070 */
[----:B------:R-:W-:-:S02]  /*1cc0*/  IMAD R27, R0, R27, R30 ;  /* 0x0000001b001b7224 */ /* 0x000fc400078e021e */
[-C--:B------:R-:W-:Y:S01]  /*1cd0*/  @!P6 IADD3 R25, PT, PT, R25, -R0.reuse, RZ ;  /* 0x800000001919e210 */ /* 0x080fe20007ffe0ff */
[----:B------:R-:W-:Y:S01]  /*1ce0*/  IMAD.HI.U32 R30, R7, R31, RZ ;  /* 0x0000001f071e7227 */ /* 0x000fe200078e00ff */
[C---:B------:R-:W-:Y:S02]  /*1cf0*/  ISETP.GT.U32.AND P6, PT, R0.reuse, R29, PT ;  /* 0x0000001d0000720c */ /* 0x040fe40003fc4070 */
[----:B------:R-:W-:Y:S01]  /*1d00*/  ISETP.GT.U32.AND P2, PT, R0, R27, PT ;  /* 0x0000001b0000720c */ /* 0x000fe20003f44070 */
[----:B------:R-:W-:Y:S01]  /*1d10*/  @!P3 IMAD.IADD R26, R26, 0x1, -R0 ;  /* 0x000000011a1ab824 */ /* 0x000fe200078e0a00 */
[----:B------:R-:W-:Y:S01]  /*1d20*/  @!P1 IADD3 R23, PT, PT, R23, -R0, RZ ;  /* 0x8000000017179210 */ /* 0x000fe20007ffe0ff */
[----:B------:R-:W-:Y:S01]  /*1d30*/  IMAD.MOV R30, RZ, RZ, -R30 ;  /* 0x000000ffff1e7224 */ /* 0x000fe200078e0a1e */
[----:B------:R-:W-:Y:S01]  /*1d40*/  ISETP.GE.AND P3, PT, R34, RZ, PT ;  /* 0x000000ff2200720c */ /* 0x000fe20003f66270 */
[----:B------:R-:W-:Y:S01]  /*1d50*/  VIADD R34, R132, 0x18 ;  /* 0x0000001884227836 */ /* 0x000fe20000000000 */
[----:B------:R-:W-:Y:S01]  /*1d60*/  ISETP.GT.U32.AND P1, PT, R0, R28, PT ;  /* 0x0000001c0000720c */ /* 0x000fe20003f24070 */
[----:B------:R-:W-:-:S02]  /*1d70*/  @!P5 IMAD.MOV R23, RZ, RZ, -R23 ;  /* 0x000000ffff17d224 */ /* 0x000fc400078e0a17 */
[C---:B------:R-:W-:Y:S02]  /*1d80*/  IMAD R30, R0.reuse, R30, R31 ;  /* 0x0000001e001e7224 */ /* 0x040fe400078e021f */
[----:B------:R-:W-:Y:S01]  /*1d90*/  @!P6 IADD3 R29, PT, PT, R29, -R0, RZ ;  /* 0x800000001d1de210 */ /* 0x000fe20007ffe0ff */
[----:B------:R-:W-:Y:S01]  /*1da0*/  IMAD.HI.U32 R31, R7, R32, RZ ;  /* 0x00000020071f7227 */ /* 0x000fe200078e00ff */
[----:B------:R-:W-:Y:S02]  /*1db0*/  @!P2 IADD3 R27, PT, PT, R27, -R0, RZ ;  /* 0x800000001b1ba210 */ /* 0x000fe40007ffe0ff */
[C---:B------:R-:W-:Y:S01]  /*1dc0*/  ISETP.GT.U32.AND P5, PT, R0.reuse, R29, PT ;  /* 0x0000001d0000720c */ /* 0x040fe20003fa4070 */
[----:B------:R-:W-:Y:S01]  /*1dd0*/  IMAD.MOV R31, RZ, RZ, -R31 ;  /* 0x000000ffff1f7224 */ /* 0x000fe200078e0a1f */
[C---:B------:R-:W-:Y:S01]  /*1de0*/  ISETP.GT.U32.AND P6, PT, R0.reuse, R27, PT ;  /* 0x0000001b0000720c */ /* 0x040fe20003fc4070 */
[----:B------:R-:W-:Y:S01]  /*1df0*/  @!P3 IMAD.MOV R26, RZ, RZ, -R26 ;  /* 0x000000ffff1ab224 */ /* 0x000fe200078e0a1a */
[C---:B------:R-:W-:Y:S01]  /*1e00*/  ISETP.GT.U32.AND P3, PT, R0.reuse, R30, PT ;  /* 0x0000001e0000720c */ /* 0x040fe20003f64070 */
[----:B------:R-:W-:Y:S01]  /*1e10*/  IMAD R31, R0, R31, R32 ;  /* 0x0000001f001f7224 */ /* 0x000fe200078e0220 */
[----:B------:R-:W-:Y:S01]  /*1e20*/  ISETP.GE.AND P2, PT, R35, RZ, PT ;  /* 0x000000ff2300720c */ /* 0x000fe20003f46270 */
[--C-:B------:R-:W-:Y:S01]  /*1e30*/  @!P0 IMAD.IADD R24, R24, 0x1, -R0.reuse ;  /* 0x0000000118188824 */ /* 0x100fe200078e0a00 */
[----:B------:R-:W-:Y:S01]  /*1e40*/  ISETP.GE.AND P0, PT, R33, RZ, PT ;  /* 0x000000ff2100720c */ /* 0x000fe20003f06270 */
[----:B------:R-:W-:Y:S01]  /*1e50*/  @!P1 IMAD.IADD R28, R28, 0x1, -R0 ;  /* 0x000000011c1c9824 */ /* 0x000fe200078e0a00 */
[----:B------:R-:W-:Y:S01]  /*1e60*/  IABS R33, R34 ;  /* 0x0000002200217213 */ /* 0x000fe20000000000 */
[----:B------:R-:W-:Y:S01]  /*1e70*/  @!P4 IMAD.MOV R24, RZ, RZ, -R24 ;  /* 0x000000ffff18c224 */ /* 0x000fe200078e0a18 */
[----:B------:R-:W-:Y:S01]  /*1e80*/  ISETP.GE.AND P1, PT, R36, RZ, PT ;  /* 0x000000ff2400720c */ /* 0x000fe20003f26270 */
[----:B------:R-:W-:Y:S01]  /*1e90*/  @!P5 IMAD.IADD R29, R29, 0x1, -R0 ;  /* 0x000000011d1dd824 */ /* 0x000fe200078e0a00 */
[----:B------:R-:W-:Y:S01]  /*1ea0*/  ISETP.GT.U32.AND P5, PT, R0, R31, PT ;  /* 0x0000001f0000720c */ /* 0x000fe20003fa4070 */
[----:B------:R-:W-:Y:S01]  /*1eb0*/  IMAD.HI.U32 R32, R7, R33, RZ ;  /* 0x0000002107207227 */ /* 0x000fe200078e00ff */
[----:B------:R-:W-:-:S02]  /*1ec0*/  @!P6 IADD3 R27, PT, PT, R27, -R0, RZ ;  /* 0x800000001b1be210 */ /* 0x000fc40007ffe0ff */
[----:B------:R-:W-:Y:S01]  /*1ed0*/  ISETP.GT.U32.AND P4, PT, R0, R28, PT ;  /* 0x0000001c0000720c */ /* 0x000fe20003f84070 */
[----:B------:R-:W-:Y:S01]  /*1ee0*/  @!P3 IMAD.IADD R30, R30, 0x1, -R0 ;  /* 0x000000011e1eb824 */ /* 0x000fe200078e0a00 */
[----:B------:R-:W-:Y:S01]  /*1ef0*/  ISETP.GE.AND P3, PT, R34, RZ, PT ;  /* 0x000000ff2200720c */ /* 0x000fe20003f66270 */
[----:B------:R-:W-:Y:S01]  /*1f00*/  IMAD.MOV R32, RZ, RZ, -R32 ;  /* 0x000000ffff207224 */ /* 0x000fe200078e0a20 */
[----:B------:R-:W-:Y:S01]  /*1f10*/  IABS R34, R42 ;  /* 0x0000002a00227213 */ /* 0x000fe20000000000 */
[----:B------:R-:W-:Y:S01]  /*1f20*/  VIADD R46, R132, 0x1d ;  /* 0x0000001d842e7836 */ /* 0x000fe20000000000 */
[----:B------:R-:W-:Y:S01]  /*1f30*/  @!P2 IADD3 R27, PT, PT, -R27, RZ, RZ ;  /* 0x000000ff1b1ba210 */ /* 0x000fe20007ffe1ff */
[C---:B------:R-:W-:Y:S01]  /*1f40*/  IMAD R32, R0.reuse, R32, R33 ;  /* 0x0000002000207224 */ /* 0x040fe200078e0221 */
[----:B------:R-:W-:Y:S01]  /*1f50*/  ISETP.GT.U32.AND P2, PT, R0, R30, PT ;  /* 0x0000001e0000720c */ /* 0x000fe20003f44070 */
[----:B------:R-:W-:Y:S01]  /*1f60*/  @!P5 IMAD.IADD R31, R31, 0x1, -R0 ;  /* 0x000000011f1fd824 */ /* 0x000fe200078e0a00 */
[----:B------:R-:W-:Y:S01]  /*1f70*/  @!P0 IADD3 R25, PT, PT, -R25, RZ, RZ ;  /* 0x000000ff19198210 */ /* 0x000fe20007ffe1ff */
[----:B------:R-:W-:Y:S01]  /*1f80*/  IMAD.HI.U32 R33, R7, R34, RZ ;  /* 0x0000002207217227 */ /* 0x000fe200078e00ff */
[----:B------:R-:W-:-:S02]  /*1f90*/  ISETP.GE.AND P0, PT, R37, RZ, PT ;  /* 0x000000ff2500720c */ /* 0x000fc40003f06270 */
[----:B------:R-:W-:Y:S01]  /*1fa0*/  IABS R37, R43 ;  /* 0x0000002b00257213 */ /* 0x000fe20000000000 */
[----:B------:R-:W-:Y:S01]  /*1fb0*/  IMAD.MOV R33, RZ, RZ, -R33 ;  /* 0x000000ffff217224 */ /* 0x000fe200078e0a21 */
[----:B------:R-:W-:Y:S01]  /*1fc0*/  ISETP.GT.U32.AND P5, PT, R0, R31, PT ;  /* 0x0000001f0000720c */ /* 0x000fe20003fa4070 */
[----:B------:R-:W-:Y:S01]  /*1fd0*/  @!P4 IMAD.IADD R28, R28, 0x1, -R0 ;  /* 0x000000011c1cc824 */ /* 0x000fe200078e0a00 */
[----:B------:R-:W-:Y:S01]  /*1fe0*/  ISETP.GE.AND P6, PT, R38, RZ, PT ;  /* 0x000000ff2600720c */ /* 0x000fe20003fc6270 */
[----:B------:R-:W-:Y:S01]  /*1ff0*/  IMAD R33, R0, R33, R34 ;  /* 0x0000002100217224 */ /* 0x000fe200078e0222 */
[----:B------:R-:W-:Y:S01]  /*2000*/  IABS R38, R44 ;  /* 0x0000002c00267213 */ /* 0x000fe20000000000 */
[C---:B------:R-:W-:Y:S01]  /*2010*/  IMAD.HI.U32 R34, R7.reuse, R37, RZ ;  /* 0x0000002507227227 */ /* 0x040fe200078e00ff */
[----:B------:R-:W-:Y:S02]  /*2020*/  @!P2 IADD3 R30, PT, PT, R30, -R0, RZ ;  /* 0x800000001e1ea210 */ /* 0x000fe40007ffe0ff */
[----:B------:R-:W-:Y:S01]  /*2030*/  ISETP.GT.U32.AND P2, PT, R0, R32, PT ;  /* 0x000000200000720c */ /* 0x000fe20003f44070 */
[----:B------:R-:W-:Y:S01]  /*2040*/  IMAD.HI.U32 R35, R7, R38, RZ ;  /* 0x0000002607237227 */ /* 0x000fe200078e00ff */
[----:B------:R-:W-:-:S02]  /*2050*/  IADD3 R34, PT, PT, -R34, RZ, RZ ;  /* 0x000000ff22227210 */ /* 0x000fc40007ffe1ff */
[----:B------:R-:W-:Y:S01]  /*2060*/  ISETP.GE.AND P4, PT, R39, RZ, PT ;  /* 0x000000ff2700720c */ /* 0x000fe20003f86270 */
[----:B------:R-:W-:Y:S01]  /*2070*/  @!P5 IMAD.IADD R31, R31, 0x1, -R0 ;  /* 0x000000011f1fd824 */ /* 0x000fe200078e0a00 */
[----:B------:R-:W-:Y:S01]  /*2080*/  ISETP.GT.U32.AND P5, PT, R0, R33, PT ;  /* 0x000000210000720c */ /* 0x000fe20003fa4070 */
[----:B------:R-:W-:Y:S01]  /*2090*/  IMAD.MOV R39, RZ, RZ, -R35 ;  /* 0x000000ffff277224 */ /* 0x000fe200078e0a23 */
[----:B------:R-:W-:Y:S01]  /*20a0*/  @!P1 IADD3 R28, PT, PT, -R28, RZ, RZ ;  /* 0x000000ff1c1c9210 */ /* 0x000fe20007ffe1ff */
[C---:B------:R-:W-:Y:S01]  /*20b0*/  IMAD R35, R0.reuse, R34, R37 ;  /* 0x0000002200237224 */ /* 0x040fe200078e0225 */
[----:B------:R-:W-:Y:S01]  /*20c0*/  IABS R37, R46 ;  /* 0x0000002e00257213 */ /* 0x000fe20000000000 */
[C---:B------:R-:W-:Y:S02]  /*20d0*/  IMAD R34, R0.reuse, R39, R38 ;  /* 0x0000002700227224 */ /* 0x040fe400078e0226 */
[----:B------:R-:W-:Y:S01]  /*20e0*/  @!P6 IMAD.MOV R30, RZ, RZ, -R30 ;  /* 0x000000ffff1ee224 */ /* 0x000fe200078e0a1e */
[----:B------:R-:W-:Y:S01]  /*20f0*/  ISETP.GT.U32.AND P1, PT, R0, R35, PT ;  /* 0x000000230000720c */ /* 0x000fe20003f24070 */
[----:B------:R-:W-:Y:S01]  /*2100*/  IMAD.HI.U32 R36, R7, R40, RZ ;  /* 0x0000002807247227 */ /* 0x000fe200078e00ff */
[----:B------:R-:W-:-:S02]  /*2110*/  @!P2 IADD3 R32, PT, PT, R32, -R0, RZ ;  /* 0x800000002020a210 */ /* 0x000fc40007ffe0ff */
[C---:B------:R-:W-:Y:S01]  /*2120*/  ISETP.GT.U32.AND P6, PT, R0.reuse, R34, PT ;  /* 0x000000220000720c */ /* 0x040fe20003fc4070 */
[----:B------:R-:W-:Y:S01]  /*2130*/  @!P5 IMAD.IADD R33, R33, 0x1, -R0 ;  /* 0x000000012121d824 */ /* 0x000fe200078e0a00 */
[C---:B------:R-:W-:Y:S01]  /*2140*/  ISETP.GT.U32.AND P5, PT, R0.reuse, R32, PT ;  /* 0x000000200000720c */ /* 0x040fe20003fa4070 */
[----:B------:R-:W-:Y:S01]  /*2150*/  IMAD.MOV R41, RZ, RZ, -R36 ;  /* 0x000000ffff297224 */ /* 0x000fe200078e0a24 */
[----:B------:R-:W-:Y:S01]  /*2160*/  @!P4 IADD3 R31, PT, PT, -R31, RZ, RZ ;  /* 0x000000ff1f1fc210 */ /* 0x000fe20007ffe1ff */
[----:B------:R-:W-:Y:S01]  /*2170*/  IMAD.MOV.U32 R38, RZ, RZ, R37 ;  /* 0x000000ffff267224 */ /* 0x000fe200078e0025 */
[----:B------:R-:W-:Y:S01]  /*2180*/  ISETP.GE.AND P4, PT, R43, RZ, PT ;  /* 0x000000ff2b00720c */ /* 0x000fe20003f86270 */
[----:B------:R-:W-:Y:S01]  /*2190*/  IMAD R36, R0, R41, R40 ;  /* 0x0000002900247224 */ /* 0x000fe200078e0228 */
[----:B------:R-:W-:Y:S01]  /*21a0*/  ISETP.GE.AND P2, PT, R42, RZ, PT ;  /* 0x000000ff2a00720c */ /* 0x000fe20003f46270 */
[----:B------:R-:W-:Y:S01]  /*21b0*/  @!P1 IMAD.IADD R35, R35, 0x1, -R0 ;  /* 0x0000000123239824 */ /* 0x000fe200078e0a00 */
[----:B------:R-:W-:Y:S01]  /*21c0*/  ISETP.GE.AND P1, PT, R45, RZ, PT ;  /* 0x000000ff2d00720c */ /* 0x000fe20003f26270 */
[----:B------:R-:W-:-:S02]  /*21d0*/  IMAD.HI.U32 R37, R7, R38, RZ ;  /* 0x0000002607257227 */ /* 0x000fc400078e00ff */
[-C--:B------:R-:W-:Y:S02]  /*21e0*/  @!P6 IADD3 R34, PT, PT, R34, -R0.reuse, RZ ;  /* 0x800000002222e210 */ /* 0x080fe40007ffe0ff */
[----:B------:R-:W-:Y:S01]  /*21f0*/  ISETP.GT.U32.AND P6, PT, R0, R35, PT ;  /* 0x000000230000720c */ /* 0x000fe20003fc4070 */
[----:B------:R-:W-:Y:S01]  /*2200*/  VIADD R43, R132, 0x1e ;  /* 0x0000001e842b7836 */ /* 0x000fe20000000000 */
[----:B------:R-:W-:Y:S01]  /*2210*/  @!P5 IADD3 R32, PT, PT, R32, -R0, RZ ;  /* 0x800000002020d210 */ /* 0x000fe20007ffe0ff */
[----:B------:R-:W-:Y:S01]  /*2220*/  IMAD.MOV R37, RZ, RZ, -R37 ;  /* 0x000000ffff257224 */ /* 0x000fe200078e0a25 */
[C---:B------:R-:W-:Y:S01]  /*2230*/  ISETP.GT.U32.AND P5, PT, R0.reuse, R36, PT ;  /* 0x000000240000720c */ /* 0x040fe20003fa4070 */
[----:B------:R-:W-:Y:S01]  /*2240*/  @!P0 IMAD.MOV R29, RZ, RZ, -R29 ;  /* 0x000000ffff1d8224 */ /* 0x000fe200078e0a1d */
[----:B------:R-:W-:Y:S01]  /*2250*/  IABS R39, R43 ;  /* 0x0000002b00277213 */ /* 0x000fe20000000000 */
[----:B------:R-:W-:Y:S01]  /*2260*/  IMAD R37, R0, R37, R38 ;  /* 0x0000002500257224 */ /* 0x000fe200078e0226 */
[----:B------:R-:W-:Y:S01]  /*2270*/  @!P3 IADD3 R32, PT, PT, -R32, RZ, RZ ;  /* 0x000000ff2020b210 */ /* 0x000fe20007ffe1ff */
[----:B------:R-:W-:Y:S01]  /*2280*/  VIADD R45, R132, 0x1f ;  /* 0x0000001f842d7836 */ /* 0x000fe20000000000 */
[C---:B------:R-:W-:Y:S01]  /*2290*/  ISETP.GT.U32.AND P0, PT, R0.reuse, R33, PT ;  /* 0x000000210000720c */ /* 0x040fe20003f04070 */
[----:B------:R-:W-:Y:S01]  /*22a0*/  IMAD.HI.U32 R38, R7, R39, RZ ;  /* 0x0000002707267227 */ /* 0x000fe200078e00ff */
[----:B------:R-:W-:-:S02]  /*22b0*/  ISETP.GT.U32.AND P3, PT, R0, R34, PT ;  /* 0x000000220000720c */ /* 0x000fc40003f64070 */
[----:B------:R-:W-:Y:S01]  /*22c0*/  IABS R41, R45 ;  /* 0x0000002d00297213 */ /* 0x000fe20000000000 */
[--C-:B------:R-:W-:Y:S01]  /*22d0*/  @!P6 IMAD.IADD R35, R35, 0x1, -R0.reuse ;  /* 0x000000012323e824 */ /* 0x100fe200078e0a00 */
[----:B------:R-:W-:Y:S01]  /*22e0*/  ISETP.GT.U32.AND P6, PT, R0, R37, PT ;  /* 0x000000250000720c */ /* 0x000fe20003fc4070 */
[----:B------:R-:W-:Y:S02]  /*22f0*/  @!P5 IMAD.IADD R36, R36, 0x1, -R0 ;  /* 0x000000012424d824 */ /* 0x000fe400078e0a00 */
[----:B------:R-:W-:Y:S01]  /*2300*/  IMAD.MOV R38, RZ, RZ, -R38 ;  /* 0x000000ffff267224 */ /* 0x000fe200078e0a26 */
[----:B------:R-:W-:Y:S01]  /*2310*/  @!P4 IADD3 R35, PT, PT, -R35, RZ, RZ ;  /* 0x000000ff2323c210 */ /* 0x000fe20007ffe1ff */
[----:B------:R-:W-:Y:S01]  /*2320*/  VIADD R47, R132, 0x20 ;  /* 0x00000020842f7836 */ /* 0x000fe20000000000 */
[C---:B------:R-:W-:Y:S01]  /*2330*/  ISETP.GT.U32.AND P5, PT, R0.reuse, R36, PT ;  /* 0x000000240000720c */ /* 0x040fe20003fa4070 */
[----:B------:R-:W-:Y:S02]  /*2340*/  IMAD R38, R0, R38, R39 ;  /* 0x0000002600267224 */ /* 0x000fe400078e0227 */
[----:B------:R-:W-:Y:S01]  /*2350*/  IMAD.HI.U32 R39, R7, R41, RZ ;  /* 0x0000002907277227 */ /* 0x000fe200078e00ff */
[----:B------:R-:W-:-:S03]  /*2360*/  IABS R42, R47 ;  /* 0x0000002f002a7213 */ /* 0x000fc60000000000 */
[--C-:B------:R-:W-:Y:S01]  /*2370*/  @!P0 IMAD.IADD R33, R33, 0x1, -R0.reuse ;  /* 0x0000000121218824 */ /* 0x100fe200078e0a00 */
[----:B------:R-:W-:Y:S01]  /*2380*/  ISETP.GE.AND P0, PT, R44, RZ, PT ;  /* 0x000000ff2c00720c */ /* 0x000fe20003f06270 */
[--C-:B------:R-:W-:Y:S01]  /*2390*/  @!P3 IMAD.IADD R34, R34, 0x1, -R0.reuse ;  /* 0x000000012222b824 */ /* 0x100fe200078e0a00 */
[----:B------:R-:W-:Y:S01]  /*23a0*/  ISETP.GT.U32.AND P3, PT, R0, R38, PT ;  /* 0x000000260000720c */ /* 0x000fe20003f64070 */
[----:B------:R-:W-:Y:S01]  /*23b0*/  @!P6 IMAD.IADD R37, R37, 0x1, -R0 ;  /* 0x000000012525e824 */ /* 0x000fe200078e0a00 */
[----:B------:R-:W-:Y:S01]  /*23c0*/  IABS R44, R48 ;  /* 0x00000030002c7213 */ /* 0x000fe20000000000 */
[----:B------:R-:W-:Y:S01]  /*23d0*/  IMAD.MOV R39, RZ, RZ, -R39 ;  /* 0x000000ffff277224 */ /* 0x000fe200078e0a27 */
[----:B------:R-:W-:Y:S01]  /*23e0*/  @!P5 IADD3 R36, PT, PT, R36, -R0, RZ ;  /* 0x800000002424d210 */ /* 0x000fe20007ffe0ff */
[----:B------:R-:W-:Y:S01]  /*23f0*/  @!P2 IMAD.MOV R33, RZ, RZ, -R33 ;  /* 0x000000ffff21a224 */ /* 0x000fe200078e0a21 */
[C---:B------:R-:W-:Y:S01]  /*2400*/  ISETP.GT.U32.AND P2, PT, R0.reuse, R37, PT ;  /* 0x000000250000720c */ /* 0x040fe20003f44070 */
[----:B------:R-:W-:Y:S01]  /*2410*/  IMAD R39, R0, R39, R41 ;  /* 0x0000002700277224 */ /* 0x000fe200078e0229 */
[----:B------:R-:W-:Y:S01]  /*2420*/  ISETP.GE.AND P5, PT, R46, RZ, PT ;  /* 0x000000ff2e00720c */ /* 0x000fe20003fa6270 */
[----:B------:R-:W-:Y:S01]  /*2430*/  IMAD.HI.U32 R41, R7, R44, RZ ;  /* 0x0000002c07297227 */ /* 0x000fe200078e00ff */
[----:B------:R-:W-:-:S02]  /*2440*/  ISETP.GE.AND P6, PT, R43, RZ, PT ;  /* 0x000000ff2b00720c */ /* 0x000fc40003fc6270 */
[----:B------:R-:W-:Y:S01]  /*2450*/  ISETP.GT.U32.AND P4, PT, R0, R39, PT ;  /* 0x000000270000720c */ /* 0x000fe20003f84070 */
[----:B------:R-:W-:Y:S01]  /*2460*/  IMAD.HI.U32 R40, R7, R42, RZ ;  /* 0x0000002a07287227 */ /* 0x000fe200078e00ff */
[----:B------:R-:W-:-:S03]  /*2470*/  IADD3 R41, PT, PT, -R41, RZ, RZ ;  /* 0x000000ff29297210 */ /* 0x000fc60007ffe1ff */
[--C-:B------:R-:W-:Y:S01]  /*2480*/  @!P3 IMAD.IADD R38, R38, 0x1, -R0.reuse ;  /* 0x000000012626b824 */ /* 0x100fe200078e0a00 */
[----:B------:R-:W-:Y:S01]  /*2490*/  IADD3 R43, PT, PT, -R40, RZ, RZ ;  /* 0x000000ff282b7210 */ /* 0x000fe20007ffe1ff */
[----:B------:R-:W-:Y:S01]  /*24a0*/  @!P2 IMAD.IADD R37, R37, 0x1, -R0 ;  /* 0x000000012525a824 */ /* 0x000fe200078e0a00 */
[----:B------:R-:W-:Y:S01]  /*24b0*/  ISETP.GE.AND P2, PT, R48, RZ, PT ;  /* 0x000000ff3000720c */ /* 0x000fe20003f46270 */
[C---:B------:R-:W-:Y:S01]  /*24c0*/  IMAD R41, R0.reuse, R41, R44 ;  /* 0x0000002900297224 */ /* 0x040fe200078e022c */
[C---:B------:R-:W-:Y:S01]  /*24d0*/  ISETP.GT.U32.AND P3, PT, R0.reuse, R38, PT ;  /* 0x000000260000720c */ /* 0x040fe20003f64070 */
[----:B------:R-:W-:Y:S02]  /*24e0*/  @!P5 IMAD.MOV R37, RZ, RZ, -R37 ;  /* 0x000000ffff25d224 */ /* 0x000fe400078e0a25 */
[C---:B------:R-:W-:Y:S01]  /*24f0*/  IMAD R40, R0.reuse, R43, R42 ;  /* 0x0000002b00287224 */ /* 0x040fe200078e022a */
[----:B------:R-:W-:Y:S01]  /*2500*/  ISETP.GT.U32.AND P5, PT, R0, R41, PT ;  /* 0x000000290000720c */ /* 0x000fe20003fa4070 */
[----:B------:R-:W-:-:S02]  /*2510*/  VIADD R43, R132, 0x22 ;  /* 0x00000022842b7836 */ /* 0x000fc40000000000 */
[----:B------:R-:W-:Y:S02]  /*2520*/  @!P4 IMAD.IADD R39, R39, 0x1, -R0 ;  /* 0x000000012727c824 */ /* 0x000fe400078e0a00 */
[----:B------:R-:W-:Y:S01]  /*2530*/  VIADD R48, R132, 0x23 ;  /* 0x0000002384307836 */ /* 0x000fe20000000000 */
[----:B------:R-:W-:Y:S01]  /*2540*/  IABS R44, R43 ;  /* 0x0000002b002c7213 */ /* 0x000fe20000000000 */
[----:B------:R-:W-:Y:S01]  /*2550*/  @!P0 IMAD.MOV R34, RZ, RZ, -R34 ;  /* 0x000000ffff228224 */ /* 0x000fe200078e0a22 */
[----:B------:R-:W-:Y:S01]  /*2560*/  ISETP.GT.U32.AND P4, PT, R0, R39, PT ;  /* 0x000000270000720c */ /* 0x000fe20003f84070 */
[----:B------:R-:W-:Y:S01]  /*2570*/  @!P1 IMAD.MOV R36, RZ, RZ, -R36 ;  /* 0x000000ffff249224 */ /* 0x000fe200078e0a24 */
[----:B------:R-:W-:Y:S01]  /*2580*/  @!P3 IADD3 R38, PT, PT, R38, -R0, RZ ;  /* 0x800000002626b210 */ /* 0x000fe20007ffe0ff */
[----:B------:R-:W-:Y:S01]  /*2590*/  IMAD.HI.U32 R42, R7, R44, RZ ;  /* 0x0000002c072a7227 */ /* 0x000fe200078e00ff */
[----:B------:R-:W-:Y:S02]  /*25a0*/  ISETP.GE.AND P0, PT, R45, RZ, PT ;  /* 0x000000ff2d00720c */ /* 0x000fe40003f06270 */
[C---:B------:R-:W-:Y:S01]  /*25b0*/  ISETP.GT.U32.AND P3, PT, R0.reuse, R40, PT ;  /* 0x000000280000720c */ /* 0x040fe20003f64070 */
[----:B------:R-:W-:Y:S01]  /*25c0*/  IMAD.MOV R45, RZ, RZ, -R42 ;  /* 0x000000ffff2d7224 */ /* 0x000fe200078e0a2a */
[----:B------:R-:W-:Y:S01]  /*25d0*/  IABS R46, R48 ;  /* 0x00000030002e7213 */ /* 0x000fe20000000000 */
[----:B------:R-:W-:Y:S01]  /*25e0*/  @!P6 IMAD.MOV R38, RZ, RZ, -R38 ;  /* 0x000000ffff26e224 */ /* 0x000fe200078e0a26 */
[----:B------:R-:W-:Y:S01]  /*25f0*/  @!P5 IADD3 R41, PT, PT, R41, -R0, RZ ;  /* 0x800000002929d210 */ /* 0x000fe20007ffe0ff */
[C---:B------:R-:W-:Y:S01]  /*2600*/  IMAD R42, R0.reuse, R45, R44 ;  /* 0x0000002d002a7224 */ /* 0x040fe200078e022c */
[----:B------:R-:W-:Y:S01]  /*2610*/  ISETP.GE.AND P6, PT, R43, RZ, PT ;  /* 0x000000ff2b00720c */ /* 0x000fe20003fc6270 */
[----:B------:R-:W-:Y:S01]  /*2620*/  IMAD.HI.U32 R43, R7, R46, RZ ;  /* 0x0000002e072b7227 */ /* 0x000fe200078e00ff */
[----:B------:R-:W-:-:S02]  /*2630*/  ISETP.GT.U32.AND P5, PT, R0, R41, PT ;  /* 0x000000290000720c */ /* 0x000fc40003fa4070 */
[----:B------:R-:W-:Y:S01]  /*2640*/  ISETP.GE.AND P1, PT, R47, RZ, PT ;  /* 0x000000ff2f00720c */ /* 0x000fe20003f26270 */
[----:B------:R-:W-:Y:S01]  /*2650*/  @!P4 IMAD.IADD R39, R39, 0x1, -R0 ;  /* 0x000000012727c824 */ /* 0x000fe200078e0a00 */
[----:B------:R-:W-:Y:S01]  /*2660*/  IABS R47, R49 ;  /* 0x00000031002f7213 */ /* 0x000fe20000000000 */
[----:B------:R-:W-:Y:S01]  /*2670*/  IMAD.MOV R43, RZ, RZ, -R43 ;  /* 0x000000ffff2b7224 */ /* 0x000fe200078e0a2b */
[----:B------:R-:W-:Y:S01]  /*2680*/  @!P3 IADD3 R40, PT, PT, R40, -R0, RZ ;  /* 0x800000002828b210 */ /* 0x000fe20007ffe0ff */
[----:B------:R-:W-:Y:S01]  /*2690*/  @!P0 IMAD.MOV R39, RZ, RZ, -R39 ;  /* 0x000000ffff278224 */ /* 0x000fe200078e0a27 */
[C---:B------:R-:W-:Y:S01]  /*26a0*/  ISETP.GT.U32.AND P0, PT, R0.reuse, R42, PT ;  /* 0x0000002a0000720c */ /* 0x040fe20003f04070 */
[C---:B------:R-:W-:Y:S01]  /*26b0*/  IMAD R43, R0.reuse, R43, R46 ;  /* 0x0000002b002b7224 */ /* 0x040fe200078e022e */
[----:B------:R-:W-:Y:S01]  /*26c0*/  ISETP.GT.U32.AND P3, PT, R0, R40, PT ;  /* 0x000000280000720c */ /* 0x000fe20003f64070 */
[----:B------:R-:W-:Y:S01]  /*26d0*/  IMAD.HI.U32 R44, R7, R47, RZ ;  /* 0x0000002f072c7227 */ /* 0x000fe200078e00ff */
[----:B------:R-:W-:-:S03]  /*26e0*/  ISETP.GE.AND P4, PT, R48, RZ, PT ;  /* 0x000000ff3000720c */ /* 0x000fc60003f86270 */
[----:B------:R-:W-:Y:S01]  /*26f0*/  @!P5 IMAD.IADD R41, R41, 0x1, -R0 ;  /* 0x000000012929d824 */ /* 0x000fe200078e0a00 */
[----:B------:R-:W-:Y:S01]  /*2700*/  ISETP.GT.U32.AND P5, PT, R0, R43, PT ;  /* 0x0000002b0000720c */ /* 0x000fe20003fa4070 */
[----:B------:R-:W-:Y:S02]  /*2710*/  IMAD.MOV R44, RZ, RZ, -R44 ;  /* 0x000000ffff2c7224 */ /* 0x000fe400078e0a2c */
[----:B------:R-:W-:Y:S02]  /*2720*/  VIADD R45, R132, 0x25 ;  /* 0x00000025842d7836 */ /* 0x000fe40000000000 */
[----:B------:R-:W-:Y:S01]  /*2730*/  @!P0 IADD3 R42, PT, PT, R42, -R0, RZ ;  /* 0x800000002a2a8210 */ /* 0x000fe20007ffe0ff */
[----:B------:R-:W-:Y:S01]  /*2740*/  IMAD R44, R0, R44, R47 ;  /* 0x0000002c002c7224 */ /* 0x000fe200078e022f */
[----:B------:R-:W-:Y:S01]  /*2750*/  @!P3 IADD3 R40, PT, PT, R40, -R0, RZ ;  /* 0x800000002828b210 */ /* 0x000fe20007ffe0ff */
[----:B------:R-:W-:Y:S01]  /*2760*/  @!P2 IMAD.MOV R41, RZ, RZ, -R41 ;  /* 0x000000ffff29a224 */ /* 0x000fe200078e0a29 */
[----:B------:R-:W-:Y:S01]  /*2770*/  ISETP.GE.AND P3, PT, R49, RZ, PT ;  /* 0x000000ff3100720c */ /* 0x000fe20003f66270 */
[----:B------:R-:W-:Y:S01]  /*2780*/  VIADD R51, R132, 0x27 ;  /* 0x0000002784337836 */ /* 0x000fe20000000000 */
[----:B------:R-:W-:Y:S01]  /*2790*/  ISETP.GT.U32.AND P0, PT, R0, R42, PT ;  /* 0x0000002a0000720c */ /* 0x000fe20003f04070 */
[----:B------:R-:W-:Y:S01]  /*27a0*/  @!P1 IMAD.MOV R40, RZ, RZ, -R40 ;  /* 0x000000ffff289224 */ /* 0x000fe200078e0a28 */
[C---:B------:R-:W-:Y:S01]  /*27b0*/  IADD3 R49, PT, PT, R132.reuse, 0x26, RZ ;  /* 0x0000002684317810 */ /* 0x040fe20007ffe0ff */
[C---:B------:R-:W-:Y:S01]  /*27c0*/  VIADD R54, R132.reuse, 0x2b ;  /* 0x0000002b84367836 */ /* 0x040fe20000000000 */
[----:B------:R-:W-:Y:S01]  /*27d0*/  @!P5 IADD3 R43, PT, PT, R43, -R0, RZ ;  /* 0x800000002b2bd210 */ /* 0x000fe20007ffe0ff */
[C---:B------:R-:W-:Y:S01]  /*27e0*/  VIADD R56, R132.reuse, 0x31 ;  /* 0x0000003184387836 */ /* 0x040fe20000000000 */
[----:B------:R-:W-:Y:S01]  /*27f0*/  IABS R48, R49 ;  /* 0x0000003100307213 */ /* 0x000fe20000000000 */
[C---:B------:R-:W-:Y:S01]  /*2800*/  VIADD R58, R132.reuse, 0x33 ;  /* 0x00000033843a7836 */ /* 0x040fe20000000000 */
[----:B------:R-:W-:Y:S01]  /*2810*/  IABS R47, R45 ;  /* 0x0000002d002f7213 */ /* 0x000fe20000000000 */
[----:B------:R-:W-:Y:S01]  /*2820*/  VIADD R62, R132, 0x3a ;  /* 0x0000003a843e7836 */ /* 0x000fe20000000000 */
[----:B------:R-:W-:Y:S01]  /*2830*/  ISETP.GT.U32.AND P5, PT, R0, R43, PT ;  /* 0x0000002b0000720c */ /* 0x000fe20003fa4070 */
[----:B------:R-:W-:Y:S01]  /*2840*/  IMAD.HI.U32 R46, R7, R48, RZ ;  /* 0x00000030072e7227 */ /* 0x000fe200078e00ff */
[----:B------:R-:W-:-:S02]  /*2850*/  ISETP.GE.AND P1, PT, R45, RZ, PT ;  /* 0x000000ff2d00720c */ /* 0x000fc40003f26270 */
[----:B------:R-:W-:Y:S01]  /*2860*/  ISETP.GT.U32.AND P2, PT, R0, R44, PT ;  /* 0x0000002c0000720c */ /* 0x000fe20003f44070 */
[----:B------:R-:W-:Y:S01]  /*2870*/  IMAD.HI.U32 R45, R7, R47, RZ ;  /* 0x0000002f072d7227 */ /* 0x000fe200078e00ff */
[----:B------:R-:W-:Y:S02]  /*2880*/  IABS R50, R51 ;  /* 0x0000003300327213 */ /* 0x000fe40000000000 */
[----:B------:R-:W-:Y:S01]  /*2890*/  IABS R55, R54 ;  /* 0x0000003600377213 */ /* 0x000fe20000000000 */
[--C-:B------:R-:W-:Y:S01]  /*28a0*/  @!P0 IMAD.IADD R42, R42, 0x1, -R0.reuse ;  /* 0x000000012a2a8824 */ /* 0x100fe200078e0a00 */
[----:B------:R-:W-:Y:S01]  /*28b0*/  ISETP.GE.AND P0, PT, R49, RZ, PT ;  /* 0x000000ff3100720c */ /* 0x000fe20003f06270 */
[----:B------:R-:W-:Y:S01]  /*28c0*/  IMAD.MOV R45, RZ, RZ, -R45 ;  /* 0x000000ffff2d7224 */ /* 0x000fe200078e0a2d */
[----:B------:R-:W-:Y:S01]  /*28d0*/  IADD3 R49, PT, PT, -R46, RZ, RZ ;  /* 0x000000ff2e317210 */ /* 0x000fe20007ffe1ff */
[----:B------:R-:W-:Y:S01]  /*28e0*/  @!P5 IMAD.IADD R43, R43, 0x1, -R0 ;  /* 0x000000012b2bd824 */ /* 0x000fe200078e0a00 */
[----:B------:R-:W-:Y:S01]  /*28f0*/  IABS R65, R56 ;  /* 0x0000003800417213 */ /* 0x000fe20000000000 */
[C---:B------:R-:W-:Y:S01]  /*2900*/  IMAD R45, R0.reuse, R45, R47 ;  /* 0x0000002d002d7224 */ /* 0x040fe200078e022f */
[----:B------:R-:W-:Y:S01]  /*2910*/  IABS R69, R58 ;  /* 0x0000003a00457213 */ /* 0x000fe20000000000 */
[----:B------:R-:W-:Y:S01]  /*2920*/  IMAD R47, R0, R49, R48 ;  /* 0x00000031002f7224 */ /* 0x000fe200078e0230 */
[----:B------:R-:W-:Y:S01]  /*2930*/  IABS R83, R62 ;  /* 0x0000003e00537213 */ /* 0x000fe20000000000 */
[----:B------:R-:W-:Y:S01]  /*2940*/  @!P2 IMAD.IADD R44, R44, 0x1, -R0 ;  /* 0x000000012c2ca824 */ /* 0x000fe200078e0a00 */
[C---:B------:R-:W-:Y:S01]  /*2950*/  ISETP.GT.U32.AND P5, PT, R0.reuse, R45, PT ;  /* 0x0000002d0000720c */ /* 0x040fe20003fa4070 */
[----:B------:R-:W-:Y:S01]  /*2960*/  @!P4 IMAD.MOV R43, RZ, RZ, -R43 ;  /* 0x000000ffff2bc224 */ /* 0x000fe200078e0a2b */
[C---:B------:R-:W-:Y:S01]  /*2970*/  ISETP.GT.U32.AND P4, PT, R0.reuse, R47, PT ;  /* 0x0000002f0000720c */ /* 0x040fe20003f84070 */
[----:B------:R-:W-:Y:S01]  /*2980*/  IMAD.HI.U32 R46, R7, R50, RZ ;  /* 0x00000032072e7227 */ /* 0x000fe200078e00ff */
[----:B------:R-:W-:-:S03]  /*2990*/  ISETP.GT.U32.AND P2, PT, R0, R44, PT ;  /* 0x0000002c0000720c */ /* 0x000fc60003f44070 */
[----:B------:R-:W-:Y:S01]  /*29a0*/  @!P6 IMAD.MOV R42, RZ, RZ, -R42 ;  /* 0x000000ffff2ae224 */ /* 0x000fe200078e0a2a */
[----:B------:R-:W-:Y:S01]  /*29b0*/  IADD3 R49, PT, PT, -R46, RZ, RZ ;  /* 0x000000ff2e317210 */ /* 0x000fe20007ffe1ff */
[C---:B------:R-:W-:Y:S01]  /*29c0*/  VIADD R64, R132.reuse, 0x3b ;  /* 0x0000003b84407836 */ /* 0x040fe20000000000 */
[C---:B------:R-:W-:Y:S01]  /*29d0*/  IADD3 R46, PT, PT, R132.reuse, 0x28, RZ ;  /* 0x00000028842e7810 */ /* 0x040fe20007ffe0ff */
[----:B------:R-:W-:Y:S01]  /*29e0*/  VIADD R68, R132, 0x3d ;  /* 0x0000003d84447836 */ /* 0x000fe20000000000 */
[----:B------:R-:W-:Y:S01]  /*29f0*/  ISETP.GE.AND P6, PT, R51, RZ, PT ;  /* 0x000000ff3300720c */ /* 0x000fe20003fc6270 */
[----:B------:R-:W-:Y:S01]  /*2a00*/  IMAD R49, R0, R49, R50 ;  /* 0x0000003100317224 */ /* 0x000fe200078e0232 */
[----:B------:R-:W-:Y:S01]  /*2a10*/  IABS R51, R46 ;  /* 0x0000002e00337213 */ /* 0x000fe20000000000 */
[--C-:B------:R-:W-:Y:S01]  /*2a20*/  @!P4 IMAD.IADD R47, R47, 0x1, -R0.reuse ;  /* 0x000000012f2fc824 */ /* 0x100fe200078e0a00 */
[----:B------:R-:W-:Y:S01]  /*2a30*/  @!P5 IADD3 R45, PT, PT, R45, -R0, RZ ;  /* 0x800000002d2dd210 */ /* 0x000fe20007ffe0ff */
[----:B------:R-:W-:Y:S01]  /*2a40*/  @!P2 IMAD.IADD R44, R44, 0x1, -R0 ;  /* 0x000000012c2ca824 */ /* 0x000fe200078e0a00 */
[----:B------:R-:W-:Y:S01]  /*2a50*/  ISETP.GE.AND P2, PT, R46, RZ, PT ;  /* 0x000000ff2e00720c */ /* 0x000fe20003f46270 */
[----:B------:R-:W-:Y:S01]  /*2a60*/  IMAD.HI.U32 R46, R7, R51, RZ ;  /* 0x00000033072e7227 */ /* 0x000fe200078e00ff */
[----:B------:R-:W-:-:S02]  /*2a70*/  ISETP.GT.U32.AND P4, PT, R0, R47, PT ;  /* 0x0000002f0000720c */ /* 0x000fc40003f84070 */
[----:B------:R-:W-:Y:S01]  /*2a80*/  ISETP.GT.U32.AND P5, PT, R0, R45, PT ;  /* 0x0000002d0000720c */ /* 0x000fe20003fa4070 */
[----:B------:R-:W-:Y:S01]  /*2a90*/  IMAD.MOV R46, RZ, RZ, -R46 ;  /* 0x000000ffff2e7224 */ /* 0x000fe200078e0a2e */
[----:B------:R-:W-:Y:S01]  /*2aa0*/  IABS R89, R68 ;  /* 0x0000004400597213 */ /* 0x000fe20000000000 */
[----:B------:R-:W-:Y:S02]  /*2ab0*/  VIADD R50, R132, 0x29 ;  /* 0x0000002984327836 */ /* 0x000fe40000000000 */
[C---:B------:R-:W-:Y:S02]  /*2ac0*/  IMAD R51, R0.reuse, R46, R51 ;  /* 0x0000002e00337224 */ /* 0x040fe400078e0233 */
[----:B------:R-:W-:Y:S01]  /*2ad0*/  @!P3 IMAD.MOV R44, RZ, RZ, -R44 ;  /* 0x000000ffff2cb224 */ /* 0x000fe200078e0a2c */
[----:B------:R-:W-:Y:S02]  /*2ae0*/  IABS R53, R50 ;  /* 0x0000003200357213 */ /* 0x000fe40000000000 */
[C---:B------:R-:W-:Y:S01]  /*2af0*/  ISETP.GT.U32.AND P3, PT, R0.reuse, R49, PT ;  /* 0x000000310000720c */ /* 0x040fe20003f64070 */
[----:B------:R-:W-:Y:S01]  /*2b00*/  @!P4 IMAD.IADD R47, R47, 0x1, -R0 ;  /* 0x000000012f2fc824 */ /* 0x000fe200078e0a00 */
[----:B------:R-:W-:Y:S01]  /*2b10*/  ISETP.GT.U32.AND P4, PT, R0, R51, PT ;  /* 0x000000330000720c */ /* 0x000fe20003f84070 */
[----:B------:R-:W-:-:S04]  /*2b20*/  IMAD.HI.U32 R48, R7, R53, RZ ;  /* 0x0000003507307227 */ /* 0x000fc800078e00ff */
[--C-:B------:R-:W-:Y:S01]  /*2b30*/  @!P5 IMAD.IADD R45, R45, 0x1, -R0.reuse ;  /* 0x000000012d2dd824 */ /* 0x100fe200078e0a00 */
[----:B------:R-:W-:Y:S01]  /*2b40*/  ISETP.GE.AND P5, PT, R50, RZ, PT ;  /* 0x000000ff3200720c */ /* 0x000fe20003fa6270 */
[----:B------:R-:W-:Y:S01]  /*2b50*/  @!P0 IMAD.MOV R47, RZ, RZ, -R47 ;  /* 0x000000ffff2f8224 */ /* 0x000fe200078e0a2f */
[----:B------:R-:W-:Y:S02]  /*2b60*/  IABS R50, R52 ;  /* 0x0000003400327213 */ /* 0x000fe40000000000 */
[----:B------:R-:W-:Y:S01]  /*2b70*/  IADD3 R48, PT, PT, -R48, RZ, RZ ;  /* 0x000000ff30307210 */ /* 0x000fe20007ffe1ff */
[----:B------:R-:W-:Y:S01]  /*2b80*/  @!P3 IMAD.IADD R49, R49, 0x1, -R0 ;  /* 0x000000013131b824 */ /* 0x000fe200078e0a00 */
[----:B------:R-:W-:Y:S01]  /*2b90*/  MOV R46, R45 ;  /* 0x0000002d002e7202 */ /* 0x000fe20000000f00 */
[----:B------:R-:W-:Y:S01]  /*2ba0*/  IMAD.HI.U32 R45, R7, R50, RZ ;  /* 0x00000032072d7227 */ /* 0x000fe200078e00ff */
[----:B------:R-:W-:Y:S02]  /*2bb0*/  @!P4 IADD3 R51, PT, PT, R51, -R0, RZ ;  /* 0x800000003333c210 */ /* 0x000fe40007ffe0ff */
[C---:B------:R-:W-:Y:S01]  /*2bc0*/  ISETP.GT.U32.AND P3, PT, R0.reuse, R49, PT ;  /* 0x000000310000720c */ /* 0x040fe20003f64070 */
[C---:B------:R-:W-:Y:S01]  /*2bd0*/  IMAD R53, R0.reuse, R48, R53 ;  /* 0x0000003000357224 */ /* 0x040fe200078e0235 */
[----:B------:R-:W-:Y:S01]  /*2be0*/  ISETP.GT.U32.AND P0, PT, R0, R51, PT ;  /* 0x000000330000720c */ /* 0x000fe20003f04070 */
[----:B------:R-:W-:Y:S01]  /*2bf0*/  IMAD.MOV R45, RZ, RZ, -R45 ;  /* 0x000000ffff2d7224 */ /* 0x000fe200078e0a2d */
[----:B------:R-:W-:Y:S01]  /*2c00*/  ISETP.GE.AND P4, PT, R52, RZ, PT ;  /* 0x000000ff3400720c */ /* 0x000fe20003f86270 */
[----:B------:R-:W-:Y:S01]  /*2c10*/  @!P1 IMAD.MOV R46, RZ, RZ, -R46 ;  /* 0x000000ffff2e9224 */ /* 0x000fe200078e0a2e */
[C---:B------:R-:W-:Y:S01]  /*2c20*/  ISETP.GT.U32.AND P1, PT, R0.reuse, R53, PT ;  /* 0x000000350000720c */ /* 0x040fe20003f24070 */
[----:B------:R-:W-:-:S02]  /*2c30*/  IMAD R45, R0, R45, R50 ;  /* 0x0000002d002d7224 */ /* 0x000fc400078e0232 */
[----:B------:R-:W-:-:S04]  /*2c40*/  IMAD.HI.U32 R48, R7, R55, RZ ;  /* 0x0000003707307227 */ /* 0x000fc800078e00ff */
[--C-:B------:R-:W-:Y:S01]  /*2c50*/  @!P3 IMAD.IADD R49, R49, 0x1, -R0.reuse ;  /* 0x000000013131b824 */ /* 0x100fe200078e0a00 */
[----:B------:R-:W-:Y:S01]  /*2c60*/  IADD3 R48, PT, PT, -R48, RZ, RZ ;  /* 0x000000ff30307210 */ /* 0x000fe20007ffe1ff */
[--C-:B------:R-:W-:Y:S01]  /*2c70*/  @!P0 IMAD.IADD R51, R51, 0x1, -R0.reuse ;  /* 0x0000000133338824 */ /* 0x100fe200078e0a00 */
[----:B------:R-:W-:Y:S01]  /*2c80*/  ISETP.GT.U32.AND P0, PT, R0, R45, PT ;  /* 0x0000002d0000720c */ /* 0x000fe20003f04070 */
[----:B------:R-:W-:Y:S01]  /*2c90*/  VIADD R50, R132, 0x2d ;  /* 0x0000002d84327836 */ /* 0x000fe20000000000 */
[----:B------:R-:W-:Y:S01]  /*2ca0*/  @!P6 IADD3 R49, PT, PT, -R49, RZ, RZ ;  /* 0x000000ff3131e210 */ /* 0x000fe20007ffe1ff */
[----:B------:R-:W-:Y:S01]  /*2cb0*/  @!P1 IMAD.IADD R53, R53, 0x1, -R0 ;  /* 0x0000000135359824 */ /* 0x000fe200078e0a00 */
[----:B------:R-:W-:Y:S01]  /*2cc0*/  ISETP.GE.AND P3, PT, R54, RZ, PT ;  /* 0x000000ff3600720c */ /* 0x000fe20003f66270 */
[----:B------:R-:W-:Y:S01]  /*2cd0*/  IMAD R55, R0, R48, R55 ;  /* 0x0000003000377224 */ /* 0x000fe200078e0237 */
[----:B------:R-:W-:Y:S01]  /*2ce0*/  IADD3 R48, PT, PT, R132, 0x2c, RZ ;  /* 0x0000002c84307810 */ /* 0x000fe20007ffe0ff */
[----:B------:R-:W-:Y:S01]  /*2cf0*/  @!P2 IMAD.MOV R51, RZ, RZ, -R51 ;  /* 0x000000ffff33a224 */ /* 0x000fe200078e0a33 */
[----:B------:R-:W-:Y:S01]  /*2d00*/  ISETP.GT.U32.AND P1, PT, R0, R53, PT ;  /* 0x000000350000720c */ /* 0x000fe20003f24070 */
[C---:B------:R-:W-:Y:S01]  /*2d10*/  VIADD R52, R132.reuse, 0x2e ;  /* 0x0000002e84347836 */ /* 0x040fe20000000000 */
[----:B------:R-:W-:Y:S01]  /*2d20*/  IABS R57, R48 ;  /* 0x0000003000397213 */ /* 0x000fe20000000000 */
[----:B------:R-:W-:Y:S01]  /*2d30*/  VIADD R54, R132, 0x2f ;  /* 0x0000002f84367836 */ /* 0x000fe20000000000 */
[----:B------:R-:W-:-:S02]  /*2d40*/  ISETP.GE.AND P6, PT, R48, RZ, PT ;  /* 0x000000ff3000720c */ /* 0x000fc40003fc6270 */
[----:B------:R-:W-:Y:S01]  /*2d50*/  @!P0 IADD3 R45, PT, PT, R45, -R0, RZ ;  /* 0x800000002d2d8210 */ /* 0x000fe20007ffe0ff */
[----:B------:R-:W-:Y:S01]  /*2d60*/  IMAD.HI.U32 R48, R7, R57, RZ ;  /* 0x0000003907307227 */ /* 0x000fe200078e00ff */
[----:B------:R-:W-:Y:S02]  /*2d70*/  IABS R59, R50 ;  /* 0x00000032003b7213 */ /* 0x000fe40000000000 */
[----:B------:R-:W-:Y:S02]  /*2d80*/  ISETP.GT.U32.AND P0, PT, R0, R45, PT ;  /* 0x0000002d0000720c */ /* 0x000fe40003f04070 */
[----:B------:R-:W-:Y:S01]  /*2d90*/  ISETP.GE.AND P2, PT, R50, RZ, PT ;  /* 0x000000ff3200720c */ /* 0x000fe20003f46270 */
[----:B------:R-:W-:Y:S01]  /*2da0*/  @!P1 IMAD.IADD R53, R53, 0x1, -R0 ;  /* 0x0000000135359824 */ /* 0x000fe200078e0a00 */
[----:B------:R-:W-:Y:S01]  /*2db0*/  ISETP.GT.U32.AND P1, PT, R0, R55, PT ;  /* 0x000000370000720c */ /* 0x000fe20003f24070 */
[----:B------:R-:W-:Y:S01]  /*2dc0*/  IMAD.HI.U32 R50, R7, R59, RZ ;  /* 0x0000003b07327227 */ /* 0x000fe200078e00ff */
[----:B------:R-:W-:-:S02]  /*2dd0*/  IADD3 R48, PT, PT, -R48, RZ, RZ ;  /* 0x000000ff30307210 */ /* 0x000fc40007ffe1ff */
[----:B------:R-:W-:Y:S01]  /*2de0*/  IABS R61, R54 ;  /* 0x00000036003d7213 */ /* 0x000fe20000000000 */
[----:B------:R-:W-:Y:S02]  /*2df0*/  IMAD.MOV R50, RZ, RZ, -R50 ;  /* 0x000000ffff327224 */ /* 0x000fe400078e0a32 */
[C---:B------:R-:W-:Y:S02]  /*2e00*/  IMAD R57, R0.reuse, R48, R57 ;  /* 0x0000003000397224 */ /* 0x040fe400078e0239 */
[----:B------:R-:W-:Y:S01]  /*2e10*/  @!P0 IADD3 R45, PT, PT, R45, -R0, RZ ;  /* 0x800000002d2d8210 */ /* 0x000fe20007ffe0ff */
[C---:B------:R-:W-:Y:S02]  /*2e20*/  IMAD R59, R0.reuse, R50, R59 ;  /* 0x00000032003b7224 */ /* 0x040fe400078e023b */
[----:B------:R-:W-:Y:S01]  /*2e30*/  ISETP.GT.U32.AND P0, PT, R0, R57, PT ;  /* 0x000000390000720c */ /* 0x000fe20003f04070 */
[----:B------:R-:W-:Y:S02]  /*2e40*/  @!P1 IMAD.IADD R55, R55, 0x1, -R0 ;  /* 0x0000000137379824 */ /* 0x000fe400078e0a00 */
[----:B------:R-:W-:-:S02]  /*2e50*/  IMAD.MOV.U32 R48, RZ, RZ, R45 ;  /* 0x000000ffff307224 */ /* 0x000fc400078e002d */
[----:B------:R-:W-:Y:S01]  /*2e60*/  @!P5 IMAD.MOV R53, RZ, RZ, -R53 ;  /* 0x000000ffff35d224 */ /* 0x000fe200078e0a35 */
[----:B------:R-:W-:Y:S01]  /*2e70*/  ISETP.GE.AND P5, PT, R52, RZ, PT ;  /* 0x000000ff3400720c */ /* 0x000fe20003fa6270 */
[----:B------:R-:W-:Y:S01]  /*2e80*/  @!P4 IMAD.MOV R48, RZ, RZ, -R48 ;  /* 0x000000ffff30c224 */ /* 0x000fe200078e0a30 */
[C---:B------:R-:W-:Y:S02]  /*2e90*/  ISETP.GT.U32.AND P4, PT, R0.reuse, R59, PT ;  /* 0x0000003b0000720c */ /* 0x040fe40003f84070 */
[----:B------:R-:W-:Y:S02]  /*2ea0*/  IABS R52, R52 ;  /* 0x0000003400347213 */ /* 0x000fe40000000000 */
[----:B------:R-:W-:Y:S01]  /*2eb0*/  ISETP.GT.U32.AND P1, PT, R0, R55, PT ;  /* 0x000000370000720c */ /* 0x000fe20003f24070 */
[----:B------:R-:W-:Y:S02]  /*2ec0*/  @!P0 IMAD.IADD R57, R57, 0x1, -R0 ;  /* 0x0000000139398824 */ /* 0x000fe400078e0a00 */
[----:B------:R-:W-:-:S05]  /*2ed0*/  IMAD.HI.U32 R50, R7, R52, RZ ;  /* 0x0000003407327227 */ /* 0x000fca00078e00ff */
[----:B------:R-:W-:Y:S01]  /*2ee0*/  IADD3 R45, PT, PT, -R50, RZ, RZ ;  /* 0x000000ff322d7210 */ /* 0x000fe20007ffe1ff */
[----:B------:R-:W-:Y:S01]  /*2ef0*/  @!P4 IMAD.IADD R59, R59, 0x1, -R0 ;  /* 0x000000013b3bc824 */ /* 0x000fe200078e0a00 */
[----:B------:R-:W-:Y:S01]  /*2f00*/  ISETP.GT.U32.AND P4, PT, R0, R57, PT ;  /* 0x000000390000720c */ /* 0x000fe20003f84070 */
[----:B------:R-:W-:-:S04]  /*2f10*/  IMAD.HI.U32 R50, R7, R61, RZ ;  /* 0x0000003d07327227 */ /* 0x000fc800078e00ff */
[----:B------:R-:W-:Y:S01]  /*2f20*/  @!P1 IMAD.IADD R55, R55, 0x1, -R0 ;  /* 0x0000000137379824 */ /* 0x000fe200078e0a00 */
[----:B------:R-:W-:Y:S01]  /*2f30*/  ISETP.GE.AND P1, PT, R54, RZ, PT ;  /* 0x000000ff3600720c */ /* 0x000fe20003f26270 */
[----:B------:R-:W-:Y:S01]  /*2f40*/  IMAD R45, R0, R45, R52 ;  /* 0x0000002d002d7224 */ /* 0x000fe200078e0234 */
[----:B------:R-:W-:Y:S01]  /*2f50*/  IADD3 R54, PT, PT, R132, 0x30, RZ ;  /* 0x0000003084367810 */ /* 0x000fe20007ffe0ff */
[----:B------:R-:W-:Y:S01]  /*2f60*/  IMAD.MOV R52, RZ, RZ, -R50 ;  /* 0x000000ffff347224 */ /* 0x000fe200078e0a32 */
[----:B------:R-:W-:Y:S02]  /*2f70*/  @!P3 IADD3 R55, PT, PT, -R55, RZ, RZ ;  /* 0x000000ff3737b210 */ /* 0x000fe40007ffe1ff */
[C---:B------:R-:W-:Y:S01]  /*2f80*/  ISETP.GT.U32.AND P3, PT, R0.reuse, R59, PT ;  /* 0x0000003b0000720c */ /* 0x040fe20003f64070 */
[C---:B------:R-:W-:Y:S01]  /*2f90*/  IMAD R61, R0.reuse, R52, R61 ;  /* 0x00000034003d7224 */ /* 0x040fe200078e023d */
[----:B------:R-:W-:Y:S01]  /*2fa0*/  IABS R63, R54 ;  /* 0x00000036003f7213 */ /* 0x000fe20000000000 */
[----:B------:R-:W-:Y:S01]  /*2fb0*/  @!P4 IMAD.IADD R57, R57, 0x1, -R0 ;  /* 0x000000013939c824 */ /* 0x000fe200078e0a00 */
[----:B------:R-:W-:-:S02]  /*2fc0*/  ISETP.GT.U32.AND P0, PT, R0, R45, PT ;  /* 0x0000002d0000720c */ /* 0x000fc40003f04070 */
[----:B------:R-:W-:Y:S01]  /*2fd0*/  ISETP.GT.U32.AND P4, PT, R0, R61, PT ;  /* 0x0000003d0000720c */ /* 0x000fe20003f84070 */
[----:B------:R-:W-:-:S04]  /*2fe0*/  IMAD.HI.U32 R50, R7, R63, RZ ;  /* 0x0000003f07327227 */ /* 0x000fc800078e00ff */
[----:B------:R-:W-:Y:S02]  /*2ff0*/  IMAD.MOV R50, RZ, RZ, -R50 ;  /* 0x000000ffff327224 */ /* 0x000fe400078e0a32 */
[----:B------:R-:W-:Y:S01]  /*3000*/  @!P3 IADD3 R59, PT, PT, R59, -R0, RZ ;  /* 0x800000003b3bb210 */ /* 0x000fe20007ffe0ff */
[----:B------:R-:W-:Y:S01]  /*3010*/  @!P6 IMAD.MOV R57, RZ, RZ, -R57 ;  /* 0x000000ffff39e224 */ /* 0x000fe200078e0a39 */
[----:B------:R-:W-:Y:S01]  /*3020*/  ISETP.GE.AND P3, PT, R54, RZ, PT ;  /* 0x000000ff3600720c */ /* 0x000fe20003f66270 */
[----:B------:R-:W-:Y:S01]  /*3030*/  IMAD R63, R0, R50, R63 ;  /* 0x00000032003f7224 */ /* 0x000fe200078e023f */
[----:B------:R-:W-:Y:S01]  /*3040*/  @!P0 IADD3 R45, PT, PT, R45, -R0, RZ ;  /* 0x800000002d2d8210 */ /* 0x000fe20007ffe0ff */
[----:B------:R-:W-:Y:S02]  /*3050*/  VIADD R54, R132, 0x32 ;  /* 0x0000003284367836 */ /* 0x000fe40000000000 */
[----:B------:R-:W-:Y:S01]  /*3060*/  IMAD.HI.U32 R50, R7, R65, RZ ;  /* 0x0000004107327227 */ /* 0x000fe200078e00ff */
[----:B------:R-:W-:-:S02]  /*3070*/  ISETP.GT.U32.AND P0, PT, R0, R45, PT ;  /* 0x0000002d0000720c */ /* 0x000fc40003f04070 */
[----:B------:R-:W-:Y:S01]  /*3080*/  IABS R67, R54 ;  /* 0x0000003600437213 */ /* 0x000fe20000000000 */
[----:B------:R-:W-:Y:S01]  /*3090*/  @!P4 IMAD.IADD R61, R61, 0x1, -R0 ;  /* 0x000000013d3dc824 */ /* 0x000fe200078e0a00 */
[----:B------:R-:W-:Y:S01]  /*30a0*/  ISETP.GE.AND P4, PT, R56, RZ, PT ;  /* 0x000000ff3800720c */ /* 0x000fe20003f86270 */
[----:B------:R-:W-:Y:S02]  /*30b0*/  IMAD.MOV R50, RZ, RZ, -R50 ;  /* 0x000000ffff327224 */ /* 0x000fe400078e0a32 */
[----:B------:R-:W-:Y:S01]  /*30c0*/  @!P2 IMAD.MOV R59, RZ, RZ, -R59 ;  /* 0x000000ffff3ba224 */ /* 0x000fe200078e0a3b */
[C---:B------:R-:W-:Y:S01]  /*30d0*/  ISETP.GT.U32.AND P6, PT, R0.reuse, R61, PT ;  /* 0x0000003d0000720c */ /* 0x040fe20003fc4070 */
[----:B------:R-:W-:Y:S02]  /*30e0*/  IMAD R65, R0, R50, R65 ;  /* 0x0000003200417224 */ /* 0x000fe400078e0241 */
[----:B------:R-:W-:Y:S02]  /*30f0*/  IMAD.HI.U32 R50, R7, R67, RZ ;  /* 0x0000004307327227 */ /* 0x000fe400078e00ff */
[----:B------:R-:W-:-:S02]  /*3100*/  @!P0 IADD3 R45, PT, PT, R45, -R0, RZ ;  /* 0x800000002d2d8210 */ /* 0x000fc40007ffe0ff */
[----:B------:R-:W-:Y:S01]  /*3110*/  IMAD.MOV R52, RZ, RZ, -R50 ;  /* 0x000000ffff347224 */ /* 0x000fe200078e0a32 */
[C---:B------:R-:W-:Y:S02]  /*3120*/  ISETP.GT.U32.AND P0, PT, R0.reuse, R63, PT ;  /* 0x0000003f0000720c */ /* 0x040fe40003f04070 */
[C---:B------:R-:W-:Y:S01]  /*3130*/  ISETP.GT.U32.AND P2, PT, R0.reuse, R65, PT ;  /* 0x000000410000720c */ /* 0x040fe20003f44070 */
[C---:B------:R-:W-:Y:S01]  /*3140*/  IMAD R67, R0.reuse, R52, R67 ;  /* 0x0000003400437224 */ /* 0x040fe200078e0243 */
[----:B------:R-:W-:Y:S01]  /*3150*/  MOV R50, R45 ;  /* 0x0000002d00327202 */ /* 0x000fe20000000f00 */
[----:B------:R-:W-:Y:S02]  /*3160*/  @!P6 IMAD.IADD R61, R61, 0x1, -R0 ;  /* 0x000000013d3de824 */ /* 0x000fe400078e0a00 */
[----:B------:R-:W-:Y:S01]  /*3170*/  IMAD.HI.U32 R45, R7, R69, RZ ;  /* 0x00000045072d7227 */ /* 0x000fe200078e00ff */
[----:B------:R-:W-:-:S03]  /*3180*/  ISETP.GT.U32.AND P6, PT, R0, R67, PT ;  /* 0x000000430000720c */ /* 0x000fc60003fc4070 */
[----:B------:R-:W-:Y:S01]  /*3190*/  @!P1 IMAD.MOV R61, RZ, RZ, -R61 ;  /* 0x000000ffff3d9224 */ /* 0x000fe200078e0a3d */
[----:B------:R-:W-:Y:S01]  /*31a0*/  IADD3 R45, PT, PT, -R45, RZ, RZ ;  /* 0x000000ff2d2d7210 */ /* 0x000fe20007ffe1ff */
[----:B------:R-:W-:Y:S01]  /*31b0*/  VIADD R52, R132, 0x35 ;  /* 0x0000003584347836 */ /* 0x000fe20000000000 */
[-C--:B------:R-:W-:Y:S01]  /*31c0*/  @!P0 IADD3 R63, PT, PT, R63, -R0.reuse, RZ ;  /* 0x800000003f3f8210 */ /* 0x080fe20007ffe0ff */
[----:B------:R-:W-:Y:S01]  /*31d0*/  @!P5 IMAD.MOV R50, RZ, RZ, -R50 ;  /* 0x000000ffff32d224 */ /* 0x000fe200078e0a32 */
[----:B------:R-:W-:Y:S01]  /*31e0*/  @!P2 IADD3 R65, PT, PT, R65, -R0, RZ ;  /* 0x800000004141a210 */ /* 0x000fe20007ffe0ff */
[C---:B------:R-:W-:Y:S01]  /*31f0*/  IMAD R69, R0.reuse, R45, R69 ;  /* 0x0000002d00457224 */ /* 0x040fe200078e0245 */
[----:B------:R-:W-:Y:S01]  /*3200*/  ISETP.GT.U32.AND P0, PT, R0, R63, PT ;  /* 0x0000003f0000720c */ /* 0x000fe20003f04070 */
[----:B------:R-:W-:Y:S01]  /*3210*/  VIADD R45, R132, 0x34 ;  /* 0x00000034842d7836 */ /* 0x000fe20000000000 */
[----:B------:R-:W-:Y:S01]  /*3220*/  ISETP.GT.U32.AND P2, PT, R0, R65, PT ;  /* 0x000000410000720c */ /* 0x000fe20003f44070 */
[----:B------:R-:W-:Y:S01]  /*3230*/  @!P6 IMAD.IADD R67, R67, 0x1, -R0 ;  /* 0x000000014343e824 */ /* 0x000fe200078e0a00 */
[----:B------:R-:W-:-:S02]  /*3240*/  IABS R73, R52 ;  /* 0x0000003400497213 */ /* 0x000fc40000000000 */
[----:B------:R-:W-:Y:S02]  /*3250*/  IABS R71, R45 ;  /* 0x0000002d00477213 */ /* 0x000fe40000000000 */
[----:B------:R-:W-:Y:S02]  /*3260*/  ISETP.GT.U32.AND P1, PT, R0, R67, PT ;  /* 0x000000430000720c */ /* 0x000fe40003f24070 */
[----:B------:R-:W-:Y:S02]  /*3270*/  ISETP.GE.AND P5, PT, R54, RZ, PT ;  /* 0x000000ff3600720c */ /* 0x000fe40003fa6270 */
[----:B------:R-:W-:Y:S01]  /*3280*/  IADD3 R54, PT, PT, R132, 0x36, RZ ;  /* 0x0000003684367810 */ /* 0x000fe20007ffe0ff */
[--C-:B------:R-:W-:Y:S01]  /*3290*/  @!P0 IMAD.IADD R63, R63, 0x1, -R0.reuse ;  /* 0x000000013f3f8824 */ /* 0x100fe200078e0a00 */
[----:B------:R-:W-:Y:S01]  /*32a0*/  ISETP.GE.AND P0, PT, R58, RZ, PT ;  /* 0x000000ff3a00720c */ /* 0x000fe20003f06270 */
[----:B------:R-:W-:Y:S01]  /*32b0*/  @!P2 IMAD.IADD R65, R65, 0x1, -R0 ;  /* 0x000000014141a824 */ /* 0x000fe200078e0a00 */
[----:B------:R-:W-:-:S02]  /*32c0*/  ISETP.GE.AND P2, PT, R54, RZ, PT ;  /* 0x000000ff3600720c */ /* 0x000fc40003f46270 */
[----:B------:R-:W-:Y:S02]  /*32d0*/  @!P3 IADD3 R63, PT, PT, -R63, RZ, RZ ;  /* 0x000000ff3f3fb210 */ /* 0x000fe40007ffe1ff */
[----:B------:R-:W-:Y:S01]  /*32e0*/  ISETP.GE.AND P3, PT, R52, RZ, PT ;  /* 0x000000ff3400720c */ /* 0x000fe20003f66270 */
[----:B------:R-:W-:Y:S01]  /*32f0*/  @!P1 IMAD.IADD R67, R67, 0x1, -R0 ;  /* 0x0000000143439824 */ /* 0x000fe200078e0a00 */
[----:B------:R-:W-:Y:S01]  /*3300*/  ISETP.GT.U32.AND P1, PT, R0, R69, PT ;  /* 0x000000450000720c */ /* 0x000fe20003f24070 */
[----:B------:R-:W-:Y:S01]  /*3310*/  IMAD.HI.U32 R52, R7, R71, RZ ;  /* 0x0000004707347227 */ /* 0x000fe200078e00ff */
[----:B------:R-:W-:Y:S02]  /*3320*/  @!P4 IADD3 R65, PT, PT, -R65, RZ, RZ ;  /* 0x000000ff4141c210 */ /* 0x000fe40007ffe1ff */
[----:B------:R-:W-:Y:S01]  /*3330*/  IABS R75, R54 ;  /* 0x00000036004b7213 */ /* 0x000fe20000000000 */
[----:B------:R-:W-:Y:S01]  /*3340*/  IMAD.MOV R52, RZ, RZ, -R52 ;  /* 0x000000ffff347224 */ /* 0x000fe200078e0a34 */
[----:B------:R-:W-:Y:S01]  /*3350*/  IABS R58, R132 ;  /* 0x00000084003a7213 */ /* 0x000fe20000000000 */
[----:B------:R-:W-:Y:S01]  /*3360*/  IMAD.HI.U32 R54, R7, R73, RZ ;  /* 0x0000004907367227 */ /* 0x000fe200078e00ff */
[----:B------:R-:W-:-:S03]  /*3370*/  ISETP.GE.AND P6, PT, R45, RZ, PT ;  /* 0x000000ff2d00720c */ /* 0x000fc60003fc6270 */
[C---:B------:R-:W-:Y:S02]  /*3380*/  IMAD R71, R0.reuse, R52, R71 ;  /* 0x0000003400477224 */ /* 0x040fe400078e0247 */
[----:B------:R-:W-:Y:S02]  /*3390*/  @!P1 IMAD.IADD R69, R69, 0x1, -R0 ;  /* 0x0000000145459824 */ /* 0x000fe400078e0a00 */
[----:B------:R-:W-:Y:S01]  /*33a0*/  IMAD.MOV R54, RZ, RZ, -R54 ;  /* 0x000000ffff367224 */ /* 0x000fe200078e0a36 */
[C---:B------:R-:W-:Y:S01]  /*33b0*/  ISETP.GT.U32.AND P4, PT, R0.reuse, R71, PT ;  /* 0x000000470000720c */ /* 0x040fe20003f84070 */
[----:B------:R-:W-:Y:S01]  /*33c0*/  IMAD.HI.U32 R56, R7, R75, RZ ;  /* 0x0000004b07387227 */ /* 0x000fe200078e00ff */
[----:B------:R-:W-:-:S03]  /*33d0*/  ISETP.GT.U32.AND P1, PT, R0, R69, PT ;  /* 0x000000450000720c */ /* 0x000fc60003f24070 */
[----:B------:R-:W-:Y:S01]  /*33e0*/  IMAD R73, R0, R54, R73 ;  /* 0x0000003600497224 */ /* 0x000fe200078e0249 */
[----:B------:R-:W-:Y:S01]  /*33f0*/  IADD3 R56, PT, PT, -R56, RZ, RZ ;  /* 0x000000ff38387210 */ /* 0x000fe20007ffe1ff */
[----:B------:R-:W-:Y:S02]  /*3400*/  VIADD R52, R132, 0x37 ;  /* 0x0000003784347836 */ /* 0x000fe40000000000 */
[----:B------:R-:W-:Y:S02]  /*3410*/  @!P5 IMAD.MOV R67, RZ, RZ, -R67 ;  /* 0x000000ffff43d224 */ /* 0x000fe400078e0a43 */
[----:B------:R-:W-:Y:S01]  /*3420*/  IMAD R75, R0, R56, R75 ;  /* 0x00000038004b7224 */ /* 0x000fe200078e024b */
[----:B------:R-:W-:Y:S01]  /*3430*/  ISETP.GE.AND P5, PT, R52, RZ, PT ;  /* 0x000000ff3400720c */ /* 0x000fe20003fa6270 */
[----:B------:R-:W-:Y:S01]  /*3440*/  IMAD.HI.U32 R54, R7, R81, RZ ;  /* 0x0000005107367227 */ /* 0x000fe200078e00ff */
[----:B------:R-:W-:Y:S02]  /*3450*/  @!P4 IADD3 R71, PT, PT, R71, -R0, RZ ;  /* 0x800000004747c210 */ /* 0x000fe40007ffe0ff */
[----:B------:R-:W-:Y:S01]  /*3460*/  IABS R77, R52 ;  /* 0x00000034004d7213 */ /* 0x000fe20000000000 */
[----:B------:R-:W-:Y:S01]  /*3470*/  @!P1 IMAD.IADD R69, R69, 0x1, -R0 ;  /* 0x0000000145459824 */ /* 0x000fe200078e0a00 */
[----:B------:R-:W-:Y:S01]  /*3480*/  ISETP.GT.U32.AND P4, PT, R0, R71, PT ;  /* 0x000000470000720c */ /* 0x000fe20003f84070 */
[----:B------:R-:W-:Y:S01]  /*3490*/  VIADD R52, R132, 0x38 ;  /* 0x0000003884347836 */ /* 0x000fe20000000000 */
[----:B------:R-:W-:Y:S01]  /*34a0*/  IADD3 R54, PT, PT, -R54, RZ, RZ ;  /* 0x000000ff36367210 */ /* 0x000fe20007ffe1ff */
[----:B------:R-:W-:Y:S01]  /*34b0*/  @!P0 IMAD.MOV R69, RZ, RZ, -R69 ;  /* 0x000000ffff458224 */ /* 0x000fe200078e0a45 */
[----:B------:R-:W-:Y:S01]  /*34c0*/  ISETP.GT.U32.AND P0, PT, R0, R73, PT ;  /* 0x000000490000720c */ /* 0x000fe20003f04070 */
[----:B------:R-:W-:Y:S01]  /*34d0*/  IMAD.HI.U32 R56, R7, R83, RZ ;  /* 0x0000005307387227 */ /* 0x000fe200078e00ff */
[----:B------:R-:W-:-:S02]  /*34e0*/  ISETP.GE.AND P1, PT, R52, RZ, PT ;  /* 0x000000ff3400720c */ /* 0x000fc40003f26270 */
[----:B------:R-:W-:Y:S01]  /*34f0*/  IABS R79, R52 ;  /* 0x00000034004f7213 */ /* 0x000fe20000000000 */
[----:B------:R-:W-:-:S04]  /*3500*/  IMAD.HI.U32 R52, R7, R77, RZ ;  /* 0x0000004d07347227 */ /* 0x000fc800078e00ff */
[----:B------:R-:W-:Y:S01]  /*3510*/  @!P4 IADD3 R71, PT, PT, R71, -R0, RZ ;  /* 0x800000004747c210 */ /* 0x000fe20007ffe0ff */
[----:B------:R-:W-:Y:S01]  /*3520*/  IMAD.MOV R52, RZ, RZ, -R52 ;  /* 0x000000ffff347224 */ /* 0x000fe200078e0a34 */
[----:B------:R-:W-:Y:S01]  /*3530*/  ISETP.GT.U32.AND P4, PT, R0, R75, PT ;  /* 0x0000004b0000720c */ /* 0x000fe20003f84070 */
[----:B------:R-:W-:-:S04]  /*3540*/  IMAD.HI.U32 R45, R7, R58, RZ ;  /* 0x0000003a072d7227 */ /* 0x000fc800078e00ff */
[----:B------:R-:W-:Y:S01]  /*3550*/  @!P0 IMAD.IADD R73, R73, 0x1, -R0 ;  /* 0x0000000149498824 */ /* 0x000fe200078e0a00 */
[----:B------:R-:W-:Y:S01]  /*3560*/  IADD3 R45, PT, PT, -R45, RZ, RZ ;  /* 0x000000ff2d2d7210 */ /* 0x000fe20007ffe1ff */
[C---:B------:R-:W-:Y:S02]  /*3570*/  IMAD R77, R0.reuse, R52, R77 ;  /* 0x00000034004d7224 */ /* 0x040fe400078e024d */
[----:B------:R-:W-:Y:S01]  /*3580*/  IMAD.HI.U32 R52, R7, R79, RZ ;  /* 0x0000004f07347227 */ /* 0x000fe200078e00ff */
[----:B------:R-:W-:-:S03]  /*3590*/  ISETP.GT.U32.AND P0, PT, R0, R73, PT ;  /* 0x000000490000720c */ /* 0x000fc60003f04070 */
[----:B------:R-:W-:Y:S02]  /*35a0*/  @!P4 IMAD.IADD R75, R75, 0x1, -R0 ;  /* 0x000000014b4bc824 */ /* 0x000fe400078e0a00 */
[----:B------:R-:W-:Y:S02]  /*35b0*/  IMAD.MOV R52, RZ, RZ, -R52 ;  /* 0x000000ffff347224 */ /* 0x000fe400078e0a34 */
[C---:B------:R-:W-:Y:S01]  /*35c0*/  IMAD R81, R0.reuse, R54, R81 ;  /* 0x0000003600517224 */ /* 0x040fe200078e0251 */
[C---:B------:R-:W-:Y:S01]  /*35d0*/  ISETP.GT.U32.AND P4, PT, R0.reuse, R75, PT ;  /* 0x0000004b0000720c */ /* 0x040fe20003f84070 */
[C---:B------:R-:W-:Y:S02]  /*35e0*/  IMAD R79, R0.reuse, R52, R79 ;  /* 0x00000034004f7224 */ /* 0x040fe400078e024f */
[----:B------:R-:W-:Y:S02]  /*35f0*/  IMAD.MOV R56, RZ, RZ, -R56 ;  /* 0x000000ffff387224 */ /* 0x000fe400078e0a38 */
[----:B------:R-:W-:Y:S01]  /*3600*/  @!P0 IMAD.IADD R73, R73, 0x1, -R0 ;  /* 0x0000000149498824 */ /* 0x000fe200078e0a00 */
[C---:B------:R-:W-:Y:S01]  /*3610*/  ISETP.GT.U32.AND P0, PT, R0.reuse, R77, PT ;  /* 0x0000004d0000720c */ /* 0x040fe20003f04070 */
[C---:B------:R-:W-:Y:S01]  /*3620*/  IMAD R83, R0.reuse, R56, R83 ;  /* 0x0000003800537224 */ /* 0x040fe200078e0253 */
[----:B------:R-:W-:Y:S01]  /*3630*/  IABS R56, R64 ;  /* 0x0000004000387213 */ /* 0x000fe20000000000 */
[----:B------:R-:W-:Y:S01]  /*3640*/  IMAD R45, R0, R45, R58 ;  /* 0x0000002d002d7224 */ /* 0x000fe200078e023a */
[----:B------:R-:W-:Y:S01]  /*3650*/  IABS R58, R66 ;  /* 0x00000042003a7213 */ /* 0x000fe20000000000 */
[----:B------:R-:W-:-:S02]  /*3660*/  @!P6 IMAD.MOV R71, RZ, RZ, -R71 ;  /* 0x000000ffff47e224 */ /* 0x000fc400078e0a47 */
[----:B------:R-:W-:Y:S01]  /*3670*/  @!P4 IMAD.IADD R75, R75, 0x1, -R0 ;  /* 0x000000014b4bc824 */ /* 0x000fe200078e0a00 */
[----:B------:R-:W-:Y:S01]  /*3680*/  ISETP.GT.U32.AND P4, PT, R0, R79, PT ;  /* 0x0000004f0000720c */ /* 0x000fe20003f84070 */
[----:B------:R-:W-:-:S03]  /*3690*/  IMAD.HI.U32 R52, R7, R56, RZ ;  /* 0x0000003807347227 */ /* 0x000fc600078e00ff */
[----:B------:R-:W-:Y:S01]  /*36a0*/  @!P2 IADD3 R75, PT, PT, -R75, RZ, RZ ;  /* 0x000000ff4b4ba210 */ /* 0x000fe20007ffe1ff */
[----:B------:R-:W-:Y:S01]  /*36b0*/  @!P0 IMAD.IADD R77, R77, 0x1, -R0 ;  /* 0x000000014d4d8824 */ /* 0x000fe200078e0a00 */
[----:B------:R-:W-:Y:S01]  /*36c0*/  ISETP.GT.U32.AND P0, PT, R0, R81, PT ;  /* 0x000000510000720c */ /* 0x000fe20003f04070 */
[----:B------:R-:W-:Y:S01]  /*36d0*/  IMAD.HI.U32 R54, R7, R58, RZ ;  /* 0x0000003a07367227 */ /* 0x000fe200078e00ff */
[----:B------:R-:W-:-:S03]  /*36e0*/  IADD3 R85, PT, PT, -R52, RZ, RZ ;  /* 0x000000ff34557210 */ /* 0x000fc60007ffe1ff */
[----:B------:R-:W-:Y:S02]  /*36f0*/  IMAD.MOV R87, RZ, RZ, -R54 ;  /* 0x000000ffff577224 */ /* 0x000fe400078e0a36 */
[----:B------:R-:W-:Y:S01]  /*3700*/  @!P4 IMAD.IADD R79, R79, 0x1, -R0 ;  /* 0x000000014f4fc824 */ /* 0x000fe200078e0a00 */
[----:B------:R-:W-:Y:S01]  /*3710*/  ISETP.GT.U32.AND P4, PT, R0, R77, PT ;  /* 0x0000004d0000720c */ /* 0x000fe20003f84070 */
[----:B------:R-:W-:-:S03]  /*3720*/  IMAD.HI.U32 R52, R7, R89, RZ ;  /* 0x0000005907347227 */ /* 0x000fc600078e00ff */
[----:B------:R-:W-:Y:S01]  /*3730*/  ISETP.GT.U32.AND P6, PT, R0, R79, PT ;  /* 0x0000004f0000720c */ /* 0x000fe20003fc4070 */
[----:B------:R-:W-:Y:S01]  /*3740*/  IMAD.HI.U32 R54, R7, R91, RZ ;  /* 0x0000005b07367227 */ /* 0x000fe200078e00ff */
[----:B------:R-:W-:Y:S02]  /*3750*/  @!P0 IADD3 R81, PT, PT, R81, -R0, RZ ;  /* 0x8000000051518210 */ /* 0x000fe40007ffe0ff */
[----:B------:R-:W-:Y:S01]  /*3760*/  IADD3 R52, PT, PT, -R52, RZ, RZ ;  /* 0x000000ff34347210 */ /* 0x000fe20007ffe1ff */
[C---:B------:R-:W-:Y:S01]  /*3770*/  IMAD R7, R0.reuse, R85, R56 ;  /* 0x0000005500077224 */ /* 0x040fe200078e0238 */
[C---:B------:R-:W-:Y:S01]  /*3780*/  ISETP.GT.U32.AND P0, PT, R0.reuse, R81, PT ;  /* 0x000000510000720c */ /* 0x040fe20003f04070 */
[----:B------:R-:W-:Y:S01]  /*3790*/  @!P3 IMAD.MOV R73, RZ, RZ, -R73 ;  /* 0x000000ffff49b224 */ /* 0x000fe200078e0a49 */
[C---:B------:R-:W-:Y:S01]  /*37a0*/  ISETP.GT.U32.AND P3, PT, R0.reuse, R83, PT ;  /* 0x000000530000720c */ /* 0x040fe20003f64070 */
[C---:B------:R-:W-:Y:S01]  /*37b0*/  IMAD R85, R0.reuse, R87, R58 ;  /* 0x0000005700557224 */ /* 0x040fe200078e023a */
[C---:B------:R-:W-:Y:S01]  /*37c0*/  ISETP.GT.U32.AND P2, PT, R0.reuse, R7, PT ;  /* 0x000000070000720c */ /* 0x040fe20003f44070 */
[----:B------:R-:W-:Y:S01]  /*37d0*/  IMAD.MOV R54, RZ, RZ, -R54 ;  /* 0x000000ffff367224 */ /* 0x000fe200078e0a36 */
[----:B------:R-:W2:Y:S01]  /*37e0*/  LDC.64 R86, c[0x0][0x3a8] ;  /* 0x0000ea00ff567b82 */ /* 0x000ea20000000a00 */
[----:B------:R-:W-:Y:S01]  /*37f0*/  @!P4 IMAD.IADD R77, R77, 0x1, -R0 ;  /* 0x000000014d4dc824 */ /* 0x000fe200078e0a00 */
[C---:B------:R-:W-:Y:S01]  /*3800*/  ISETP.GT.U32.AND P4, PT, R0.reuse, R85, PT ;  /* 0x000000550000720c */ /* 0x040fe20003f84070 */
[----:B------:R-:W-:-:S02]  /*3810*/  IMAD R89, R0, R52, R89 ;  /* 0x0000003400597224 */ /* 0x000fc400078e0259 */
[C---:B------:R-:W-:Y:S02]  /*3820*/  IMAD R91, R0.reuse, R54, R91 ;  /* 0x00000036005b7224 */ /* 0x040fe400078e025b */
[--C-:B------:R-:W-:Y:S01]  /*3830*/  @!P6 IMAD.IADD R79, R79, 0x1, -R0.reuse ;  /* 0x000000014f4fe824 */ /* 0x100fe200078e0a00 */
[C---:B------:R-:W-:Y:S01]  /*3840*/  ISETP.GT.U32.AND P6, PT, R0.reuse, R89, PT ;  /* 0x000000590000720c */ /* 0x040fe20003fc4070 */
[--C-:B------:R-:W-:Y:S01]  /*3850*/  @!P3 IMAD.IADD R83, R83, 0x1, -R0.reuse ;  /* 0x000000015353b824 */ /* 0x100fe200078e0a00 */
[-C--:B------:R-:W-:Y:S01]  /*3860*/  @!P0 IADD3 R81, PT, PT, R81, -R0.reuse, RZ ;  /* 0x8000000051518210 */ /* 0x080fe20007ffe0ff */
[----:B------:R-:W-:Y:S01]  /*3870*/  @!P2 IMAD.IADD R7, R7, 0x1, -R0 ;  /* 0x000000010707a824 */ /* 0x000fe200078e0a00 */
[C---:B------:R-:W-:Y:S01]  /*3880*/  ISETP.GT.U32.AND P0, PT, R0.reuse, R45, PT ;  /* 0x0000002d0000720c */ /* 0x040fe20003f04070 */
[----:B------:R-:W-:Y:S01]  /*3890*/  @!P5 IMAD.MOV R77, RZ, RZ, -R77 ;  /* 0x000000ffff4dd224 */ /* 0x000fe200078e0a4d */
[----:B------:R-:W-:Y:S01]  /*38a0*/  ISETP.GT.U32.AND P3, PT, R0, R91, PT ;  /* 0x0000005b0000720c */ /* 0x000fe20003f64070 */
[----:B------:R-:W-:Y:S01]  /*38b0*/  @!P1 IMAD.MOV R79, RZ, RZ, -R79 ;  /* 0x000000ffff4f9224 */ /* 0x000fe200078e0a4f */
[----:B------:R-:W-:-:S02]  /*38c0*/  @!P4 IADD3 R85, PT, PT, R85, -R0, RZ ;  /* 0x800000005555c210 */ /* 0x000fc40007ffe0ff */
[C---:B------:R-:W-:Y:S02]  /*38d0*/  ISETP.GT.U32.AND P5, PT, R0.reuse, R83, PT ;  /* 0x000000530000720c */ /* 0x040fe40003fa4070 */
[C---:B------:R-:W-:Y:S01]  /*38e0*/  ISETP.GT.U32.AND P4, PT, R0.reuse, R7, PT ;  /* 0x000000070000720c */ /* 0x040fe20003f84070 */
[--C-:B------:R-:W-:Y:S01]  /*38f0*/  @!P6 IMAD.IADD R89, R89, 0x1, -R0.reuse ;  /* 0x000000015959e824 */ /* 0x100fe200078e0a00 */
[----:B------:R-:W-:Y:S02]  /*3900*/  ISETP.GT.U32.AND P6, PT, R0, R85, PT ;  /* 0x000000550000720c */ /* 0x000fe40003fc4070 */
[----:B------:R-:W-:Y:S01]  /*3910*/  ISETP.GE.AND P2, PT, R60, RZ, PT ;  /* 0x000000ff3c00720c */ /* 0x000fe20003f46270 */
[----:B------:R-:W-:Y:S02]  /*3920*/  @!P0 IMAD.IADD R45, R45, 0x1, -R0 ;  /* 0x000000012d2d8824 */ /* 0x000fe400078e0a00 */
[----:B------:R-:W-:Y:S02]  /*3930*/  @!P3 IADD3 R91, PT, PT, R91, -R0, RZ ;  /* 0x800000005b5bb210 */ /* 0x000fe40007ffe0ff */
[----:B------:R-:W-:-:S02]  /*3940*/  ISETP.GT.U32.AND P3, PT, R0, R89, PT ;  /* 0x000000590000720c */ /* 0x000fc40003f64070 */
[C---:B------:R-:W-:Y:S02]  /*3950*/  ISETP.GT.U32.AND P1, PT, R0.reuse, R91, PT ;  /* 0x0000005b0000720c */ /* 0x040fe40003f24070 */
[----:B------:R-:W-:Y:S01]  /*3960*/  ISETP.GT.U32.AND P0, PT, R0, R45, PT ;  /* 0x0000002d0000720c */ /* 0x000fe20003f04070 */
[--C-:B------:R-:W-:Y:S01]  /*3970*/  @!P4 IMAD.IADD R7, R7, 0x1, -R0.reuse ;  /* 0x000000010707c824 */ /* 0x100fe200078e0a00 */
[----:B------:R-:W-:Y:S01]  /*3980*/  @!P5 IADD3 R83, PT, PT, R83, -R0, RZ ;  /* 0x800000005353d210 */ /* 0x000fe20007ffe0ff */
[----:B------:R-:W-:Y:S01]  /*3990*/  @!P6 IMAD.IADD R85, R85, 0x1, -R0 ;  /* 0x000000015555e824 */ /* 0x000fe200078e0a00 */
[----:B------:R-:W-:Y:S02]  /*39a0*/  ISETP.GE.AND P5, PT, R62, RZ, PT ;  /* 0x000000ff3e00720c */ /* 0x000fe40003fa6270 */
[----:B------:R-:W-:Y:S02]  /*39b0*/  ISETP.GE.AND P4, PT, R64, RZ, PT ;  /* 0x000000ff4000720c */ /* 0x000fe40003f86270 */
[----:B------:R-:W-:-:S02]  /*39c0*/  ISETP.GE.AND P6, PT, R66, RZ, PT ;  /* 0x000000ff4200720c */ /* 0x000fc40003fc6270 */
[----:B------:R-:W-:Y:S01]  /*39d0*/  @!P3 IADD3 R89, PT, PT, R89, -R0, RZ ;  /* 0x800000005959b210 */ /* 0x000fe20007ffe0ff */
[--C-:B------:R-:W-:Y:S01]  /*39e0*/  @!P1 IMAD.IADD R91, R91, 0x1, -R0.reuse ;  /* 0x000000015b5b9824 */ /* 0x100fe200078e0a00 */
[----:B------:R-:W-:Y:S01]  /*39f0*/  ISETP.GE.AND P3, PT, R68, RZ, PT ;  /* 0x000000ff4400720c */ /* 0x000fe20003f66270 */
[----:B------:R-:W-:Y:S01]  /*3a00*/  @!P0 IMAD.IADD R45, R45, 0x1, -R0 ;  /* 0x000000012d2d8824 */ /* 0x000fe200078e0a00 */
[----:B------:R-:W-:Y:S02]  /*3a10*/  ISETP.GE.AND P1, PT, R70, RZ, PT ;  /* 0x000000ff4600720c */ /* 0x000fe40003f26270 */
[----:B------:R-:W-:Y:S01]  /*3a20*/  ISETP.GE.AND P0, PT, R132, RZ, PT ;  /* 0x000000ff8400720c */ /* 0x000fe20003f06270 */
[----:B------:R-:W-:Y:S01]  /*3a30*/  @!P5 IMAD.MOV R83, RZ, RZ, -R83 ;  /* 0x000000ffff53d224 */ /* 0x000fe200078e0a53 */
[----:B------:R-:W-:Y:S01]  /*3a40*/  ISETP.GE.AND P5, PT, R74, RZ, PT ;  /* 0x000000ff4a00720c */ /* 0x000fe20003fa6270 */
[----:B------:R-:W-:Y:S01]  /*3a50*/  @!P4 IMAD.MOV R7, RZ, RZ, -R7 ;  /* 0x000000ffff07c224 */ /* 0x000fe200078e0a07 */
[----:B------:R-:W-:Y:S01]  /*3a60*/  ISETP.GE.AND P4, PT, R72, RZ, PT ;  /* 0x000000ff4800720c */ /* 0x000fe20003f86270 */
[----:B------:R-:W-:Y:S01]  /*3a70*/  @!P6 IMAD.MOV R85, RZ, RZ, -R85 ;  /* 0x000000ffff55e224 */ /* 0x000fe200078e0a55 */
[----:B------:R-:W-:-:S02]  /*3a80*/  @!P2 IADD3 R81, PT, PT, -R81, RZ, RZ ;  /* 0x000000ff5151a210 */ /* 0x000fc40007ffe1ff */
[----:B------:R-:W-:Y:S01]  /*3a90*/  ISETP.NE.AND P2, PT, R3, RZ, PT ;  /* 0x000000ff0300720c */ /* 0x000fe20003f45270 */
[----:B------:R-:W-:Y:S01]  /*3aa0*/  @!P3 IMAD.MOV R89, RZ, RZ, -R89 ;  /* 0x000000ffff59b224 */ /* 0x000fe200078e0a59 */
[----:B------:R-:W-:Y:S02]  /*3ab0*/  LOP3.LUT R3, RZ, R3, RZ, 0x33, !PT ;  /* 0x00000003ff037212 */ /* 0x000fe400078e33ff */
[----:B------:R-:W-:Y:S02]  /*3ac0*/  @!P1 IADD3 R91, PT, PT, -R91, RZ, RZ ;  /* 0x000000ff5b5b9210 */ /* 0x000fe40007ffe1ff */
[----:B------:R-:W-:Y:S01]  /*3ad0*/  @!P0 IADD3 R45, PT, PT, -R45, RZ, RZ ;  /* 0x000000ff2d2d8210 */ /* 0x000fe20007ffe1ff */
[----:B------:R-:W-:Y:S01]  /*3ae0*/  @!P5 IMAD.MOV R4, RZ, RZ, -R4 ;  /* 0x000000ffff04d224 */ /* 0x000fe200078e0a04 */
[C---:B------:R-:W-:Y:S01]  /*3af0*/  SEL R56, R3.reuse, R11, !P2 ;  /* 0x0000000b03387207 */ /* 0x040fe20005000000 */
[----:B------:R-:W-:Y:S01]  /*3b00*/  @!P4 IMAD.MOV R5, RZ, RZ, -R5 ;  /* 0x000000ffff05c224 */ /* 0x000fe200078e0a05 */
[----:B------:R-:W-:-:S02]  /*3b10*/  SEL R52, R3, R9, !P2 ;  /* 0x0000000903347207 */ /* 0x000fc40005000000 */
[C---:B------:R-:W-:Y:S02]  /*3b20*/  SEL R54, R3.reuse, R10, !P2 ;  /* 0x0000000a03367207 */ /* 0x040fe40005000000 */
[C---:B------:R-:W-:Y:S02]  /*3b30*/  SEL R11, R3.reuse, R7, !P2 ;  /* 0x00000007030b7207 */ /* 0x040fe40005000000 */
[C---:B------:R-:W-:Y:S02]  /*3b40*/  SEL R45, R3.reuse, R45, !P2 ;  /* 0x0000002d032d7207 */ /* 0x040fe40005000000 */
[----:B------:R-:W-:Y:S01]  /*3b50*/  SEL R58, R3, R12, !P2 ;  /* 0x0000000c033a7207 */ /* 0x000fe20005000000 */
[----:B------:R-:W-:Y:S01]  /*3b60*/  IMAD R11, R11, UR62, RZ ;  /* 0x0000003e0b0b7c24 */ /* 0x000fe2000f8e02ff */
[C---:B------:R-:W-:Y:S01]  /*3b70*/  SEL R60, R3.reuse, R13, !P2 ;  /* 0x0000000d033c7207 */ /* 0x040fe20005000000 */
        /* <DEDUP_REMOVED lines=11> */
[C---:B-1----:R-:W-:Y:S01]  /*3c30*/  SEL R72, R3.reuse, R19, !P2 ;  /* 0x0000001303487207 */ /* 0x042fe20005000000 */
        /* <DEDUP_REMOVED lines=21> */
[----:B------:R-:W-:Y:S01]  /*3d90*/  SEL R95, R3, R30, !P2 ;  /* 0x0000001e035f7207 */ /* 0x000fe20005000000 */
[----:B------:R-:W-:Y:S01]  /*3da0*/  IMAD R30, R93, UR21, RZ ;  /* 0x000000155d1e7c24 */ /* 0x000fe2000f8e02ff */
[C---:B------:R-:W-:Y:S01]  /*3db0*/  SEL R96, R3.reuse, R31, !P2 ;  /* 0x0000001f03607207 */ /* 0x040fe20005000000 */
[----:B----4-:R-:W-:Y:S01]  /*3dc0*/  IMAD R31, R94, UR22, RZ ;  /* 0x000000165e1f7c24 */ /* 0x010fe2000f8e02ff */
[----:B------:R-:W-:Y:S01]  /*3dd0*/  SEL R97, R3, R32, !P2 ;  /* 0x0000002003617207 */ /* 0x000fe20005000000 */
[----:B------:R-:W-:Y:S01]  /*3de0*/  IMAD R32, R95, UR23, RZ ;  /* 0x000000175f207c24 */ /* 0x000fe2000f8e02ff */
[C---:B------:R-:W-:Y:S01]  /*3df0*/  SEL R98, R3.reuse, R33, !P2 ;  /* 0x0000002103627207 */ /* 0x040fe20005000000 */
[----:B------:R-:W-:Y:S01]  /*3e00*/  IMAD R33, R96, UR24, RZ ;  /* 0x0000001860217c24 */ /* 0x000fe2000f8e02ff */
[----:B------:R-:W-:-:S02]  /*3e10*/  SEL R99, R3, R35, !P2 ;  /* 0x0000002303637207 */ /* 0x000fc40005000000 */
[C---:B------:R-:W-:Y:S01]  /*3e20*/  SEL R100, R3.reuse, R34, !P2 ;  /* 0x0000002203647207 */ /* 0x040fe20005000000 */
[----:B------:R-:W-:Y:S01]  /*3e30*/  IMAD R35, R98, UR26, RZ ;  /* 0x0000001a62237c24 */ /* 0x000fe2000f8e02ff */
[----:B------:R-:W-:Y:S01]  /*3e40*/  SEL R101, R3, R36, !P2 ;  /* 0x0000002403657207 */ /* 0x000fe20005000000 */
[----:B------:R-:W-:Y:S01]  /*3e50*/  IMAD R34, R97, UR25, RZ ;  /* 0x0000001961227c24 */ /* 0x000fe2000f8e02ff */
        /* <DEDUP_REMOVED lines=15> */
[----:B---3--:R-:W-:Y:S01]  /*3f50*/  IMAD R42, R105, UR33, RZ ;  /* 0x00000021692a7c24 */ /* 0x008fe2000f8e02ff */
[----:B------:R-:W-:Y:S01]  /*3f60*/  SEL R46, R3, R46, !P2 ;  /* 0x0000002e032e7207 */ /* 0x000fe20005000000 */
[----:B------:R-:W-:Y:S01]  /*3f70*/  IMAD R44, R107, UR35, RZ ;  /* 0x000000236b2c7c24 */ /* 0x000fe2000f8e02ff */
[----:B------:R-:W-:-:S02]  /*3f80*/  SEL R47, R3, R47, !P2 ;  /* 0x0000002f032f7207 */ /* 0x000fc40005000000 */
[C---:B------:R-:W-:Y:S02]  /*3f90*/  SEL R49, R3.reuse, R49, !P2 ;  /* 0x0000003103317207 */ /* 0x040fe40005000000 */
[C---:B------:R-:W-:Y:S02]  /*3fa0*/  SEL R51, R3.reuse, R51, !P2 ;  /* 0x0000003303337207 */ /* 0x040fe40005000000 */
[C---:B------:R-:W-:Y:S02]  /*3fb0*/  SEL R53, R3.reuse, R53, !P2 ;  /* 0x0000003503357207 */ /* 0x040fe40005000000 */
[C---:B------:R-:W-:Y:S02]  /*3fc0*/  SEL R48, R3.reuse, R48, !P2 ;  /* 0x0000003003307207 */ /* 0x040fe40005000000 */
[C---:B------:R-:W-:Y:S02]  /*3fd0*/  SEL R55, R3.reuse, R55, !P2 ;  /* 0x0000003703377207 */ /* 0x040fe40005000000 */
        /* <DEDUP_REMOVED lines=17> */
[C---:B------:R-:W-:Y:S01]  /*40f0*/  SEL R7, R3.reuse, R91, !P2 ;  /* 0x0000005b03077207 */ /* 0x040fe20005000000 */
[----:B------:R-:W-:Y:S01]  /*4100*/  IMAD R10, R10, UR63, RZ ;  /* 0x0000003f0a0a7c24 */ /* 0x000fe2000f8e02ff */
[----:B------:R-:W-:Y:S01]  /*4110*/  SEL R6, R3, R6, !P2 ;  /* 0x0000000603067207 */ /* 0x000fe20005000000 */
[----:B------:R-:W-:Y:S01]  /*4120*/  IMAD R9, R9, UR64, RZ ;  /* 0x0000004009097c24 */ /* 0x000fe2000f8e02ff */
[----:B------:R-:W-:Y:S01]  /*4130*/  ISETP.NE.AND P0, PT, R2, RZ, PT ;  /* 0x000000ff0200720c */ /* 0x000fe20003f05270 */
[----:B------:R-:W-:Y:S01]  /*4140*/  IMAD R7, R7, UR65, RZ ;  /* 0x0000004107077c24 */ /* 0x000fe2000f8e02ff */
[----:B------:R-:W-:Y:S01]  /*4150*/  LOP3.LUT R3, RZ, R2, RZ, 0x33, !PT ;  /* 0x00000002ff037212 */ /* 0x000fe200078e33ff */
[----:B------:R-:W-:Y:S01]  /*4160*/  IMAD R6, R6, UR66, RZ ;  /* 0x0000004206067c24 */ /* 0x000fe2000f8e02ff */
[----:B------:R-:W-:-:S02]  /*4170*/  IADD3 R0, PT, PT, R135, -0x1, RZ ;  /* 0xffffffff87007810 */ /* 0x000fc40007ffe0ff */
[C---:B------:R-:W-:Y:S02]  /*4180*/  SEL R4, R3.reuse, R4, !P0 ;  /* 0x0000000403047207 */ /* 0x040fe40004000000 */
[----:B------:R-:W-:Y:S01]  /*4190*/  SEL R2, R3, R5, !P0 ;  /* 0x0000000503027207 */ /* 0x000fe20004000000 */
[C---:B------:R-:W-:Y:S01]  /*41a0*/  VIADD R3, R135.reuse, 0xfffffffe ;  /* 0xfffffffe87037836 */ /* 0x040fe20000000000 */
[----:B------:R-:W-:Y:S01]  /*41b0*/  ISETP.GE.U32.AND P0, PT, R0, 0x7fffff80, PT ;  /* 0x7fffff800000780c */ /* 0x000fe20003f06070 */
[----:B--2---:R-:W-:Y:S01]  /*41c0*/  IMAD R0, R82, R87, RZ ;  /* 0x0000005752007224 */ /* 0x004fe200078e02ff */
[C---:B------:R-:W-:Y:S01]  /*41d0*/  IADD3 R12, PT, PT, R135.reuse, -0x4, RZ ;  /* 0xfffffffc870c7810 */ /* 0x040fe20007ffe0ff */
[----:B------:R-:W-:Y:S01]  /*41e0*/  VIADD R5, R135, 0xfffffffd ;  /* 0xfffffffd87057836 */ /* 0x000fe20000000000 */
[----:B------:R-:W-:Y:S01]  /*41f0*/  ISETP.GE.U32.AND P1, PT, R3, 0x7fffff7f, PT ;  /* 0x7fffff7f0300780c */ /* 0x000fe20003f26070 */
[----:B------:R-:W-:Y:S01]  /*4200*/  IMAD R4, R4, UR13, RZ ;  /* 0x0000000d04047c24 */ /* 0x000fe2000f8e02ff */
[----:B------:R-:W-:Y:S01]  /*4210*/  ISETP.GE.U32.AND P3, PT, R12, 0x7fffff7d, PT ;  /* 0x7fffff7d0c00780c */ /* 0x000fe20003f66070 */
[----:B------:R-:W-:Y:S01]  /*4220*/  IMAD R12, R52, UR14, RZ ;  /* 0x0000000e340c7c24 */ /* 0x000fe2000f8e02ff */
[----:B-----5:R-:W-:-:S02]  /*4230*/  LEA R3, P4, R0, UR10, 0x2 ;  /* 0x0000000a00037c11 */ /* 0x020fc4000f8810ff */
[----:B------:R-:W-:Y:S01]  /*4240*/  ISETP.GE.U32.AND P2, PT, R5, 0x7fffff7e, PT ;  /* 0x7fffff7e0500780c */ /* 0x000fe20003f46070 */
[----:B------:R-:W-:Y:S01]  /*4250*/  IMAD R5, R45, UR14, RZ ;  /* 0x0000000e2d057c24 */ /* 0x000fe2000f8e02ff */
[----:B------:R-:W-:Y:S01]  /*4260*/  LEA.HI.X.SX32 R0, R0, UR11, 0x2, P4 ;  /* 0x0000000b00007c11 */ /* 0x000fe2000a0f16ff */
[----:B------:R-:W-:Y:S01]  /*4270*/  IMAD R45, R108, UR36, RZ ;  /* 0x000000246c2d7c24 */ /* 0x000fe2000f8e02ff */
[CC--:B------:R-:W-:Y:S02]  /*4280*/  LEA R224, P6, R12.reuse, R3.reuse, 0x2 ;  /* 0x000000030ce07211 */ /* 0x0c0fe400078c10ff */
[-C--:B------:R-:W-:Y:S02]  /*4290*/  LEA R240, P4, R5, R3.reuse, 0x2 ;  /* 0x0000000305f07211 */ /* 0x080fe400078810ff */
[----:B------:R-:W-:Y:S01]  /*42a0*/  LEA.HI.X.SX32 R225, R12, R0, 0x2, P6 ;  /* 0x000000000ce17211 */ /* 0x000fe200030f16ff */
[----:B------:R-:W-:Y:S01]  /*42b0*/  IMAD R12, R109, UR37, RZ ;  /* 0x000000256d0c7c24 */ /* 0x000fe2000f8e02ff */
[----:B------:R-:W-:-:S02]  /*42c0*/  LEA R192, P6, R14, R3, 0x2 ;  /* 0x000000030ec07211 */ /* 0x000fc400078c10ff */
[-C--:B------:R-:W-:Y:S01]  /*42d0*/  LEA.HI.X.SX32 R241, R5, R0.reuse, 0x2, P4 ;  /* 0x0000000005f17211 */ /* 0x080fe200020f16ff */
[----:B------:R-:W-:Y:S01]  /*42e0*/  IMAD R5, R76, UR14, RZ ;  /* 0x0000000e4c057c24 */ /* 0x000fe2000f8e02ff */
[-C--:B------:R-:W-:Y:S02]  /*42f0*/  LEA R208, P4, R13, R3.reuse, 0x2 ;  /* 0x000000030dd07211 */ /* 0x080fe400078810ff */
[-C--:B------:R-:W-:Y:S01]  /*4300*/  LEA.HI.X.SX32 R193, R14, R0.reuse, 0x2, P6 ;  /* 0x000000000ec17211 */ /* 0x080fe200030f16ff */
[----:B------:R-:W-:Y:S01]  /*4310*/  IMAD R14, R47, UR39, RZ ;  /* 0x000000272f0e7c24 */ /* 0x000fe2000f8e02ff */
[-C--:B------:R-:W-:Y:S01]  /*4320*/  LEA R160, P6, R16, R3.reuse, 0x2 ;  /* 0x0000000310a07211 */ /* 0x080fe200078c10ff */
[----:B------:R1:W-:Y:S01]  /*4330*/  STL.64 [R1+0x360], R240 ;  /* 0x000360f001007387 */ /* 0x0003e20000100a00 */
[-C--:B------:R-:W-:Y:S01]  /*4340*/  LEA.HI.X.SX32 R209, R13, R0.reuse, 0x2, P4 ;  /* 0x000000000dd17211 */ /* 0x080fe200020f16ff */
[----:B------:R-:W-:Y:S01]  /*4350*/  IMAD R13, R46, UR38, RZ ;  /* 0x000000262e0d7c24 */ /* 0x000fe2000f8e02ff */
[-C--:B------:R-:W-:Y:S01]  /*4360*/  LEA R176, P4, R15, R3.reuse, 0x2 ;  /* 0x000000030fb07211 */ /* 0x080fe200078810ff */
[----:B------:R1:W-:Y:S01]  /*4370*/  STL.64 [R1+0x358], R224 ;  /* 0x000358e001007387 */ /* 0x0003e20000100a00 */
[-C--:B------:R-:W-:Y:S01]  /*4380*/  LEA.HI.X.SX32 R161, R16, R0.reuse, 0x2, P6 ;  /* 0x0000000010a17211 */ /* 0x080fe200030f16ff */
[----:B------:R-:W-:Y:S01]  /*4390*/  IMAD R16, R51, UR41, RZ ;  /* 0x0000002933107c24 */ /* 0x000fe2000f8e02ff */
[CC--:B------:R-:W-:Y:S01]  /*43a0*/  LEA R124, P6, R18.reuse, R3.reuse, 0x2 ;  /* 0x00000003127c7211 */ /* 0x0c0fe200078c10ff */
[----:B------:R1:W-:Y:S01]  /*43b0*/  STL.64 [R1+0x350], R208 ;  /* 0x000350d001007387 */ /* 0x0003e20000100a00 */
        /* <DEDUP_REMOVED lines=50> */
[----:B------:R-:W-:Y:S01]  /*46e0*/  LEA R204, P4, R28, R3, 0x2 ;  /* 0x000000031ccc7211 */ /* 0x000fe200078810ff */
[----:B------:R1:W-:Y:S01]  /*46f0*/  STL.64 [R1+0x2e0], R122 ;  /* 0x0002e07a01007387 */ /* 0x0003e20000100a00 */
[----:B------:R-:W-:-:S02]  /*4700*/  LEA.HI.X.SX32 R189, R29, R0, 0x2, P6 ;  /* 0x000000001dbd7211 */ /* 0x000fc400030f16ff */
[CC--:B------:R-:W-:Y:S01]  /*4710*/  LEA R156, P6, R31.reuse, R3.reuse, 0x2 ;  /* 0x000000031f9c7211 */ /* 0x0c0fe200078c10ff */
[----:B------:R1:W-:Y:S01]  /*4720*/  STL.64 [R1+0x2d8], R236 ;  /* 0x0002d8ec01007387 */ /* 0x0003e20000100a00 */
[-C--:B------:R-:W-:Y:S02]  /*4730*/  LEA.HI.X.SX32 R205, R28, R0.reuse, 0x2, P4 ;  /* 0x000000001ccd7211 */ /* 0x080fe400020f16ff */
[CC--:B------:R-:W-:Y:S01]  /*4740*/  LEA R172, P4, R30.reuse, R3.reuse, 0x2 ;  /* 0x000000031eac7211 */ /* 0x0c0fe200078810ff */
[----:B------:R1:W-:Y:S01]  /*4750*/  STL.64 [R1+0x2d0], R220 ;  /* 0x0002d0dc01007387 */ /* 0x0003e20000100a00 */
[-C--:B------:R-:W-:Y:S02]  /*4760*/  LEA.HI.X.SX32 R157, R31, R0.reuse, 0x2, P6 ;  /* 0x000000001f9d7211 */ /* 0x080fe400030f16ff */
        /* <DEDUP_REMOVED lines=99> */
[-C--:B------:R-:W-:Y:S01]  /*4da0*/  LEA R164, P4, R27, R3.reuse, 0x2 ;  /* 0x000000031ba47211 */ /* 0x080fe200078810ff */
[----:B------:R1:W-:Y:S01]  /*4db0*/  STL.64 [R1+0x1d0], R212 ;  /* 0x0001d0d401007387 */ /* 0x0003e20000100a00 */
[-C--:B------:R-:W-:Y:S02]  /*4dc0*/  LEA.HI.X.SX32 R149, R12, R0.reuse, 0x2, P6 ;  /* 0x000000000c957211 */ /* 0x080fe400030f16ff */
[-C--:B------:R-:W-:Y:S01]  /*4dd0*/  LEA R112, P6, R5, R3.reuse, 0x2 ;  /* 0x0000000305707211 */ /* 0x080fe200078c10ff */
[----:B------:R1:W-:Y:S01]  /*4de0*/  STL.64 [R1+0x1c8], R196 ;  /* 0x0001c8c401007387 */ /* 0x0003e20000100a00 */
[-C--:B------:R-:W-:Y:S02]  /*4df0*/  LEA.HI.X.SX32 R165, R27, R0.reuse, 0x2, P4 ;  /* 0x000000001ba57211 */ /* 0x080fe400020f16ff */
        /* <DEDUP_REMOVED lines=19> */
[----:B------:R-:W-:Y:S01]  /*4f30*/  LEA R162, P4, R10, R3, 0x2 ;  /* 0x000000030aa27211 */ /* 0x000fe200078810ff */
[----:B------:R1:W-:Y:S01]  /*4f40*/  STL.64 [R1+0x190], R210 ;  /* 0x000190d201007387 */ /* 0x0003e20000100a00 */
[-C--:B------:R-:W-:Y:S02]  /*4f50*/  LEA.HI.X.SX32 R147, R9, R0.reuse, 0x2, P6 ;  /* 0x0000000009937211 */ /* 0x080fe400030f16ff */
[----:B------:R-:W-:Y:S01]  /*4f60*/  LEA R84, P6, R4, UR8, 0x2 ;  /* 0x0000000804547c11 */ /* 0x000fe2000f8c10ff */
[----:B------:R1:W-:Y:S01]  /*4f70*/  STL.64 [R1+0x188], R194 ;  /* 0x000188c201007387 */ /* 0x0003e20000100a00 */
[----:B------:R-:W-:-:S02]  /*4f80*/  LEA.HI.X.SX32 R163, R10, R0, 0x2, P4 ;  /* 0x000000000aa37211 */ /* 0x000fc400020f16ff */
[CC--:B------:R-:W-:Y:S01]  /*4f90*/  LEA R126, P4, R7.reuse, R3.reuse, 0x2 ;  /* 0x00000003077e7211 */ /* 0x0c0fe200078810ff */
[----:B------:R1:W-:Y:S01]  /*4fa0*/  STL.64 [R1+0x180], R178 ;  /* 0x000180b201007387 */ /* 0x0003e20000100a00 */
[----:B------:R-:W-:Y:S02]  /*4fb0*/  LEA.HI.X.SX32 R85, R4, UR9, 0x2, P6 ;  /* 0x0000000904557c11 */ /* 0x000fe4000b0f16ff */
[C---:B------:R-:W-:Y:S01]  /*4fc0*/  LEA R110, P6, R6.reuse, R3, 0x2 ;  /* 0x00000003066e7211 */ /* 0x040fe200078c10ff */
[----:B------:R1:W-:Y:S01]  /*4fd0*/  STL.64 [R1+0x178], R162 ;  /* 0x000178a201007387 */ /* 0x0003e20000100a00 */
[-C--:B------:R-:W-:Y:S02]  /*4fe0*/  LEA.HI.X.SX32 R127, R7, R0.reuse, 0x2, P4 ;  /* 0x00000000077f7211 */ /* 0x080fe400020f16ff */
[----:B------:R-:W-:Y:S01]  /*4ff0*/  LEA.HI.X.SX32 R111, R6, R0, 0x2, P6 ;  /* 0x00000000066f7211 */ /* 0x000fe200030f16ff */
[----:B------:R1:W-:Y:S01]  /*5000*/  STL.64 [R1+0x170], R146 ;  /* 0x0001709201007387 */ /* 0x0003e20000100a00 */
[----:B------:R-:W-:-:S02]  /*5010*/  LEA R2, P4, R5, UR8, 0x2 ;  /* 0x0000000805027c11 */ /* 0x000fc4000f8810ff */
[----:B------:R-:W-:Y:S01]  /*5020*/  ISETP.NE.U32.AND P5, PT, R82, RZ, PT ;  /* 0x000000ff5200720c */ /* 0x000fe20003fa5070 */
[----:B------:R1:W-:Y:S01]  /*5030*/  STL.64 [R1+0x168], R126 ;  /* 0x0001687e01007387 */ /* 0x0003e20000100a00 */
[----:B------:R-:W-:Y:S01]  /*5040*/  LEA.HI.X.SX32 R3, R5, UR9, 0x2, P4 ;  /* 0x0000000905037c11 */ /* 0x000fe2000a0f16ff */
[----:B------:R-:W-:Y:S02]  /*5050*/  UMOV UR9, 0x1 ;  /* 0x0000000100097882 */ /* 0x000fe40000000000 */
[----:B------:R1:W-:Y:S01]  /*5060*/  STL.64 [R1+0x160], R110 ;  /* 0x0001606e01007387 */ /* 0x0003e20000100a00 */
[----:B------:R-:W-:Y:S07]  /*5070*/  BRA.U UP0, `(.L_x_5) ;  /* 0x0000000100187547 */ /* 0x000fee000b800000 */
[----:B------:R-:W-:Y:S01]  /*5080*/  ELECT P4, URZ, PT ;  /* 0x0000000000ff782f */ /* 0x000fe20003880000 */
[----:B------:R-:W-:Y:S01]  /*5090*/  IMAD.MOV.U32 R0, RZ, RZ, 0x1 ;  /* 0x00000001ff007424 */ /* 0x000fe200078e00ff */
[----:B------:R-:W-:Y:S01]  /*50a0*/  UMOV UR8, 0x40 ;  /* 0x0000004000087882 */ /* 0x000fe20000000000 */
[----:B------:R-:W-:Y:S01]  /*50b0*/  UVIRTCOUNT.DEALLOC.SMPOOL 0x80 ;  /* 0x000000800000784c */ /* 0x000fe20000000000 */
[----:B------:R-:W-:-:S09]  /*50c0*/  ULEA UR8, UR5, UR8, 0x18 ;  /* 0x0000000805087291 */ /* 0x000fd2000f8ec0ff */
[----:B------:R2:W-:Y:S03]  /*50d0*/  @P4 STS.U8 [UR8], R0 ;  /* 0x00000000ff004988 */ /* 0x0005e60008000008 */
.L_x_5:
[----:B------:R-:W-:Y:S01]  /*50e0*/  UIADD3 UR48, UPT, UPT, UR47, UR4, URZ ;  /* 0x000000042f307290 */ /* 0x000fe2000fffe0ff */
[C---:B--2---:R-:W-:Y:S01]  /*50f0*/  VIADD R0, R135.reuse, 0xfffffffb ;  /* 0xfffffffb87007836 */ /* 0x044fe20000000000 */
[----:B------:R-:W-:Y:S01]  /*5100*/  VOTEU.ALL UP1, P5 ;  /* 0x0000000000ff7886 */ /* 0x000fe20002820000 */
[----:B------:R-:W-:Y:S02]  /*5110*/  UIADD3 UR49, UPT, UPT, UR46, 0x30000, URZ ;  /* 0x000300002e317890 */ /* 0x000fe4000fffe0ff */
[----:B------:R-:W-:Y:S01]  /*5120*/  LEA R88, R82, UR46, 0x2 ;  /* 0x0000002e52587c11 */ /* 0x000fe2000f8e10ff */
[----:B------:R-:W-:Y:S01]  /*5130*/  VOTEU.ALL UP2, P5 ;  /* 0x0000000000ff7886 */ /* 0x000fe20002840000 */
[----:B------:R-:W-:Y:S01]  /*5140*/  ISETP.GE.U32.AND P4, PT, R0, 0x7fffff7c, PT ;  /* 0x7fffff7c0000780c */ /* 0x000fe20003f86070 */
[----:B------:R-:W-:Y:S01]  /*5150*/  VIADD R0, R135, 0xfffffff9 ;  /* 0xfffffff987007836 */ /* 0x000fe20000000000 */
[----:B------:R-:W-:-:S04]  /*5160*/  @!UP1 UIADD3 UR10, UPT, UPT, -UR9, 0x100000, URZ ;  /* 0x00100000090a9890 */ /* 0x000fc8000fffe1ff */
[----:B------:R-:W-:Y:S02]  /*5170*/  @!UP1 USHF.L.U32 UR11, UR10, 0xb, URZ ;  /* 0x0000000b0a0b9899 */ /* 0x000fe400080006ff */
[----:B------:R-:W-:Y:S01]  /*5180*/  @!UP1 USHF.L.U32 UR10, UR10, 0x1, URZ ;  /* 0x000000010a0a9899 */ /* 0x000fe200080006ff */
[----:B------:R-:W-:Y:S01]  /*5190*/  STTM.x128 tmem[UR48], RZ ;  /* 0x000000ff000079ed */ /* 0x000fe200083c0030 */
[----:B------:R-:W2:Y:S01]  /*51a0*/  FENCE.VIEW.ASYNC.T ;  /* 0x00000000000073c6 */ /* 0x000ea20000000200 */
[----:B------:R-:W-:-:S04]  /*51b0*/  @!UP1 UIADD3 UR4, UPT, UPT, -UR9, 0x100000, URZ ;  /* 0x0010000009049890 */ /* 0x000fc8000fffe1ff */
[----:B------:R-:W-:Y:S02]  /*51c0*/  @!UP1 USHF.L.U32 UR5, UR4, 0xb, URZ ;  /* 0x0000000b04059899 */ /* 0x000fe400080006ff */
[----:B------:R-:W-:Y:S01]  /*51d0*/  @!UP1 USHF.L.U32 UR4, UR4, 0x1, URZ ;  /* 0x0000000104049899 */ /* 0x000fe200080006ff */
[----:B--2---:R-:W-:Y:S01]  /*51e0*/  BAR.SYNC.DEFER_BLOCKING 0x0 ;  /* 0x0000000000007b1d */ /* 0x004fe20000010000 */
[C---:B------:R-:W-:Y:S01]  /*51f0*/  IMAD.WIDE R10, R86.reuse, 0x4, R84 ;  /* 0x00000004560a7825 */ /* 0x040fe200078e0254 */
[C---:B------:R-:W-:Y:S02]  /*5200*/  SHF.L.U32 R5, R86.reuse, 0x1, RZ ;  /* 0x0000000156057819 */ /* 0x040fe400000006ff */
[----:B------:R-:W-:Y:S01]  /*5210*/  IADD3 R4, PT, PT, R135, -0x6, RZ ;  /* 0xfffffffa87047810 */ /* 0x000fe20007ffe0ff */
[----:B------:R-:W-:Y:S01]  /*5220*/  IMAD.WIDE R6, R86, 0x4, R2 ;  /* 0x0000000456067825 */ /* 0x000fe200078e0202 */
[----:B------:R-:W-:Y:S01]  /*5230*/  VOTEU.ALL UP1, P5 ;  /* 0x0000000000ff7886 */ /* 0x000fe20002820000 */
[----:B------:R-:W-:Y:S01]  /*5240*/  SHF.L.U32 R81, R8, 0x4, RZ ;  /* 0x0000000408517819 */ /* 0x000fe200000006ff */
[----:B------:R-:W-:Y:S01]  /*5250*/  STL.64 [R1+0x368], R10 ;  /* 0x0003680a01007387 */ /* 0x000fe20000100a00 */
[----:B------:R-:W-:Y:S01]  /*5260*/  IMAD.WIDE R16, R5, 0x4, R84 ;  /* 0x0000000405107825 */ /* 0x000fe200078e0254 */
[----:B------:R-:W-:-:S02]  /*5270*/  ISETP.GE.U32.AND P6, PT, R4, 0x7fffff7b, PT ;  /* 0x7fffff7b0400780c */ /* 0x000fc40003fc6070 */
[----:B------:R2:W-:Y:S01]  /*5280*/  STL.64 [R1+0x370], R6 ;  /* 0x0003700601007387 */ /* 0x0005e20000100a00 */
[----:B------:R-:W-:Y:S01]  /*5290*/  IMAD.WIDE R14, R5, 0x4, R2 ;  /* 0x00000004050e7825 */ /* 0x000fe200078e0202 */
[C---:B------:R-:W-:Y:S02]  /*52a0*/  SHF.L.U32 R5, R86.reuse, 0x2, RZ ;  /* 0x0000000256057819 */ /* 0x040fe400000006ff */
[----:B------:R3:W-:Y:S01]  /*52b0*/  STL.64 [R1+0x378], R16 ;  /* 0x0003781001007387 */ /* 0x0007e20000100a00 */
[----:B------:R-:W-:Y:S01]  /*52c0*/  IMAD R4, R86, 0x1c, RZ ;  /* 0x0000001c56047824 */ /* 0x000fe200078e02ff */
[----:B------:R-:W-:Y:S01]  /*52d0*/  LOP3.LUT R81, R81, 0x70, RZ, 0xc0, !PT ;  /* 0x0000007051517812 */ /* 0x000fe200078ec0ff */
[C---:B------:R-:W-:Y:S01]  /*52e0*/  VIADD R9, R135.reuse, 0x7f ;  /* 0x0000007f87097836 */ /* 0x040fe20000000000 */
[----:B------:R4:W-:Y:S01]  /*52f0*/  STL.64 [R1+0x380], R14 ;  /* 0x0003800e01007387 */ /* 0x0009e20000100a00 */
[----:B------:R-:W-:-:S03]  /*5300*/  VIADD R252, R135, 0xffffff80 ;  /* 0xffffff8087fc7836 */ /* 0x000fc60000000000 */
[----:B------:R-:W5:Y:S02]  /*5310*/  FENCE.VIEW.ASYNC.S ;  /* 0x00000000000073c6 */ /* 0x000f640000000000 */
[----:B-----5:R1:W5:Y:S02]  /*5320*/  @!UP1 SYNCS.EXCH.64 URZ, [UR49], UR10 ;  /* 0x0000000a31ff95b2 */ /* 0x0203640008000100 */
[----:B-----5:R-:W-:Y:S06]  /*5330*/  BAR.SYNC.DEFER_BLOCKING 0x0 ;  /* 0x0000000000007b1d */ /* 0x020fec0000010000 */
[----:B------:R1:W5:Y:S02]  /*5340*/  @!UP2 SYNCS.EXCH.64 URZ, [UR46+0x30008], UR4 ;  /* 0x030008042effa5b2 */ /* 0x0003640008000100 */
[----:B------:R-:W-:Y:S01]  /*5350*/  @!PT LDS RZ, [RZ] ;  /* 0x00000000fffff984 */ /* 0x000fe20000000800 */
[----:B------:R-:W-:Y:S01]  /*5360*/  @!PT LDS RZ, [RZ] ;  /* 0x00000000fffff984 */ /* 0x000fe20000000800 */
[----:B------:R-:W-:Y:S01]  /*5370*/  @!PT LDS RZ, [RZ] ;  /* 0x00000000fffff984 */ /* 0x000fe20000000800 */
[----:B-----5:R-:W-:Y:S04]  /*5380*/  LDGSTS.E [R88], desc[UR6][R84.64], !P0 ;  /* 0x0000000054587fae */ /* 0x020fe8000c1a1006 */
[----:B------:R-:W-:Y:S01]  /*5390*/  LDGSTS.E [R88+0x200], desc[UR6][R2.64], !P0 ;  /* 0x0020000002587fae */ /* 0x000fe2000c1a1006 */
[----:B------:R-:W-:Y:S01]  /*53a0*/  ISETP.GE.U32.AND P0, PT, R0, 0x7fffff7a, PT ;  /* 0x7fffff7a0000780c */ /* 0x000fe20003f06070 */
[----:B------:R-:W-:-:S02]  /*53b0*/  VIADD R0, R135, 0xfffffff8 ;  /* 0xfffffff887007836 */ /* 0x000fc40000000000 */
[----:B------:R-:W-:Y:S04]  /*53c0*/  LDGSTS.E [R88+0x400], desc[UR6][R10.64], !P1 ;  /* 0x004000000a587fae */ /* 0x000fe8000c9a1006 */
[----:B------:R2:W-:Y:S01]  /*53d0*/  LDGSTS.E [R88+0x600], desc[UR6][R6.64], !P1 ;  /* 0x0060000006587fae */ /* 0x0005e2000c9a1006 */
[----:B------:R-:W-:Y:S01]  /*53e0*/  ISETP.GE.U32.AND P1, PT, R0, 0x7fffff79, PT ;  /* 0x7fffff790000780c */ /* 0x000fe20003f26070 */
[C---:B------:R-:W-:Y:S02]  /*53f0*/  VIADD R0, R135.reuse, 0xfffffff7 ;  /* 0xfffffff787007836 */ /* 0x040fe40000000000 */
[----:B------:R3:W-:Y:S04]  /*5400*/  LDGSTS.E [R88+0x800], desc[UR6][R16.64], !P2 ;  /* 0x0080000010587fae */ /* 0x0007e8000d1a1006 */
[----:B------:R4:W-:Y:S01]  /*5410*/  LDGSTS.E [R88+0xa00], desc[UR6][R14.64], !P2 ;  /* 0x00a000000e587fae */ /* 0x0009e2000d1a1006 */
[----:B------:R-:W-:Y:S01]  /*5420*/  ISETP.GE.U32.AND P2, PT, R0, 0x7fffff78, PT ;  /* 0x7fffff780000780c */ /* 0x000fe20003f46070 */
[----:B------:R-:W-:-:S02]  /*5430*/  VIADD R0, R135, 0xfffffff6 ;  /* 0xfffffff687007836 */ /* 0x000fc40000000000 */
[----:B--2---:R-:W-:-:S04]  /*5440*/  IMAD R7, R86, 0x3, RZ ;  /* 0x0000000356077824 */ /* 0x004fc800078e02ff */
[----:B------:R-:W-:-:S04]  /*5450*/  IMAD.WIDE R12, R7, 0x4, R84 ;  /* 0x00000004070c7825 */ /* 0x000fc800078e0254 */
[----:B------:R-:W-:Y:S01]  /*5460*/  IMAD.WIDE R10, R7, 0x4, R2 ;  /* 0x00000004070a7825 */ /* 0x000fe200078e0202 */
[----:B------:R2:W-:Y:S03]  /*5470*/  LDGSTS.E [R88+0xc00], desc[UR6][R12.64], !P3 ;  /* 0x00c000000c587fae */ /* 0x0005e6000d9a1006 */
[C---:B---3--:R-:W-:Y:S01]  /*5480*/  IMAD.WIDE R16, R5.reuse, 0x4, R84 ;  /* 0x0000000405107825 */ /* 0x048fe200078e0254 */
[----:B------:R3:W-:Y:S01]  /*5490*/  LDGSTS.E [R88+0xe00], desc[UR6][R10.64], !P3 ;  /* 0x00e000000a587fae */ /* 0x0007e2000d9a1006 */
[----:B------:R-:W-:Y:S02]  /*54a0*/  ISETP.GE.U32.AND P3, PT, R0, 0x7fffff77, PT ;  /* 0x7fffff770000780c */ /* 0x000fe40003f66070 */
[----:B----4-:R-:W-:Y:S01]  /*54b0*/  IMAD.WIDE R14, R5, 0x4, R2 ;  /* 0x00000004050e7825 */ /* 0x010fe200078e0202 */
[----:B------:R2:W-:Y:S03]  /*54c0*/  STL.64 [R1+0x388], R12 ;  /* 0x0003880c01007387 */ /* 0x0005e60000100a00 */
[----:B------:R-:W-:Y:S01]  /*54d0*/  IMAD R7, R86, 0x5, RZ ;  /* 0x0000000556077824 */ /* 0x000fe200078e02ff */
[----:B------:R4:W-:Y:S01]  /*54e0*/  LDGSTS.E [R88+0x1000], desc[UR6][R16.64], !P4 ;  /* 0x0100000010587fae */ /* 0x0009e2000e1a1006 */
[----:B------:R-:W-:-:S02]  /*54f0*/  VIADD R0, R135, 0xfffffff5 ;  /* 0xfffffff587007836 */ /* 0x000fc40000000000 */
[----:B------:R-:W-:Y:S01]  /*5500*/  IMAD R5, R86, 0x6, RZ ;  /* 0x0000000656057824 */ /* 0x000fe200078e02ff */
[----:B------:R3:W-:Y:S01]  /*5510*/  STL.64 [R1+0x390], R10 ;  /* 0x0003900a01007387 */ /* 0x0007e20000100a00 */
[----:B--2---:R-:W-:-:S03]  /*5520*/  IMAD.WIDE R12, R7, 0x4, R84 ;  /* 0x00000004070c7825 */ /* 0x004fc600078e0254 */
[----:B------:R2:W-:Y:S01]  /*5530*/  LDGSTS.E [R88+0x1200], desc[UR6][R14.64], !P4 ;  /* 0x012000000e587fae */ /* 0x0005e2000e1a1006 */
[----:B------:R-:W-:Y:S01]  /*5540*/  ISETP.GE.U32.AND P4, PT, R0, 0x7fffff76, PT ;  /* 0x7fffff760000780c */ /* 0x000fe20003f86070 */
[----:B------:R-:W-:Y:S02]  /*5550*/  VIADD R0, R135, 0xfffffff4 ;  /* 0xfffffff487007836 */ /* 0x000fe40000000000 */
[----:B------:R4:W-:Y:S01]  /*5560*/  STL.64 [R1+0x398], R16 ;  /* 0x0003981001007387 */ /* 0x0009e20000100a00 */
[----:B---3--:R-:W-:-:S03]  /*5570*/  IMAD.WIDE R10, R7, 0x4, R2 ;  /* 0x00000004070a7825 */ /* 0x008fc600078e0202 */
[----:B------:R2:W-:Y:S01]  /*5580*/  STL.64 [R1+0x3a0], R14 ;  /* 0x0003a00e01007387 */ /* 0x0005e20000100a00 */
[----:B------:R-:W-:-:S03]  /*5590*/  IMAD R7, R86, 0x7, RZ ;  /* 0x0000000756077824 */ /* 0x000fc600078e02ff */
[----:B------:R3:W-:Y:S01]  /*55a0*/  LDGSTS.E [R88+0x1400], desc[UR6][R12.64], !P6 ;  /* 0x014000000c587fae */ /* 0x0007e2000f1a1006 */
[----:B----4-:R-:W-:-:S03]  /*55b0*/  IMAD.WIDE R16, R5, 0x4, R84 ;  /* 0x0000000405107825 */ /* 0x010fc600078e0254 */
[----:B------:R4:W-:Y:S01]  /*55c0*/  LDGSTS.E [R88+0x1600], desc[UR6][R10.64], !P6 ;  /* 0x016000000a587fae */ /* 0x0009e2000f1a1006 */
[----:B------:R-:W-:Y:S01]  /*55d0*/  ISETP.GE.U32.AND P6, PT, R0, 0x7fffff75, PT ;  /* 0x7fffff750000780c */ /* 0x000fe20003fc6070 */
[----:B--2---:R-:W-:Y:S01]  /*55e0*/  IMAD.WIDE R14, R5, 0x4, R2 ;  /* 0x00000004050e7825 */ /* 0x004fe200078e0202 */
[----:B------:R-:W-:Y:S01]  /*55f0*/  IADD3 R0, PT, PT, R135, -0xd, RZ ;  /* 0xfffffff387007810 */ /* 0x000fe20007ffe0ff */
[----:B------:R3:W-:Y:S02]  /*5600*/  STL.64 [R1+0x3a8], R12 ;  /* 0x0003a80c01007387 */ /* 0x0007e40000100a00 */
[----:B------:R-:W-:Y:S02]  /*5610*/  IMAD.SHL.U32 R5, R86, 0x8, RZ ;  /* 0x0000000856057824 */ /* 0x000fe400078e00ff */
[----:B------:R2:W-:Y:S04]  /*5620*/  LDGSTS.E [R88+0x1800], desc[UR6][R16.64], !P0 ;  /* 0x0180000010587fae */ /* 0x0005e8000c1a1006 */
[----:B------:R4:W-:Y:S01]  /*5630*/  STL.64 [R1+0x3b0], R10 ;  /* 0x0003b00a01007387 */ /* 0x0009e20000100a00 */
[----:B---3--:R-:W-:-:S03]  /*5640*/  IMAD.WIDE R12, R7, 0x4, R84 ;  /* 0x00000004070c7825 */ /* 0x008fc600078e0254 */
[----:B------:R3:W-:Y:S01]  /*5650*/  LDGSTS.E [R88+0x1a00], desc[UR6][R14.64], !P0 ;  /* 0x01a000000e587fae */ /* 0x0007e2000c1a1006 */
[----:B------:R-:W-:Y:S01]  /*5660*/  ISETP.GE.U32.AND P0, PT, R0, 0x7fffff74, PT ;  /* 0x7fffff740000780c */ /* 0x000fe20003f06070 */
[----:B------:R-:W-:Y:S02]  /*5670*/  VIADD R0, R135, 0xfffffff2 ;  /* 0xfffffff287007836 */ /* 0x000fe40000000000 */
[----:B------:R2:W-:Y:S01]  /*5680*/  STL.64 [R1+0x3b8], R16 ;  /* 0x0003b81001007387 */ /* 0x0005e20000100a00 */
[----:B----4-:R-:W-:-:S03]  /*5690*/  IMAD.WIDE R10, R7, 0x4, R2 ;  /* 0x00000004070a7825 */ /* 0x010fc600078e0202 */
[----:B------:R3:W-:Y:S01]  /*56a0*/  STL.64 [R1+0x3c0], R14 ;  /* 0x0003c00e01007387 */ /* 0x0007e20000100a00 */
[----:B------:R-:W-:-:S03]  /*56b0*/  IMAD R7, R86, 0x9, RZ ;  /* 0x0000000956077824 */ /* 0x000fc600078e02ff */
[----:B------:R4:W-:Y:S01]  /*56c0*/  LDGSTS.E [R88+0x1c00], desc[UR6][R12.64], !P1 ;  /* 0x01c000000c587fae */ /* 0x0009e2000c9a1006 */
[----:B--2---:R-:W-:-:S03]  /*56d0*/  IMAD.WIDE R16, R5, 0x4, R84 ;  /* 0x0000000405107825 */ /* 0x004fc600078e0254 */
[----:B------:R2:W-:Y:S01]  /*56e0*/  LDGSTS.E [R88+0x1e00], desc[UR6][R10.64], !P1 ;  /* 0x01e000000a587fae */ /* 0x0005e2000c9a1006 */
[----:B------:R-:W-:Y:S01]  /*56f0*/  ISETP.GE.U32.AND P1, PT, R0, 0x7fffff73, PT ;  /* 0x7fffff730000780c */ /* 0x000fe20003f26070 */
[----:B---3--:R-:W-:Y:S01]  /*5700*/  IMAD.WIDE R14, R5, 0x4, R2 ;  /* 0x00000004050e7825 */ /* 0x008fe200078e0202 */
[----:B------:R-:W-:Y:S01]  /*5710*/  IADD3 R0, PT, PT, R135, -0xf, RZ ;  /* 0xfffffff187007810 */ /* 0x000fe20007ffe0ff */
[----:B------:R4:W-:Y:S02]  /*5720*/  STL.64 [R1+0x3c8], R12 ;  /* 0x0003c80c01007387 */ /* 0x0009e40000100a00 */
[----:B------:R-:W-:Y:S02]  /*5730*/  IMAD R5, R86, 0xa, RZ ;  /* 0x0000000a56057824 */ /* 0x000fe400078e02ff */
[----:B------:R3:W-:Y:S04]  /*5740*/  LDGSTS.E [R88+0x2000], desc[UR6][R16.64], !P2 ;  /* 0x0200000010587fae */ /* 0x0007e8000d1a1006 */
[----:B------:R2:W-:Y:S01]  /*5750*/  STL.64 [R1+0x3d0], R10 ;  /* 0x0003d00a01007387 */ /* 0x0005e20000100a00 */
[----:B----4-:R-:W-:-:S03]  /*5760*/  IMAD.WIDE R12, R7, 0x4, R84 ;  /* 0x00000004070c7825 */ /* 0x010fc600078e0254 */
[----:B------:R4:W-:Y:S01]  /*5770*/  LDGSTS.E [R88+0x2200], desc[UR6][R14.64], !P2 ;  /* 0x022000000e587fae */ /* 0x0009e2000d1a1006 */
[----:B------:R-:W-:Y:S01]  /*5780*/  ISETP.GE.U32.AND P2, PT, R0, 0x7fffff72, PT ;  /* 0x7fffff720000780c */ /* 0x000fe20003f46070 */
[----:B------:R-:W-:Y:S02]  /*5790*/  VIADD R0, R135, 0xfffffff0 ;  /* 0xfffffff087007836 */ /* 0x000fe40000000000 */
[----:B------:R3:W-:Y:S01]  /*57a0*/  STL.64 [R1+0x3d8], R16 ;  /* 0x0003d81001007387 */ /* 0x0007e20000100a00 */
[----:B--2---:R-:W-:-:S03]  /*57b0*/  IMAD.WIDE R10, R7, 0x4, R2 ;  /* 0x00000004070a7825 */ /* 0x004fc600078e0202 */
[----:B------:R2:W-:Y:S01]  /*57c0*/  LDGSTS.E [R88+0x2400], desc[UR6][R12.64], !P3 ;  /* 0x024000000c587fae */ /* 0x0005e2000d9a1006 */
[----:B------:R-:W-:-:S03]  /*57d0*/  IMAD R7, R86, 0xb, RZ ;  /* 0x0000000b56077824 */ /* 0x000fc600078e02ff */
[----:B------:R4:W-:Y:S04]  /*57e0*/  STL.64 [R1+0x3e0], R14 ;  /* 0x0003e00e01007387 */ /* 0x0009e80000100a00 */
[----:B------:R5:W-:Y:S01]  /*57f0*/  LDGSTS.E [R88+0x2600], desc[UR6][R10.64], !P3 ;  /* 0x026000000a587fae */ /* 0x000be2000d9a1006 */
[----:B---3--:R-:W-:Y:S01]  /*5800*/  IMAD.WIDE R16, R5, 0x4, R84 ;  /* 0x0000000405107825 */ /* 0x008fe200078e0254 */
[----:B------:R-:W-:Y:S02]  /*5810*/  ISETP.GE.U32.AND P3, PT, R0, 0x7fffff71, PT ;  /* 0x7fffff710000780c */ /* 0x000fe40003f66070 */
[----:B------:R2:W-:Y:S01]  /*5820*/  STL.64 [R1+0x3e8], R12 ;  /* 0x0003e80c01007387 */ /* 0x0005e20000100a00 */
[----:B------:R-:W-:Y:S02]  /*5830*/  VIADD R0, R135, 0xffffffef ;  /* 0xffffffef87007836 */ /* 0x000fe40000000000 */
[----:B----4-:R-:W-:Y:S01]  /*5840*/  IMAD.WIDE R14, R5, 0x4, R2 ;  /* 0x00000004050e7825 */ /* 0x010fe200078e0202 */
[----:B------:R5:W-:Y:S03]  /*5850*/  STL.64 [R1+0x3f0], R10 ;  /* 0x0003f00a01007387 */ /* 0x000be60000100a00 */
[----:B------:R-:W-:Y:S01]  /*5860*/  IMAD R5, R86, 0xc, RZ ;  /* 0x0000000c56057824 */ /* 0x000fe200078e02ff */
[----:B------:R3:W-:Y:S01]  /*5870*/  LDGSTS.E [R88+0x2800], desc[UR6][R16.64], !P4 ;  /* 0x0280000010587fae */ /* 0x0007e2000e1a1006 */
[----:B--2---:R-:W-:-:S03]  /*5880*/  IMAD.WIDE R12, R7, 0x4, R84 ;  /* 0x00000004070c7825 */ /* 0x004fc600078e0254 */
[----:B------:R2:W-:Y:S01]  /*5890*/  LDGSTS.E [R88+0x2a00], desc[UR6][R14.64], !P4 ;  /* 0x02a000000e587fae */ /* 0x0005e2000e1a1006 */
[----:B------:R-:W-:Y:S02]  /*58a0*/  ISETP.GE.U32.AND P4, PT, R0, 0x7fffff70, PT ;  /* 0x7fffff700000780c */ /* 0x000fe40003f86070 */
[----:B------:R-:W-:Y:S01]  /*58b0*/  IADD3 R0, PT, PT, R135, -0x12, RZ ;  /* 0xffffffee87007810 */ /* 0x000fe20007ffe0ff */
[----:B-----5:R-:W-:Y:S01]  /*58c0*/  IMAD.WIDE R10, R7, 0x4, R2 ;  /* 0x00000004070a7825 */ /* 0x020fe200078e0202 */
[----:B------:R3:W-:Y:S03]  /*58d0*/  STL.64 [R1+0x3f8], R16 ;  /* 0x0003f81001007387 */ /* 0x0007e60000100a00 */
[----:B------:R-:W-:Y:S01]  /*58e0*/  IMAD R7, R86, 0xd, RZ ;  /* 0x0000000d56077824 */ /* 0x000fe200078e02ff */
[----:B------:R4:W-:Y:S04]  /*58f0*/  LDGSTS.E [R88+0x2c00], desc[UR6][R12.64], !P6 ;  /* 0x02c000000c587fae */ /* 0x0009e8000f1a1006 */
[----:B------:R2:W-:Y:S04]  /*5900*/  STL.64 [R1+0x400], R14 ;  /* 0x0004000e01007387 */ /* 0x0005e80000100a00 */
[----:B------:R5:W-:Y:S01]  /*5910*/  LDGSTS.E [R88+0x2e00], desc[UR6][R10.64], !P6 ;  /* 0x02e000000a587fae */ /* 0x000be2000f1a1006 */
[----:B---3--:R-:W-:Y:S01]  /*5920*/  IMAD.WIDE R16, R5, 0x4, R84 ;  /* 0x0000000405107825 */ /* 0x008fe200078e0254 */
[----:B------:R-:W-:-:S02]  /*5930*/  ISETP.GE.U32.AND P6, PT, R0, 0x7fffff6f, PT ;  /* 0x7fffff6f0000780c */ /* 0x000fc40003fc6070 */
[----:B------:R4:W-:Y:S01]  /*5940*/  STL.64 [R1+0x408], R12 ;  /* 0x0004080c01007387 */ /* 0x0009e20000100a00 */
[----:B------:R-:W-:Y:S02]  /*5950*/  VIADD R0, R135, 0xffffffed ;  /* 0xffffffed87007836 */ /* 0x000fe40000000000 */
[----:B--2---:R-:W-:Y:S01]  /*5960*/  IMAD.WIDE R14, R5, 0x4, R2 ;  /* 0x00000004050e7825 */ /* 0x004fe200078e0202 */
[----:B------:R2:W-:Y:S03]  /*5970*/  LDGSTS.E [R88+0x3000], desc[UR6][R16.64], !P0 ;  /* 0x0300000010587fae */ /* 0x0005e6000c1a1006 */
[----:B------:R-:W-:Y:S01]  /*5980*/  IMAD R5, R86, 0xe, RZ ;  /* 0x0000000e56057824 */ /* 0x000fe200078e02ff */
[----:B------:R5:W-:Y:S01]  /*5990*/  STL.64 [R1+0x410], R10 ;  /* 0x0004100a01007387 */ /* 0x000be20000100a00 */
[----:B----4-:R-:W-:-:S03]  /*59a0*/  IMAD.WIDE R12, R7, 0x4, R84 ;  /* 0x00000004070c7825 */ /* 0x010fc600078e0254 */
[----:B------:R3:W-:Y:S01]  /*59b0*/  LDGSTS.E [R88+0x3200], desc[UR6][R14.64], !P0 ;  /* 0x032000000e587fae */ /* 0x0007e2000c1a1006 */
[----:B------:R-:W-:Y:S01]  /*59c0*/  ISETP.GE.U32.AND P0, PT, R0, 0x7fffff6e, PT ;  /* 0x7fffff6e0000780c */ /* 0x000fe20003f06070 */
[----:B------:R-:W-:Y:S02]  /*59d0*/  VIADD R0, R135, 0xffffffec ;  /* 0xffffffec87007836 */ /* 0x000fe40000000000 */
[----:B------:R2:W-:Y:S01]  /*59e0*/  STL.64 [R1+0x418], R16 ;  /* 0x0004181001007387 */ /* 0x0005e20000100a00 */
[----:B-----5:R-:W-:-:S03]  /*59f0*/  IMAD.WIDE R10, R7, 0x4, R2 ;  /* 0x00000004070a7825 */ /* 0x020fc600078e0202 */
[----:B------:R3:W-:Y:S01]  /*5a00*/  STL.64 [R1+0x420], R14 ;  /* 0x0004200e01007387 */ /* 0x0007e20000100a00 */
[----:B------:R-:W-:-:S03]  /*5a10*/  IMAD R7, R86, 0xf, RZ ;  /* 0x0000000f56077824 */ /* 0x000fc600078e02ff */
[----:B------:R4:W-:Y:S01]  /*5a20*/  LDGSTS.E [R88+0x3400], desc[UR6][R12.64], !P1 ;  /* 0x034000000c587fae */ /* 0x0009e2000c9a1006 */
[----:B--2---:R-:W-:-:S03]  /*5a30*/  IMAD.WIDE R16, R5, 0x4, R84 ;  /* 0x0000000405107825 */ /* 0x004fc600078e0254 */
[----:B------:R2:W-:Y:S01]  /*5a40*/  LDGSTS.E [R88+0x3600], desc[UR6][R10.64], !P1 ;  /* 0x036000000a587fae */ /* 0x0005e2000c9a1006 */
[----:B------:R-:W-:Y:S02]  /*5a50*/  ISETP.GE.U32.AND P1, PT, R0, 0x7fffff6d, PT ;  /* 0x7fffff6d0000780c */ /* 0x000fe40003f26070 */
[----:B------:R-:W-:Y:S01]  /*5a60*/  IADD3 R0, PT, PT, R135, -0x15, RZ ;  /* 0xffffffeb87007810 */ /* 0x000fe20007ffe0ff */
[----:B---3--:R-:W-:Y:S01]  /*5a70*/  IMAD.WIDE R14, R5, 0x4, R2 ;  /* 0x00000004050e7825 */ /* 0x008fe200078e0202 */
[----:B------:R4:W-:Y:S03]  /*5a80*/  STL.64 [R1+0x428], R12 ;  /* 0x0004280c01007387 */ /* 0x0009e60000100a00 */
[----:B------:R-:W-:Y:S01]  /*5a90*/  IMAD.SHL.U32 R5, R86, 0x10, RZ ;  /* 0x0000001056057824 */ /* 0x000fe200078e00ff */
        /* <DEDUP_REMOVED lines=8> */
[----:B------:R4:W-:Y:S01]  /*5b20*/  STL.64 [R1+0x440], R14 ;  /* 0x0004400e01007387 */ /* 0x0009e20000100a00 */
[----:B------:R-:W-:-:S03]  /*5b30*/  IMAD R7, R86, 0x11, RZ ;  /* 0x0000001156077824 */ /* 0x000fc600078e02ff */
[----:B------:R2:W-:Y:S01]  /*5b40*/  LDGSTS.E [R88+0x3c00], desc[UR6][R12.64], !P3 ;  /* 0x03c000000c587fae */ /* 0x0005e2000d9a1006 */
[----:B---3--:R-:W-:-:S03]  /*5b50*/  IMAD.WIDE R16, R5, 0x4, R84 ;  /* 0x0000000405107825 */ /* 0x008fc600078e0254 */
[----:B------:R3:W-:Y:S01]  /*5b60*/  LDGSTS.E [R88+0x3e00], desc[UR6][R10.64], !P3 ;  /* 0x03e000000a587fae */ /* 0x0007e2000d9a1006 */
[----:B------:R-:W-:Y:S01]  /*5b70*/  ISETP.GE.U32.AND P3, PT, R0, 0x7fffff6b, PT ;  /* 0x7fffff6b0000780c */ /* 0x000fe20003f66070 */
[----:B----4-:R-:W-:Y:S01]  /*5b80*/  IMAD.WIDE R14, R5, 0x4, R2 ;  /* 0x00000004050e7825 */ /* 0x010fe200078e0202 */
[----:B------:R-:W-:Y:S01]  /*5b90*/  IADD3 R0, PT, PT, R135, -0x17, RZ ;  /* 0xffffffe987007810 */ /* 0x000fe20007ffe0ff */
[----:B------:R2:W-:Y:S02]  /*5ba0*/  STL.64 [R1+0x448], R12 ;  /* 0x0004480c01007387 */ /* 0x0005e40000100a00 */
[----:B------:R-:W-:Y:S02]  /*5bb0*/  IMAD R5, R86, 0x12, RZ ;  /* 0x0000001256057824 */ /* 0x000fe400078e02ff */
[----:B------:R4:W-:Y:S04]  /*5bc0*/  LDGSTS.E [R88+0x4000], desc[UR6][R16.64], !P4 ;  /* 0x0400000010587fae */ /* 0x0009e8000e1a1006 */
[----:B------:R3:W-:Y:S01]  /*5bd0*/  STL.64 [R1+0x450], R10 ;  /* 0x0004500a01007387 */ /* 0x0007e20000100a00 */
[----:B--2---:R-:W-:-:S03]  /*5be0*/  IMAD.WIDE R12, R7, 0x4, R84 ;  /* 0x00000004070c7825 */ /* 0x004fc600078e0254 */
[----:B------:R2:W-:Y:S01]  /*5bf0*/  LDGSTS.E [R88+0x4200], desc[UR6][R14.64], !P4 ;  /* 0x042000000e587fae */ /* 0x0005e2000e1a1006 */
[----:B------:R-:W-:Y:S01]  /*5c00*/  ISETP.GE.U32.AND P4, PT, R0, 0x7fffff6a, PT ;  /* 0x7fffff6a0000780c */ /* 0x000fe20003f86070 */
[----:B------:R-:W-:Y:S02]  /*5c10*/  VIADD R0, R135, 0xffffffe8 ;  /* 0xffffffe887007836 */ /* 0x000fe40000000000 */
[----:B------:R4:W-:Y:S01]  /*5c20*/  STL.64 [R1+0x458], R16 ;  /* 0x0004581001007387 */ /* 0x0009e20000100a00 */
[----:B---3--:R-:W-:-:S03]  /*5c30*/  IMAD.WIDE R10, R7, 0x4, R2 ;  /* 0x00000004070a7825 */ /* 0x008fc600078e0202 */
[----:B------:R3:W-:Y:S01]  /*5c40*/  LDGSTS.E [R88+0x4400], desc[UR6][R12.64], !P6 ;  /* 0x044000000c587fae */ /* 0x0007e2000f1a1006 */
[----:B------:R-:W-:-:S03]  /*5c50*/  IMAD R7, R86, 0x13, RZ ;  /* 0x0000001356077824 */ /* 0x000fc600078e02ff */
[----:B------:R2:W-:Y:S04]  /*5c60*/  STL.64 [R1+0x460], R14 ;  /* 0x0004600e01007387 */ /* 0x0005e80000100a00 */
[----:B------:R5:W-:Y:S01]  /*5c70*/  LDGSTS.E [R88+0x4600], desc[UR6][R10.64], !P6 ;  /* 0x046000000a587fae */ /* 0x000be2000f1a1006 */
[----:B----4-:R-:W-:Y:S01]  /*5c80*/  IMAD.WIDE R16, R5, 0x4, R84 ;  /* 0x0000000405107825 */ /* 0x010fe200078e0254 */
[----:B------:R-:W-:Y:S02]  /*5c90*/  ISETP.GE.U32.AND P6, PT, R0, 0x7fffff69, PT ;  /* 0x7fffff690000780c */ /* 0x000fe40003fc6070 */
[----:B------:R3:W-:Y:S01]  /*5ca0*/  STL.64 [R1+0x468], R12 ;  /* 0x0004680c01007387 */ /* 0x0007e20000100a00 */
[----:B------:R-:W-:Y:S02]  /*5cb0*/  VIADD R0, R135, 0xffffffe7 ;  /* 0xffffffe787007836 */ /* 0x000fe40000000000 */
[----:B--2---:R-:W-:Y:S01]  /*5cc0*/  IMAD.WIDE R14, R5, 0x4, R2 ;  /* 0x00000004050e7825 */ /* 0x004fe200078e0202 */
[----:B------:R5:W-:Y:S03]  /*5cd0*/  STL.64 [R1+0x470], R10 ;  /* 0x0004700a01007387 */ /* 0x000be60000100a00 */
[----:B------:R-:W-:Y:S01]  /*5ce0*/  IMAD R5, R86, 0x14, RZ ;  /* 0x0000001456057824 */ /* 0x000fe200078e02ff */
[----:B------:R2:W-:Y:S01]  /*5cf0*/  LDGSTS.E [R88+0x4800], desc[UR6][R16.64], !P0 ;  /* 0x0480000010587fae */ /* 0x0005e2000c1a1006 */
[----:B---3--:R-:W-:-:S03]  /*5d00*/  IMAD.WIDE R12, R7, 0x4, R84 ;  /* 0x00000004070c7825 */ /* 0x008fc600078e0254 */
        /* <DEDUP_REMOVED lines=9> */
[----:B--2---:R-:W-:Y:S01]  /*5da0*/  IMAD.WIDE R16, R5, 0x4, R84 ;  /* 0x0000000405107825 */ /* 0x004fe200078e0254 */
[----:B------:R-:W-:-:S02]  /*5db0*/  ISETP.GE.U32.AND P1, PT, R0, 0x7fffff67, PT ;  /* 0x7fffff670000780c */ /* 0x000fc40003f26070 */
[----:B------:R4:W-:Y:S01]  /*5dc0*/  STL.64 [R1+0x488], R12 ;  /* 0x0004880c01007387 */ /* 0x0009e20000100a00 */
[----:B------:R-:W-:Y:S02]  /*5dd0*/  VIADD R0, R135, 0xffffffe5 ;  /* 0xffffffe587007836 */ /* 0x000fe40000000000 */
[----:B---3--:R-:W-:Y:S01]  /*5de0*/  IMAD.WIDE R14, R5, 0x4, R2 ;  /* 0x00000004050e7825 */ /* 0x008fe200078e0202 */
        /* <DEDUP_REMOVED lines=18> */
[----:B------:R-:W-:Y:S01]  /*5f10*/  IMAD R5, R86, 0x18, RZ ;  /* 0x0000001856057824 */ /* 0x000fe200078e02ff */
        /* <DEDUP_REMOVED lines=35> */
[----:B------:R-:W-:Y:S03]  /*6150*/  LDGSTS.E [R88+0x6800], desc[UR6][R16.64], !P2 ;  /* 0x0680000010587fae */ /* 0x000fe6000d1a1006 */
[----:B------:R-:W-:Y:S01]  /*6160*/  IMAD R5, R86, 0x7a, RZ ;  /* 0x0000007a56057824 */ /* 0x000fe200078e02ff */
[----:B------:R5:W-:Y:S01]  /*6170*/  STL.64 [R1+0x4f0], R10 ;  /* 0x0004f00a01007387 */ /* 0x000be20000100a00 */
[----:B----4-:R-:W-:-:S03]  /*6180*/  IMAD.WIDE R12, R7, 0x4, R84 ;  /* 0x00000004070c7825 */ /* 0x010fc600078e0254 */
[----:B------:R2:W-:Y:S01]  /*6190*/  LDGSTS.E [R88+0x6a00], desc[UR6][R14.64], !P2 ;  /* 0x06a000000e587fae */ /* 0x0005e2000d1a1006 */
[----:B------:R-:W-:Y:S01]  /*61a0*/  ISETP.GE.U32.AND P2, PT, R0, 0x7fffff60, PT ;  /* 0x7fffff600000780c */ /* 0x000fe20003f46070 */
[----:B------:R-:W-:Y:S02]  /*61b0*/  VIADD R0, R135, 0xffffffde ;  /* 0xffffffde87007836 */ /* 0x000fe40000000000 */
[----:B------:R-:W-:Y:S01]  /*61c0*/  STL.64 [R1+0x4f8], R16 ;  /* 0x0004f81001007387 */ /* 0x000fe20000100a00 */
[----:B-----5:R-:W-:-:S03]  /*61d0*/  IMAD.WIDE R10, R7, 0x4, R2 ;  /* 0x00000004070a7825 */ /* 0x020fc600078e0202 */
[----:B------:R2:W-:Y:S04]  /*61e0*/  STL.64 [R1+0x500], R14 ;  /* 0x0005000e01007387 */ /* 0x0005e80000100a00 */
[----:B------:R3:W-:Y:S04]  /*61f0*/  LDGSTS.E [R88+0x6c00], desc[UR6][R12.64], !P3 ;  /* 0x06c000000c587fae */ /* 0x0007e8000d9a1006 */
[----:B------:R3:W-:Y:S04]  /*6200*/  STL.64 [R1+0x508], R12 ;  /* 0x0005080c01007387 */ /* 0x0007e80000100a00 */
[----:B------:R4:W-:Y:S01]  /*6210*/  LDGSTS.E [R88+0x6e00], desc[UR6][R10.64], !P3 ;  /* 0x06e000000a587fae */ /* 0x0009e2000d9a1006 */
[----:B--2---:R-:W-:Y:S01]  /*6220*/  IMAD.WIDE R14, R4, 0x4, R84 ;  /* 0x00000004040e7825 */ /* 0x004fe200078e0254 */
[----:B------:R-:W-:-:S02]  /*6230*/  ISETP.GE.U32.AND P3, PT, R0, 0x7fffff5f, PT ;  /* 0x7fffff5f0000780c */ /* 0x000fc40003f66070 */
[----:B------:R4:W-:Y:S01]  /*6240*/  STL.64 [R1+0x510], R10 ;  /* 0x0005100a01007387 */ /* 0x0009e20000100a00 */
[----:B------:R-:W-:Y:S02]  /*6250*/  IMAD R0, R86, 0x1d, RZ ;  /* 0x0000001d56007824 */ /* 0x000fe400078e02ff */
[--C-:B---3--:R-:W-:Y:S01]  /*6260*/  IMAD.WIDE R12, R4, 0x4, R2.reuse ;  /* 0x00000004040c7825 */ /* 0x108fe200078e0202 */
[----:B------:R-:W-:Y:S01]  /*6270*/  IADD3 R4, PT, PT, R135, -0x23, RZ ;  /* 0xffffffdd87047810 */ /* 0x000fe20007ffe0ff */
[----:B------:R2:W-:Y:S02]  /*6280*/  LDGSTS.E [R88+0x7000], desc[UR6][R14.64], !P4 ;  /* 0x070000000e587fae */ /* 0x0005e4000e1a1006 */
[----:B------:R-:W-:Y:S02]  /*6290*/  IMAD.WIDE R6, R0, 0x4, R2 ;  /* 0x0000000400067825 */ /* 0x000fe400078e0202 */
[----:B------:R3:W-:Y:S01]  /*62a0*/  LDGSTS.E [R88+0x7200], desc[UR6][R12.64], !P4 ;  /* 0x072000000c587fae */ /* 0x0007e2000e1a1006 */
[----:B------:R-:W-:Y:S01]  /*62b0*/  ISETP.GE.U32.AND P4, PT, R4, 0x7fffff5e, PT ;  /* 0x7fffff5e0400780c */ /* 0x000fe20003f86070 */
[----:B----4-:R-:W-:-:S02]  /*62c0*/  IMAD.WIDE R10, R0, 0x4, R84 ;  /* 0x00000004000a7825 */ /* 0x010fc400078e0254 */
[----:B------:R2:W-:Y:S02]  /*62d0*/  STL.64 [R1+0x518], R14 ;  /* 0x0005180e01007387 */ /* 0x0005e40000100a00 */
[----:B------:R-:W-:Y:S02]  /*62e0*/  VIADD R4, R135, 0xffffffdc ;  /* 0xffffffdc87047836 */ /* 0x000fe40000000000 */
[----:B------:R-:W-:Y:S01]  /*62f0*/  IMAD R0, R86, 0x1e, RZ ;  /* 0x0000001e56007824 */ /* 0x000fe200078e02ff */
[----:B------:R4:W-:Y:S04]  /*6300*/  LDGSTS.E [R88+0x7400], desc[UR6][R10.64], !P6 ;  /* 0x074000000a587fae */ /* 0x0009e8000f1a1006 */
[----:B------:R5:W-:Y:S01]  /*6310*/  LDGSTS.E [R88+0x7600], desc[UR6][R6.64], !P6 ;  /* 0x0760000006587fae */ /* 0x000be2000f1a1006 */
[----:B------:R-:W-:Y:S01]  /*6320*/  ISETP.GE.U32.AND P6, PT, R4, 0x7fffff5d, PT ;  /* 0x7fffff5d0400780c */ /* 0x000fe20003fc6070 */
[----:B------:R-:W-:-:S02]  /*6330*/  IMAD R4, R86, 0x1f, RZ ;  /* 0x0000001f56047824 */ /* 0x000fc400078e02ff */
[----:B------:R3:W-:Y:S01]  /*6340*/  STL.64 [R1+0x520], R12 ;  /* 0x0005200c01007387 */ /* 0x0007e20000100a00 */
[----:B--2---:R-:W-:-:S03]  /*6350*/  IMAD.WIDE R14, R0, 0x4, R84 ;  /* 0x00000004000e7825 */ /* 0x004fc600078e0254 */
[----:B------:R4:W-:Y:S04]  /*6360*/  STL.64 [R1+0x528], R10 ;  /* 0x0005280a01007387 */ /* 0x0009e80000100a00 */
[----:B------:R5:W-:Y:S01]  /*6370*/  STL.64 [R1+0x530], R6 ;  /* 0x0005300601007387 */ /* 0x000be20000100a00 */
[----:B---3--:R-:W-:-:S03]  /*6380*/  IMAD.WIDE R12, R0, 0x4, R2 ;  /* 0x00000004000c7825 */ /* 0x008fc600078e0202 */
[----:B------:R2:W-:Y:S01]  /*6390*/  LDGSTS.E [R88+0x7800], desc[UR6][R14.64], !P0 ;  /* 0x078000000e587fae */ /* 0x0005e2000c1a1006 */
[----:B------:R-:W-:-:S03]  /*63a0*/  VIADD R0, R135, 0xffffffdb ;  /* 0xffffffdb87007836 */ /* 0x000fc60000000000 */
[----:B------:R3:W-:Y:S01]  /*63b0*/  LDGSTS.E [R88+0x7a00], desc[UR6][R12.64], !P0 ;  /* 0x07a000000c587fae */ /* 0x0007e2000c1a1006 */
[----:B----4-:R-:W-:Y:S01]  /*63c0*/  IMAD.WIDE R10, R4, 0x4, R84 ;  /* 0x00000004040a7825 */ /* 0x010fe200078e0254 */
[----:B------:R-:W-:-:S03]  /*63d0*/  ISETP.GE.U32.AND P0, PT, R0, 0x7fffff5c, PT ;  /* 0x7fffff5c0000780c */ /* 0x000fc60003f06070 */
[----:B-----5:R-:W-:Y:S01]  /*63e0*/  IMAD.WIDE R6, R4, 0x4, R2 ;  /* 0x0000000404067825 */ /* 0x020fe200078e0202 */
[----:B------:R-:W-:Y:S01]  /*63f0*/  IADD3 R4, PT, PT, R135, -0x26, RZ ;  /* 0xffffffda87047810 */ /* 0x000fe20007ffe0ff */
[----:B------:R4:W-:Y:S02]  /*6400*/  LDGSTS.E [R88+0x7c00], desc[UR6][R10.64], !P1 ;  /* 0x07c000000a587fae */ /* 0x0009e4000c9a1006 */
[----:B------:R-:W-:Y:S02]  /*6410*/  IMAD.SHL.U32 R0, R86, 0x20, RZ ;  /* 0x0000002056007824 */ /* 0x000fe400078e00ff */
[----:B------:R5:W-:Y:S01]  /*6420*/  LDGSTS.E [R88+0x7e00], desc[UR6][R6.64], !P1 ;  /* 0x07e0000006587fae */ /* 0x000be2000c9a1006 */
[----:B------:R-:W-:Y:S01]  /*6430*/  ISETP.GE.U32.AND P1, PT, R4, 0x7fffff5b, PT ;  /* 0x7fffff5b0400780c */ /* 0x000fe20003f26070 */
[----:B------:R-:W-:Y:S02]  /*6440*/  IMAD R4, R86, 0x21, RZ ;  /* 0x0000002156047824 */ /* 0x000fe400078e02ff */
[----:B------:R2:W-:Y:S04]  /*6450*/  STL.64 [R1+0x538], R14 ;  /* 0x0005380e01007387 */ /* 0x0005e80000100a00 */
[----:B------:R3:W-:Y:S04]  /*6460*/  STL.64 [R1+0x540], R12 ;  /* 0x0005400c01007387 */ /* 0x0007e80000100a00 */
[----:B------:R4:W-:Y:S01]  /*6470*/  STL.64 [R1+0x548], R10 ;  /* 0x0005480a01007387 */ /* 0x0009e20000100a00 */
[----:B--2---:R-:W-:-:S03]  /*6480*/  IMAD.WIDE R14, R0, 0x4, R84 ;  /* 0x00000004000e7825 */ /* 0x004fc600078e0254 */
        /* <DEDUP_REMOVED lines=10> */
[----:B------:R-:W-:Y:S02]  /*6530*/  IMAD R0, R86, 0x22, RZ ;  /* 0x0000002256007824 */ /* 0x000fe400078e02ff */
        /* <DEDUP_REMOVED lines=15> */
[----:B------:R4:W-:Y:S03]  /*6630*/  LDGSTS.E [R88+0x8c00], desc[UR6][R10.64], !P6 ;  /* 0x08c000000a587fae */ /* 0x0009e6000f1a1006 */
[----:B------:R-:W-:Y:S01]  /*6640*/  VIADD R4, R135, 0xffffffd6 ;  /* 0xffffffd687047836 */ /* 0x000fe20000000000 */
[----:B------:R5:W-:Y:S01]  /*6650*/  LDGSTS.E [R88+0x8e00], desc[UR6][R6.64], !P6 ;  /* 0x08e0000006587fae */ /* 0x000be2000f1a1006 */
[----:B------:R-:W-:-:S03]  /*6660*/  IMAD R0, R86, 0x24, RZ ;  /* 0x0000002456007824 */ /* 0x000fc600078e02ff */
[----:B------:R2:W-:Y:S01]  /*6670*/  STL.64 [R1+0x578], R14 ;  /* 0x0005780e01007387 */ /* 0x0005e20000100a00 */
[----:B------:R-:W-:Y:S01]  /*6680*/  ISETP.GE.U32.AND P6, PT, R4, 0x7fffff57, PT ;  /* 0x7fffff570400780c */ /* 0x000fe20003fc6070 */
[----:B------:R-:W-:Y:S02]  /*6690*/  IMAD R4, R86, 0x25, RZ ;  /* 0x0000002556047824 */ /* 0x000fe400078e02ff */
[----:B------:R3:W-:Y:S04]  /*66a0*/  STL.64 [R1+0x580], R12 ;  /* 0x0005800c01007387 */ /* 0x0007e80000100a00 */
[----:B------:R4:W-:Y:S01]  /*66b0*/  STL.64 [R1+0x588], R10 ;  /* 0x0005880a01007387 */ /* 0x0009e20000100a00 */
[----:B--2---:R-:W-:-:S03]  /*66c0*/  IMAD.WIDE R14, R0, 0x4, R84 ;  /* 0x00000004000e7825 */ /* 0x004fc600078e0254 */
[----:B------:R5:W-:Y:S01]  /*66d0*/  STL.64 [R1+0x590], R6 ;  /* 0x0005900601007387 */ /* 0x000be20000100a00 */
[----:B---3--:R-:W-:Y:S01]  /*66e0*/  IMAD.WIDE R12, R0, 0x4, R2 ;  /* 0x00000004000c7825 */ /* 0x008fe200078e0202 */
[----:B------:R-:W-:Y:S02]  /*66f0*/  IADD3 R0, PT, PT, R135, -0x2b, RZ ;  /* 0xffffffd587007810 */ /* 0x000fe40007ffe0ff */
[----:B------:R2:W-:Y:S01]  /*6700*/  LDGSTS.E [R88+0x9000], desc[UR6][R14.64], !P0 ;  /* 0x090000000e587fae */ /* 0x0005e2000c1a1006 */
[----:B----4-:R-:W-:-:S03]  /*6710*/  IMAD.WIDE R10, R4, 0x4, R84 ;  /* 0x00000004040a7825 */ /* 0x010fc600078e0254 */
[----:B------:R3:W-:Y:S01]  /*6720*/  LDGSTS.E [R88+0x9200], desc[UR6][R12.64], !P0 ;  /* 0x092000000c587fae */ /* 0x0007e2000c1a1006 */
[----:B------:R-:W-:Y:S01]  /*6730*/  ISETP.GE.U32.AND P0, PT, R0, 0x7fffff56, PT ;  /* 0x7fffff560000780c */ /* 0x000fe20003f06070 */
[----:B------:R-:W-:Y:S02]  /*6740*/  IMAD R0, R86, 0x26, RZ ;  /* 0x0000002656007824 */ /* 0x000fe400078e02ff */
[----:B-----5:R-:W-:Y:S01]  /*6750*/  IMAD.WIDE R6, R4, 0x4, R2 ;  /* 0x0000000404067825 */ /* 0x020fe200078e0202 */
[----:B------:R4:W-:Y:S03]  /*6760*/  LDGSTS.E [R88+0x9400], desc[UR6][R10.64], !P1 ;  /* 0x094000000a587fae */ /* 0x0009e6000c9a1006 */
[----:B------:R-:W-:Y:S01]  /*6770*/  VIADD R4, R135, 0xffffffd4 ;  /* 0xffffffd487047836 */ /* 0x000fe20000000000 */
[----:B------:R5:W-:Y:S04]  /*6780*/  LDGSTS.E [R88+0x9600], desc[UR6][R6.64], !P1 ;  /* 0x0960000006587fae */ /* 0x000be8000c9a1006 */
[----:B------:R2:W-:Y:S01]  /*6790*/  STL.64 [R1+0x598], R14 ;  /* 0x0005980e01007387 */ /* 0x0005e20000100a00 */
[----:B------:R-:W-:Y:S01]  /*67a0*/  ISETP.GE.U32.AND P1, PT, R4, 0x7fffff55, PT ;  /* 0x7fffff550400780c */ /* 0x000fe20003f26070 */
[----:B------:R-:W-:-:S02]  /*67b0*/  IMAD R4, R86, 0x27, RZ ;  /* 0x0000002756047824 */ /* 0x000fc400078e02ff */
        /* <DEDUP_REMOVED lines=744> */
[----:B----4-:R-:W-:-:S03]  /*9640*/  IMAD.WIDE R10, R4, 0x4, R84 ;  /* 0x00000004040a7825 */ /* 0x010fc600078e0254 */
[----:B------:R3:W-:Y:S01]  /*9650*/  LDGSTS.E [R88+0x1e200], desc[UR6][R12.64], !P0 ;  /* 0x1e2000000c587fae */ /* 0x0007e2000c1a1006 */
[----:B------:R-:W-:Y:S02]  /*9660*/  ISETP.GT.AND P0, PT, R9, 0x7f, PT ;  /* 0x0000007f0900780c */ /* 0x000fe40003f04270 */
[----:B------:R-:W-:Y:S01]  /*9670*/  LOP3.LUT R9, R8, 0x60, RZ, 0xc0, !PT ;  /* 0x0000006008097812 */ /* 0x000fe200078ec0ff */
[----:B-----5:R-:W-:Y:S01]  /*9680*/  IMAD.WIDE R6, R4, 0x4, R2 ;  /* 0x0000000404067825 */ /* 0x020fe200078e0202 */
[----:B------:R4:W-:Y:S01]  /*9690*/  LDGSTS.E [R88+0x1e400], desc[UR6][R10.64], !P1 ;  /* 0x1e4000000a587fae */ /* 0x0009e2000c9a1006 */
[----:B------:R-:W-:Y:S02]  /*96a0*/  SEL R0, RZ, 0x4, !P0 ;  /* 0x00000004ff007807 */ /* 0x000fe40004000000 */
[----:B------:R-:W-:Y:S01]  /*96b0*/  IADD3 R4, PT, PT, R135, -0x7f, RZ ;  /* 0xffffff8187047810 */ /* 0x000fe20007ffe0ff */
[----:B------:R5:W-:Y:S01]  /*96c0*/  LDGSTS.E [R88+0x1e600], desc[UR6][R6.64], !P1 ;  /* 0x1e60000006587fae */ /* 0x000be2000c9a1006 */
[----:B------:R-:W-:-:S03]  /*96d0*/  ISETP.GE.AND P1, PT, R82, R135, PT ;  /* 0x000000875200720c */ /* 0x000fc60003f26270 */
[----:B------:R2:W-:Y:S01]  /*96e0*/  STL.64 [R1+0xae8], R14 ;  /* 0x000ae80e01007387 */ /* 0x0005e20000100a00 */
[----:B------:R-:W-:-:S03]  /*96f0*/  SEL R0, R0, RZ, !P1 ;  /* 0x000000ff00007207 */ /* 0x000fc60004800000 */
[----:B------:R3:W-:Y:S01]  /*9700*/  STL.64 [R1+0xaf0], R12 ;  /* 0x000af00c01007387 */ /* 0x0007e20000100a00 */
[----:B------:R-:W-:Y:S01]  /*9710*/  ISETP.NE.U32.AND P1, PT, R0, RZ, PT ;  /* 0x000000ff0000720c */ /* 0x000fe20003f25070 */
[----:B------:R-:W-:Y:S02]  /*9720*/  IMAD R0, R86, 0x7b, RZ ;  /* 0x0000007b56007824 */ /* 0x000fe400078e02ff */
[----:B------:R4:W-:Y:S04]  /*9730*/  STL.64 [R1+0xaf8], R10 ;  /* 0x000af80a01007387 */ /* 0x0009e80000100a00 */
[----:B------:R5:W-:Y:S01]  /*9740*/  STL.64 [R1+0xb00], R6 ;  /* 0x000b000601007387 */ /* 0x000be20000100a00 */
[----:B--2---:R-:W-:-:S04]  /*9750*/  IMAD.WIDE R14, R0, 0x4, R84 ;  /* 0x00000004000e7825 */ /* 0x004fc800078e0254 */
[----:B---3--:R-:W-:-:S04]  /*9760*/  IMAD.WIDE R12, R5, 0x4, R84 ;  /* 0x00000004050c7825 */ /* 0x008fc800078e0254 */
[----:B----4-:R-:W-:Y:S01]  /*9770*/  IMAD.SHL.U32 R10, R8, 0x4, RZ ;  /* 0x00000004080a7824 */ /* 0x010fe200078e00ff */
[----:B------:R2:W-:Y:S01]  /*9780*/  STL.64 [R1+0xb08], R12 ;  /* 0x000b080c01007387 */ /* 0x0005e20000100a00 */
[----:B-----5:R-:W-:-:S03]  /*9790*/  IMAD.WIDE R6, R5, 0x4, R2 ;  /* 0x0000000405067825 */ /* 0x020fc600078e0202 */
[----:B------:R-:W-:Y:S01]  /*97a0*/  LOP3.LUT R10, R10, 0x7c, RZ, 0xc0, !PT ;  /* 0x0000007c0a0a7812 */ /* 0x000fe200078ec0ff */
[----:B------:R2:W-:Y:S01]  /*97b0*/  LDGSTS.E [R88+0x1e800], desc[UR6][R12.64], !P2 ;  /* 0x1e8000000c587fae */ /* 0x0005e2000d1a1006 */
[----:B------:R-:W-:-:S03]  /*97c0*/  IMAD R5, R86, 0x7d, RZ ;  /* 0x0000007d56057824 */ /* 0x000fc600078e02ff */
[----:B------:R-:W-:Y:S01]  /*97d0*/  IMAD R16, R9, 0x100, R10 ;  /* 0x0000010009107824 */ /* 0x000fe200078e020a */
[----:B------:R3:W-:Y:S01]  /*97e0*/  STL.64 [R1+0xb10], R6 ;  /* 0x000b100601007387 */ /* 0x0007e20000100a00 */
[----:B------:R-:W-:-:S03]  /*97f0*/  IMAD.WIDE R20, R5, 0x4, R84 ;  /* 0x0000000405147825 */ /* 0x000fc600078e0254 */
[----:B------:R3:W-:Y:S01]  /*9800*/  LDGSTS.E [R88+0x1ea00], desc[UR6][R6.64], !P2 ;  /* 0x1ea0000006587fae */ /* 0x0007e2000d1a1006 */
[----:B------:R-:W-:Y:S01]  /*9810*/  ISETP.GE.U32.AND P2, PT, R4, 0x7fffff02, PT ;  /* 0x7fffff020400780c */ /* 0x000fe20003f46070 */
[----:B------:R-:W-:Y:S01]  /*9820*/  IMAD R4, R86, 0x7c, RZ ;  /* 0x0000007c56047824 */ /* 0x000fe200078e02ff */
[----:B------:R-:W-:Y:S01]  /*9830*/  LOP3.LUT R11, R16, 0x50, RZ, 0x3c, !PT ;  /* 0x00000050100b7812 */ /* 0x000fe200078e3cff */
[----:B--2---:R-:W-:Y:S01]  /*9840*/  IMAD.WIDE R12, R0, 0x4, R2 ;  /* 0x00000004000c7825 */ /* 0x004fe200078e0202 */
[----:B------:R2:W-:Y:S01]  /*9850*/  STL.64 [R1+0xb28], R14 ;  /* 0x000b280e01007387 */ /* 0x0005e20000100a00 */
[----:B------:R-:W-:Y:S02]  /*9860*/  LOP3.LUT R10, R16, 0x60, RZ, 0x3c, !PT ;  /* 0x00000060100a7812 */ /* 0x000fe400078e3cff */
[----:B------:R-:W-:Y:S01]  /*9870*/  IMAD.WIDE R24, R4, 0x4, R84 ;  /* 0x0000000404187825 */ /* 0x000fe200078e0254 */
[----:B------:R2:W-:Y:S01]  /*9880*/  LDGSTS.E [R88+0x1ec00], desc[UR6][R14.64], !P3 ;  /* 0x1ec000000e587fae */ /* 0x0005e2000d9a1006 */
[----:B------:R-:W-:-:S02]  /*9890*/  IADD3 R134, PT, PT, R16, UR46, RZ ;  /* 0x0000002e10867c10 */ /* 0x000fc4000fffe0ff */
[----:B---3--:R-:W-:Y:S01]  /*98a0*/  IMAD R6, R86, 0x7e, RZ ;  /* 0x0000007e56067824 */ /* 0x008fe200078e02ff */
[----:B------:R3:W-:Y:S01]  /*98b0*/  STL.64 [R1+0xb20], R12 ;  /* 0x000b200c01007387 */ /* 0x0007e20000100a00 */
[--C-:B------:R-:W-:Y:S01]  /*98c0*/  IMAD.WIDE R22, R4, 0x4, R2.reuse ;  /* 0x0000000404167825 */ /* 0x100fe200078e0202 */
[----:B------:R-:W-:Y:S02]  /*98d0*/  LOP3.LUT R0, R16, 0x70, RZ, 0x3c, !PT ;  /* 0x0000007010007812 */ /* 0x000fe400078e3cff */
[----:B------:R3:W-:Y:S01]  /*98e0*/  LDGSTS.E [R88+0x1ee00], desc[UR6][R12.64], !P3 ;  /* 0x1ee000000c587fae */ /* 0x0007e2000d9a1006 */
[----:B------:R-:W-:Y:S01]  /*98f0*/  ISETP.GE.U32.AND P3, PT, R252, 0x7fffff01, PT ;  /* 0x7fffff01fc00780c */ /* 0x000fe20003f66070 */
[----:B------:R-:W-:Y:S01]  /*9900*/  IMAD R7, R86, 0x7f, RZ ;  /* 0x0000007f56077824 */ /* 0x000fe200078e02ff */
[----:B------:R-:W-:Y:S01]  /*9910*/  IADD3 R80, PT, PT, R10, UR46, RZ ;  /* 0x0000002e0a507c10 */ /* 0x000fe2000fffe0ff */
[----:B------:R-:W-:Y:S01]  /*9920*/  IMAD.WIDE R18, R5, 0x4, R2 ;  /* 0x0000000405127825 */ /* 0x000fe200078e0202 */
[C---:B--2---:R-:W-:Y:S01]  /*9930*/  LOP3.LUT R15, R16.reuse, 0x10, RZ, 0x3c, !PT ;  /* 0x00000010100f7812 */ /* 0x044fe200078e3cff */
[----:B------:R-:W-:Y:S01]  /*9940*/  LDGSTS.E [R88+0x1f000], desc[UR6][R24.64], !P4 ;  /* 0x1f00000018587fae */ /* 0x000fe2000e1a1006 */
[----:B------:R-:W-:Y:S01]  /*9950*/  LOP3.LUT R14, R16, 0x20, RZ, 0x3c, !PT ;  /* 0x00000020100e7812 */ /* 0x000fe200078e3cff */
[----:B------:R-:W-:-:S02]  /*9960*/  VIADD R83, R11, UR46 ;  /* 0x0000002e0b537c36 */ /* 0x000fc40008000000 */
[----:B------:R-:W-:Y:S01]  /*9970*/  STL [R1+0xb80], R15 ;  /* 0x000b800f01007387 */ /* 0x000fe20000100800 */
[----:B------:R-:W-:Y:S01]  /*9980*/  VIADD R133, R15, UR46 ;  /* 0x0000002e0f857c36 */ /* 0x000fe20008000000 */
[----:B---3--:R-:W-:Y:S01]  /*9990*/  LOP3.LUT R13, R16, 0x30, RZ, 0x3c, !PT ;  /* 0x00000030100d7812 */ /* 0x008fe200078e3cff */
[----:B------:R-:W-:Y:S01]  /*99a0*/  VIADD R91, R14, UR46 ;  /* 0x0000002e0e5b7c36 */ /* 0x000fe20008000000 */
[----:B------:R-:W-:Y:S01]  /*99b0*/  LOP3.LUT R12, R16, 0x40, RZ, 0x3c, !PT ;  /* 0x00000040100c7812 */ /* 0x000fe200078e3cff */
[----:B------:R2:W-:Y:S01]  /*99c0*/  STL [R1+0xb7c], R14 ;  /* 0x000b7c0e01007387 */ /* 0x0005e20000100800 */
[----:B------:R-:W-:Y:S01]  /*99d0*/  IMAD.WIDE R16, R6, 0x4, R84 ;  /* 0x0000000406107825 */ /* 0x000fe200078e0254 */
[----:B------:R-:W-:Y:S02]  /*99e0*/  IADD3 R90, PT, PT, R13, UR46, RZ ;  /* 0x0000002e0d5a7c10 */ /* 0x000fe4000fffe0ff */
[----:B------:R-:W-:Y:S01]  /*99f0*/  STL [R1+0xb78], R13 ;  /* 0x000b780d01007387 */ /* 0x000fe20000100800 */
[----:B------:R-:W-:-:S02]  /*9a00*/  VIADD R89, R12, UR46 ;  /* 0x0000002e0c597c36 */ /* 0x000fc40008000000 */
[----:B------:R-:W-:Y:S01]  /*9a10*/  IMAD.SHL.U32 R4, R8, 0x40, RZ ;  /* 0x0000004008047824 */ /* 0x000fe200078e00ff */
[----:B------:R3:W-:Y:S01]  /*9a20*/  STL [R1+0xb74], R12 ;  /* 0x000b740c01007387 */ /* 0x0007e20000100800 */
[----:B--2---:R-:W-:-:S03]  /*9a30*/  IMAD.WIDE R14, R6, 0x4, R2 ;  /* 0x00000004060e7825 */ /* 0x004fc600078e0202 */
[----:B------:R-:W-:Y:S01]  /*9a40*/  STL [R1+0xb70], R11 ;  /* 0x000b700b01007387 */ /* 0x000fe20000100800 */
[----:B------:R-:W-:-:S03]  /*9a50*/  LOP3.LUT R4, R4, 0x600, RZ, 0xc0, !PT ;  /* 0x0000060004047812 */ /* 0x000fc600078ec0ff */
[----:B------:R2:W-:Y:S01]  /*9a60*/  STL [R1+0xb6c], R10 ;  /* 0x000b6c0a01007387 */ /* 0x0005e20000100800 */
[----:B------:R-:W-:Y:S01]  /*9a70*/  IADD3 R81, PT, PT, R4, UR46, R81 ;  /* 0x0000002e04517c10 */ /* 0x000fe2000fffe051 */
[----:B---3--:R-:W-:Y:S02]  /*9a80*/  IMAD.WIDE R12, R7, 0x4, R84 ;  /* 0x00000004070c7825 */ /* 0x008fe400078e0254 */
[----:B------:R-:W-:Y:S02]  /*9a90*/  LDGSTS.E [R88+0x1f200], desc[UR6][R22.64], !P4 ;  /* 0x1f20000016587fae */ /* 0x000fe4000e1a1006 */
[----:B------:R-:W-:Y:S02]  /*9aa0*/  IMAD R81, R9, 0x4, R81 ;  /* 0x0000000409517824 */ /* 0x000fe400078e0251 */
[----:B------:R-:W-:Y:S01]  /*9ab0*/  LDGSTS.E [R88+0x1f400], desc[UR6][R20.64], !P6 ;  /* 0x1f40000014587fae */ /* 0x000fe2000f1a1006 */
[----:B--2---:R-:W-:-:S03]  /*9ac0*/  IMAD.WIDE R10, R7, 0x4, R2 ;  /* 0x00000004070a7825 */ /* 0x004fc600078e0202 */
[----:B------:R-:W-:Y:S04]  /*9ad0*/  LDGSTS.E [R88+0x1f600], desc[UR6][R18.64], !P6 ;  /* 0x1f60000012587fae */ /* 0x000fe8000f1a1006 */
[----:B------:R2:W-:Y:S04]  /*9ae0*/  LDGSTS.E [R88+0x1f800], desc[UR6][R16.64], !P2 ;  /* 0x1f80000010587fae */ /* 0x0005e8000d1a1006 */
[----:B------:R-:W-:Y:S04]  /*9af0*/  LDGSTS.E [R88+0x1fa00], desc[UR6][R14.64], !P2 ;  /* 0x1fa000000e587fae */ /* 0x000fe8000d1a1006 */
[----:B------:R-:W-:Y:S04]  /*9b00*/  LDGSTS.E [R88+0x1fc00], desc[UR6][R12.64], !P3 ;  /* 0x1fc000000c587fae */ /* 0x000fe8000d9a1006 */
[----:B------:R3:W-:Y:S04]  /*9b10*/  LDGSTS.E [R88+0x1fe00], desc[UR6][R10.64], !P3 ;  /* 0x1fe000000a587fae */ /* 0x0007e8000d9a1006 */
[----:B------:R-:W0:Y:S04]  /*9b20*/  LDGDEPBAR ;  /* 0x00000000000079af */ /* 0x000e280000000000 */
[----:B------:R-:W-:Y:S04]  /*9b30*/  LDGSTS.E [R134+0x20000], desc[UR6][R240.64], P1 ;  /* 0x20000000f0867fae */ /* 0x000fe800089a1006 */
[----:B------:R-:W-:Y:S04]  /*9b40*/  LDGSTS.E [R134+0x20400], desc[UR6][R238.64], P1 ;  /* 0x20400000ee867fae */ /* 0x000fe800089a1006 */
[----:B------:R4:W-:Y:S04]  /*9b50*/  LDGSTS.E [R134+0x20800], desc[UR6][R236.64], P1 ;  /* 0x20800000ec867fae */ /* 0x0009e800089a1006 */
[----:B------:R-:W-:Y:S04]  /*9b60*/  LDGSTS.E [R134+0x20c00], desc[UR6][R234.64], P1 ;  /* 0x20c00000ea867fae */ /* 0x000fe800089a1006 */
[----:B------:R5:W-:Y:S04]  /*9b70*/  LDGSTS.E [R134+0x21000], desc[UR6][R232.64], P1 ;  /* 0x21000000e8867fae */ /* 0x000be800089a1006 */
[----:B------:R-:W-:Y:S04]  /*9b80*/  LDGSTS.E [R134+0x21400], desc[UR6][R230.64], P1 ;  /* 0x21400000e6867fae */ /* 0x000fe800089a1006 */
[----:B------:R-:W-:Y:S04]  /*9b90*/  LDGSTS.E [R134+0x21800], desc[UR6][R228.64], P1 ;  /* 0x21800000e4867fae */ /* 0x000fe800089a1006 */
        /* <DEDUP_REMOVED lines=43> */
[----:B------:R1:W-:Y:S04]  /*9e50*/  STL [R1+0xb68], R0 ;  /* 0x000b680001007387 */ /* 0x0003e80000100800 */
[----:B------:R-:W-:Y:S04]  /*9e60*/  LDGSTS.E [R80+0x20b00], desc[UR6][R140.64], P1 ;  /* 0x20b000008c507fae */ /* 0x000fe800089a1006 */
[----:B------:R-:W-:Y:S01]  /*9e70*/  LDGSTS.E [R80+0x20f00], desc[UR6][R138.64], P1 ;  /* 0x20f000008a507fae */ /* 0x000fe200089a1006 */
[----:B-1----:R-:W-:-:S03]  /*9e80*/  VIADD R0, R0, UR46 ;  /* 0x0000002e00007c36 */ /* 0x002fc60008000000 */
[----:B------:R1:W-:Y:S04]  /*9e90*/  LDGSTS.E [R80+0x21300], desc[UR6][R136.64], P1 ;  /* 0x2130000088507fae */ /* 0x0003e800089a1006 */
[----:B------:R-:W-:Y:S04]  /*9ea0*/  LDGSTS.E [R80+0x21700], desc[UR6][R130.64], P1 ;  /* 0x2170000082507fae */ /* 0x000fe800089a1006 */
[----:B------:R-:W-:Y:S04]  /*9eb0*/  LDGSTS.E [R80+0x21b00], desc[UR6][R128.64], P1 ;  /* 0x21b0000080507fae */ /* 0x000fe800089a1006 */
[----:B------:R-:W-:Y:S04]  /*9ec0*/  LDGSTS.E [R80+0x21f00], desc[UR6][R126.64], P1 ;  /* 0x21f000007e507fae */ /* 0x000fe800089a1006 */
[----:B------:R1:W-:Y:S04]  /*9ed0*/  LDGSTS.E [R0+0x20380], desc[UR6][R124.64], P1 ;  /* 0x203800007c007fae */ /* 0x0003e800089a1006 */
[----:B------:R-:W-:Y:S04]  /*9ee0*/  LDGSTS.E [R0+0x20780], desc[UR6][R122.64], P1 ;  /* 0x207800007a007fae */ /* 0x000fe800089a1006 */
[----:B------:R1:W-:Y:S04]  /*9ef0*/  LDGSTS.E [R0+0x20b80], desc[UR6][R120.64], P1 ;  /* 0x20b8000078007fae */ /* 0x0003e800089a1006 */
[----:B------:R-:W-:Y:S04]  /*9f00*/  LDGSTS.E [R0+0x20f80], desc[UR6][R118.64], P1 ;  /* 0x20f8000076007fae */ /* 0x000fe800089a1006 */
[----:B------:R1:W-:Y:S04]  /*9f10*/  LDGSTS.E [R0+0x21380], desc[UR6][R116.64], P1 ;  /* 0x2138000074007fae */ /* 0x0003e800089a1006 */
[----:B------:R-:W-:Y:S04]  /*9f20*/  LDGSTS.E [R0+0x21780], desc[UR6][R114.64], P1 ;  /* 0x2178000072007fae */ /* 0x000fe800089a1006 */
[----:B------:R-:W-:Y:S04]  /*9f30*/  LDGSTS.E [R0+0x21b80], desc[UR6][R112.64], P1 ;  /* 0x21b8000070007fae */ /* 0x000fe800089a1006 */
[----:B------:R1:W-:Y:S04]  /*9f40*/  LDGSTS.E [R0+0x21f80], desc[UR6][R110.64], P1 ;  /* 0x21f800006e007fae */ /* 0x0003e800089a1006 */
[----:B------:R-:W0:Y:S04]  /*9f50*/  LDGDEPBAR ;  /* 0x00000000000079af */ /* 0x000e280000000000 */
[----:B------:R-:W-:Y:S04]  /*9f60*/  STL.64 [R1+0xb18], R24 ;  /* 0x000b181801007387 */ /* 0x000fe80000100a00 */
[----:B------:R-:W-:Y:S04]  /*9f70*/  STL.64 [R1+0xb30], R20 ;  /* 0x000b301401007387 */ /* 0x000fe80000100a00 */
[----:B------:R-:W-:Y:S04]  /*9f80*/  STL.64 [R1+0xb38], R16 ;  /* 0x000b381001007387 */ /* 0x000fe80000100a00 */
[----:B------:R-:W-:Y:S04]  /*9f90*/  STL.64 [R1+0xb48], R22 ;  /* 0x000b481601007387 */ /* 0x000fe80000100a00 */
[----:B------:R-:W-:Y:S01]  /*9fa0*/  STL.64 [R1+0xb40], R12 ;  /* 0x000b400c01007387 */ /* 0x000fe20000100a00 */
[----:B------:R-:W-:-:S04]  /*9fb0*/  DEPBAR.LE SB0, 0x0 ;  /* 0x000080000000791a */ /* 0x000fc80000000000 */
[----:B------:R-:W-:Y:S06]  /*9fc0*/  BAR.SYNC.DEFER_BLOCKING 0x0 ;  /* 0x0000000000007b1d */ /* 0x000fec0000010000 */
[----:B------:R-:W-:Y:S04]  /*9fd0*/  STL.64 [R1+0xb50], R18 ;  /* 0x000b501201007387 */ /* 0x000fe80000100a00 */
[----:B------:R-:W-:Y:S04]  /*9fe0*/  STL.64 [R1+0xb58], R14 ;  /* 0x000b580e01007387 */ /* 0x000fe80000100a00 */
[----:B------:R-:W-:Y:S04]  /*9ff0*/  STL.64 [R1+0xb60], R10 ;  /* 0x000b600a01007387 */ /* 0x000fe80000100a00 */
[----:B--2---:R-:W2:Y:S04]  /*a000*/  LDSM.16.M88.4 R16, [R81+0x14800] ;  /* 0x014800005110783b */ /* 0x004ea80000000200 */
[----:B------:R-:W1:Y:S04]  /*a010*/  LDSM.16.M88.4 R24, [R81+0x15800] ;  /* 0x015800005118783b */ /* 0x000e680000000200 */
[----:B------:R-:W1:Y:S04]  /*a020*/  LDSM.16.M88.4 R20, [R81+0x16000] ;  /* 0x016000005114783b */ /* 0x000e680000000200 */
[----:B------:R-:W-:Y:S04]  /*a030*/  LDSM.16.M88.4 R4, [R81] ;  /* 0x000000005104783b */ /* 0x000fe80000000200 */
[----:B---3--:R-:W-:Y:S04]  /*a040*/  LDSM.16.M88.4 R8, [R81+0x800] ;  /* 0x000800005108783b */ /* 0x008fe80000000200 */
[----:B----4-:R-:W-:Y:S04]  /*a050*/  LDSM.16.M88.4 R236, [R81+0x1000] ;  /* 0x0010000051ec783b */ /* 0x010fe80000000200 */
[----:B------:R-:W-:Y:S04]  /*a060*/  LDSM.16.M88.4 R12, [R81+0x1800] ;  /* 0x00180000510c783b */ /* 0x000fe80000000200 */
[----:B-----5:R-:W-:Y:S04]  /*a070*/  LDSM.16.M88.4 R232, [R81+0x2000] ;  /* 0x0020000051e8783b */ /* 0x020fe80000000200 */
[----:B------:R-:W-:Y:S04]  /*a080*/  LDSM.16.M88.4 R224, [R81+0x2800] ;  /* 0x0028000051e0783b */ /* 0x000fe80000000200 */
[----:B------:R-:W-:Y:S04]  /*a090*/  LDSM.16.M88.4 R228, [R81+0x3000] ;  /* 0x0030000051e4783b */ /* 0x000fe80000000200 */
[----:B--2---:R-:W-:Y:S04]  /*a0a0*/  STL.64 [R1], R16 ;  /* 0x0000001001007387 */ /* 0x004fe80000100a00 */
[----:B------:R-:W-:Y:S04]  /*a0b0*/  STL.64 [R1+0x8], R18 ;  /* 0x0000081201007387 */ /* 0x000fe80000100a00 */
[----:B------:R-:W2:Y:S04]  /*a0c0*/  LDSM.16.M88.4 R16, [R81+0x16800] ;  /* 0x016800005110783b */ /* 0x000ea80000000200 */
[----:B-1----:R-:W-:Y:S04]  /*a0d0*/  STL.64 [R1+0x20], R24 ;  /* 0x0000201801007387 */ /* 0x002fe80000100a00 */
[----:B------:R-:W-:Y:S04]  /*a0e0*/  STL.64 [R1+0x28], R26 ;  /* 0x0000281a01007387 */ /* 0x000fe80000100a00 */
[----:B------:R-:W1:Y:S04]  /*a0f0*/  LDSM.16.M88.4 R24, [R81+0x17000] ;  /* 0x017000005118783b */ /* 0x000e680000000200 */
[----:B------:R-:W-:Y:S04]  /*a100*/  STL.64 [R1+0x10], R20 ;  /* 0x0000101401007387 */ /* 0x000fe80000100a00 */
[----:B------:R-:W-:Y:S04]  /*a110*/  STL.64 [R1+0x18], R22 ;  /* 0x0000181601007387 */ /* 0x000fe80000100a00 */
[----:B------:R-:W3:Y:S04]  /*a120*/  LDSM.16.M88.4 R20, [R81+0x17800] ;  /* 0x017800005114783b */ /* 0x000ee80000000200 */
[----:B------:R-:W-:Y:S04]  /*a130*/  LDSM.16.M88.4 R216, [R81+0x3800] ;  /* 0x0038000051d8783b */ /* 0x000fe80000000200 */
[----:B------:R-:W-:Y:S04]  /*a140*/  LDSM.16.M88.4 R220, [R81+0x4000] ;  /* 0x0040000051dc783b */ /* 0x000fe80000000200 */
[----:B------:R-:W-:Y:S04]  /*a150*/  LDSM.16.M88.4 R208, [R81+0x4800] ;  /* 0x0048000051d0783b */ /* 0x000fe80000000200 */
[----:B--2---:R-:W-:Y:S04]  /*a160*/  STL.64 [R1+0x40], R16 ;  /* 0x0000401001007387 */ /* 0x004fe80000100a00 */
[----:B------:R-:W-:Y:S04]  /*a170*/  STL.64 [R1+0x48], R18 ;  /* 0x0000481201007387 */ /* 0x000fe80000100a00 */
[----:B------:R-:W2:Y:S04]  /*a180*/  LDSM.16.M88.4 R16, [R81+0x18000] ;  /* 0x018000005110783b */ /* 0x000ea80000000200 */
[----:B-1----:R-:W-:Y:S04]  /*a190*/  STL.64 [R1+0x30], R24 ;  /* 0x0000301801007387 */ /* 0x002fe80000100a00 */
[----:B------:R-:W-:Y:S04]  /*a1a0*/  STL.64 [R1+0x38], R26 ;  /* 0x0000381a01007387 */ /* 0x000fe80000100a00 */
[----:B------:R-:W1:Y:S04]  /*a1b0*/  LDSM.16.M88.4 R24, [R81+0x18800] ;  /* 0x018800005118783b */ /* 0x000e680000000200 */
[----:B---3--:R-:W-:Y:S04]  /*a1c0*/  STL.64 [R1+0x60], R20 ;  /* 0x0000601401007387 */ /* 0x008fe80000100a00 */
        /* <DEDUP_REMOVED lines=49> */
[----:B------:R-:W-:Y:S04]  /*a4e0*/  LDSM.16.M88.4 R20, [R81+0x1f000] ;  /* 0x01f000005114783b */ /* 0x000fe80000000200 */
[----:B------:R-:W-:Y:S04]  /*a4f0*/  LDSM.16.M88.4 R164, [R81+0xb000] ;  /* 0x00b0000051a4783b */ /* 0x000fe80000000200 */
[----:B------:R-:W-:Y:S04]  /*a500*/  LDSM.16.M88.4 R152, [R81+0xb800] ;  /* 0x00b800005198783b */ /* 0x000fe80000000200 */
[----:B------:R-:W-:Y:S04]  /*a510*/  LDSM.16.M88.4 R156, [R81+0xc000] ;  /* 0x00c00000519c783b */ /* 0x000fe80000000200 */
[----:B--2---:R-:W-:Y:S04]  /*a520*/  STL.64 [R1+0x110], R16 ;  /* 0x0001101001007387 */ /* 0x004fe80000100a00 */
[----:B------:R-:W-:Y:S04]  /*a530*/  STL.64 [R1+0x118], R18 ;  /* 0x0001181201007387 */ /* 0x000fe80000100a00 */
[----:B------:R-:W2:Y:S04]  /*a540*/  LDSM.16.M88.4 R16, [R81+0x1f800] ;  /* 0x01f800005110783b */ /* 0x000ea80000000200 */
[----:B-1----:R1:W-:Y:S04]  /*a550*/  STL.64 [R1+0x140], R24 ;  /* 0x0001401801007387 */ /* 0x0023e80000100a00 */
[----:B------:R1:W-:Y:S04]  /*a560*/  STL.64 [R1+0x148], R26 ;  /* 0x0001481a01007387 */ /* 0x0003e80000100a00 */
[----:B------:R1:W3:Y:S04]  /*a570*/  LDSM.16.M88.4 R144, [R81+0xc800] ;  /* 0x00c800005190783b */ /* 0x0002e80000000200 */
[----:B------:R1:W4:Y:S04]  /*a580*/  LDSM.16.M88.4 R148, [R81+0xd000] ;  /* 0x00d000005194783b */ /* 0x0003280000000200 */
[----:B------:R1:W1:Y:S04]  /*a590*/  LDSM.16.M88.4 R136, [R81+0xd800] ;  /* 0x00d800005188783b */ /* 0x0002680000000200 */
[----:B------:R1:W1:Y:S04]  /*a5a0*/  LDSM.16.M88.4 R140, [R81+0xe000] ;  /* 0x00e00000518c783b */ /* 0x0002680000000200 */
[----:B------:R1:W1:Y:S04]  /*a5b0*/  LDSM.16.M88.4 R124, [R81+0xe800] ;  /* 0x00e80000517c783b */ /* 0x0002680000000200 */
[----:B------:R1:W1:Y:S04]  /*a5c0*/  LDSM.16.M88.4 R128, [R81+0xf000] ;  /* 0x00f000005180783b */ /* 0x0002680000000200 */
[----:B------:R1:W1:Y:S04]  /*a5d0*/  LDSM.16.M88.4 R120, [R81+0xf800] ;  /* 0x00f800005178783b */ /* 0x0002680000000200 */
[----:B--2---:R2:W-:Y:S04]  /*a5e0*/  STL.64 [R1+0x150], R16 ;  /* 0x0001501001007387 */ /* 0x0045e80000100a00 */
[----:B------:R2:W-:Y:S04]  /*a5f0*/  STL.64 [R1+0x130], R20 ;  /* 0x0001301401007387 */ /* 0x0005e80000100a00 */
[----:B------:R2:W-:Y:S04]  /*a600*/  STL.64 [R1+0x138], R22 ;  /* 0x0001381601007387 */ /* 0x0005e80000100a00 */
[----:B------:R2:W-:Y:S04]  /*a610*/  STL.64 [R1+0x158], R18 ;  /* 0x0001581201007387 */ /* 0x0005e80000100a00 */
[----:B------:R2:W1:Y:S04]  /*a620*/  LDSM.16.M88.4 R116, [R81+0x10000] ;  /* 0x010000005174783b */ /* 0x0004680000000200 */
        /* <DEDUP_REMOVED lines=8> */
[----:B------:R2:W1:Y:S01]  /*a6b0*/  LDSM.16.M88.4 R248, [R81+0x15000] ;  /* 0x0150000051f8783b */ /* 0x0004620000000200 */
[----:B---34-:R-:W-:Y:S05]  /*a6c0*/  @!P0 BRA `(.L_x_6) ;  /* 0x0000000800088947 */ /* 0x018fea0003800000 */
[----:B--2---:R-:W-:Y:S01]  /*a6d0*/  IMAD.MOV.U32 R16, RZ, RZ, R4 ;  /* 0x000000ffff107224 */ /* 0x004fe200078e0004 */
[----:B------:R-:W-:Y:S01]  /*a6e0*/  MOV R17, R6 ;  /* 0x0000000600117202 */ /* 0x000fe20000000f00 */
[----:B------:R-:W-:Y:S01]  /*a6f0*/  IMAD.MOV.U32 R18, RZ, RZ, R8 ;  /* 0x000000ffff127224 */ /* 0x000fe200078e0008 */
[----:B------:R-:W-:Y:S01]  /*a700*/  MOV R20, R236 ;  /* 0x000000ec00147202 */ /* 0x000fe20000000f00 */
[----:B------:R-:W-:Y:S01]  /*a710*/  IMAD.MOV.U32 R19, RZ, RZ, R10 ;  /* 0x000000ffff137224 */ /* 0x000fe200078e000a */
[----:B------:R-:W-:Y:S01]  /*a720*/  MOV R23, R14 ;  /* 0x0000000e00177202 */ /* 0x000fe20000000f00 */
[----:B------:R-:W-:Y:S01]  /*a730*/  IMAD.MOV.U32 R21, RZ, RZ, R238 ;  /* 0x000000ffff157224 */ /* 0x000fe200078e00ee */
[----:B-1----:R-:W-:Y:S01]  /*a740*/  MOV R26, R224 ;  /* 0x000000e0001a7202 */ /* 0x002fe20000000f00 */
[----:B------:R-:W-:Y:S01]  /*a750*/  IMAD.MOV.U32 R22, RZ, RZ, R12 ;  /* 0x000000ffff167224 */ /* 0x000fe200078e000c */
[----:B------:R-:W-:Y:S01]  /*a760*/  MOV R29, R230 ;  /* 0x000000e6001d7202 */ /* 0x000fe20000000f00 */
        /* <DEDUP_REMOVED lines=38> */
[----:B------:R-:W-:-:S02]  /*a9d0*/  IMAD.MOV.U32 R52, RZ, RZ, R180 ;  /* 0x000000ffff347224 */ /* 0x000fc400078e00b4 */
[----:B------:R-:W-:Y:S02]  /*a9e0*/  IMAD.MOV.U32 R54, RZ, RZ, R168 ;  /* 0x000000ffff367224 */ /* 0x000fe400078e00a8 */
[----:B------:R-:W-:Y:S02]  /*a9f0*/  IMAD.MOV.U32 R55, RZ, RZ, R170 ;  /* 0x000000ffff377224 */ /* 0x000fe400078e00aa */
[----:B------:R-:W-:Y:S02]  /*aa00*/  IMAD.MOV.U32 R57, RZ, RZ, R174 ;  /* 0x000000ffff397224 */ /* 0x000fe400078e00ae */
[----:B------:R-:W-:Y:S02]  /*aa10*/  IMAD.MOV.U32 R58, RZ, RZ, R160 ;  /* 0x000000ffff3a7224 */ /* 0x000fe400078e00a0 */
[----:B------:R-:W-:Y:S02]  /*aa20*/  IMAD.MOV.U32 R60, RZ, RZ, R164 ;  /* 0x000000ffff3c7224 */ /* 0x000fe400078e00a4 */
        /* <DEDUP_REMOVED lines=13> */
[----:B------:R-:W-:Y:S01]  /*ab00*/  IMAD.MOV.U32 R5, RZ, RZ, R7 ;  /* 0x000000ffff057224 */ /* 0x000fe200078e0007 */
[----:B------:R-:W-:Y:S01]  /*ab10*/  MOV R7, R11 ;  /* 0x0000000b00077202 */ /* 0x000fe20000000f00 */
[----:B------:R1:W-:Y:S01]  /*ab20*/  STTM.x64 tmem[UR48+0x80], R16 ;  /* 0x00008010000079ed */ /* 0x0003e20008340030 */
[----:B------:R-:W-:Y:S02]  /*ab30*/  IMAD.MOV.U32 R6, RZ, RZ, R9 ;  /* 0x000000ffff067224 */ /* 0x000fe400078e0009 */
[----:B------:R-:W-:Y:S02]  /*ab40*/  IMAD.MOV.U32 R11, RZ, RZ, R15 ;  /* 0x000000ffff0b7224 */ /* 0x000fe400078e000f */
[----:B------:R-:W-:Y:S02]  /*ab50*/  IMAD.MOV.U32 R8, RZ, RZ, R237 ;  /* 0x000000ffff087224 */ /* 0x000fe400078e00ed */
[----:B------:R-:W-:Y:S02]  /*ab60*/  IMAD.MOV.U32 R9, RZ, RZ, R239 ;  /* 0x000000ffff097224 */ /* 0x000fe400078e00ef */
[----:B------:R-:W-:-:S02]  /*ab70*/  IMAD.MOV.U32 R12, RZ, RZ, R233 ;  /* 0x000000ffff0c7224 */ /* 0x000fc400078e00e9 */
[----:B------:R-:W-:Y:S02]  /*ab80*/  IMAD.MOV.U32 R14, RZ, RZ, R225 ;  /* 0x000000ffff0e7224 */ /* 0x000fe400078e00e1 */
        /* <DEDUP_REMOVED lines=52> */
[----:B------:R-:W-:-:S04]  /*aed0*/  IMAD.MOV.U32 R66, RZ, RZ, R121 ;  /* 0x000000ffff427224 */ /* 0x000fc800078e0079 */
[----:B------:R3:W-:Y:S03]  /*aee0*/  STTM.x64 tmem[UR48+0x100], R4 ;  /* 0x00010004000079ed */ /* 0x0007e60008340030 */
.L_x_6:
[----:B------:R-:W4:Y:S01]  /*aef0*/  LDC R69, c[0x0][0x3a0] ;  /* 0x0000e800ff457b82 */ /* 0x000f220000000800 */
[C---:B------:R-:W-:Y:S01]  /*af00*/  VIADD R73, R135.reuse, 0x7f ;  /* 0x0000007f87497836 */ /* 0x040fe20000000000 */
[----:B------:R-:W-:Y:S01]  /*af10*/  ISETP.GE.AND P2, PT, R82, R252, PT ;  /* 0x000000fc5200720c */ /* 0x000fe20003f46270 */
[----:B------:R-:W-:-:S03]  /*af20*/  VIADD R135, R135, 0xffffff7f ;  /* 0xffffff7f87877836 */ /* 0x000fc60000000000 */
[----:B------:R-:W-:Y:S02]  /*af30*/  ISETP.GT.AND P1, PT, R73, 0xff, PT ;  /* 0x000000ff4900780c */ /* 0x000fe40003f24270 */
[----:B------:R-:W5:Y:S01]  /*af40*/  LDC R68, c[0x0][0x3a0] ;  /* 0x0000e800ff447b82 */ /* 0x000f620000000800 */
[----:B---3--:R-:W-:Y:S02]  /*af50*/  SEL R4, RZ, 0x4, P2 ;  /* 0x00000004ff047807 */ /* 0x008fe40001000000 */
[----:B------:R-:W-:Y:S02]  /*af60*/  ISETP.GE.U32.AND P4, PT, R135, 0x7fffff00, PT ;  /* 0x7fffff008700780c */ /* 0x000fe40003f86070 */
[----:B------:R-:W-:-:S03]  /*af70*/  SEL R4, R4, RZ, P1 ;  /* 0x000000ff04047207 */ /* 0x000fc60000800000 */
[----:B------:R-:W3:Y:S01]  /*af80*/  LDC R70, c[0x0][0x3a0] ;  /* 0x0000e800ff467b82 */ /* 0x000ee20000000800 */
[----:B------:R-:W-:-:S07]  /*af90*/  ISETP.NE.U32.AND P3, PT, R4, RZ, PT ;  /* 0x000000ff0400720c */ /* 0x000fce0003f65070 */
[----:B------:R-:W2:Y:S01]  /*afa0*/  LDC R71, c[0x0][0x3a0] ;  /* 0x0000e800ff477b82 */ /* 0x000ea20000000800 */
[----:B----4-:R-:W-:-:S07]  /*afb0*/  IADD3 R69, PT, PT, R69, -0x82, RZ ;  /* 0xffffff7e45457810 */ /* 0x010fce0007ffe0ff */
[----:B------:R-:W4:Y:S01]  /*afc0*/  LDC R72, c[0x0][0x3a0] ;  /* 0x0000e800ff487b82 */ /* 0x000f220000000800 */
[----:B-----5:R-:W-:Y:S01]  /*afd0*/  VIADD R68, R68, 0xffffff7d ;  /* 0xffffff7d44447836 */ /* 0x020fe20000000000 */
[----:B------:R-:W-:Y:S06]  /*afe0*/  @!P0 BRA `(.L_x_7) ;  /* 0x00000008000c8947 */ /* 0x000fec0003800000 */
[----:B--2---:R-:W2:Y:S01]  /*aff0*/  LDL.LU R22, [R1] ;  /* 0x0000000001167983 */ /* 0x004ea20000300800 */
[----:B-1----:R-:W-:Y:S01]  /*b000*/  IMAD.MOV.U32 R4, RZ, RZ, R116 ;  /* 0x000000ffff047224 */ /* 0x002fe200078e0074 */
[----:B------:R-:W-:Y:S01]  /*b010*/  MOV R5, R118 ;  /* 0x0000007600057202 */ /* 0x000fe20000000f00 */
[----:B------:R-:W-:Y:S01]  /*b020*/  IMAD.MOV.U32 R6, RZ, RZ, R108 ;  /* 0x000000ffff067224 */ /* 0x000fe200078e006c */
[----:B------:R-:W2:Y:S01]  /*b030*/  LDL.LU R23, [R1+0x8] ;  /* 0x0000080001177983 */ /* 0x000ea20000300800 */
[----:B------:R-:W-:Y:S01]  /*b040*/  IMAD.MOV.U32 R7, RZ, RZ, R110 ;  /* 0x000000ffff077224 */ /* 0x000fe200078e006e */
        /* <DEDUP_REMOVED lines=18> */
[----:B------:R-:W2:Y:S04]  /*b170*/  LDL.LU R30, [R1+0x40] ;  /* 0x00004000011e7983 */ /* 0x000ea80000300800 */
        /* <DEDUP_REMOVED lines=36> */
[----:B------:R-:W2:Y:S01]  /*b3c0*/  LDL.LU R67, [R1+0x158] ;  /* 0x0001580001437983 */ /* 0x000ea20000300800 */
[----:B------:R-:W-:Y:S01]  /*b3d0*/  IMAD.MOV.U32 R24, RZ, RZ, R248 ;  /* 0x000000ffff187224 */ /* 0x000fe200078e00f8 */
[----:B------:R-:W-:-:S04]  /*b3e0*/  MOV R25, R250 ;  /* 0x000000fa00197202 */ /* 0x000fc80000000f00 */
[----:B--2---:R1:W-:Y:S01]  /*b3f0*/  STTM.x64 tmem[UR48+0xc0], R4 ;  /* 0x0000c004000079ed */ /* 0x0043e20008340030 */
[----:B------:R-:W-:Y:S05]  /*b400*/  @!P0 BRA `(.L_x_7) ;  /* 0x0000000400048947 */ /* 0x000fea0003800000 */
[----:B-1----:R-:W2:Y:S01]  /*b410*/  LDL.LU R22, [R1+0x4] ;  /* 0x0000040001167983 */ /* 0x002ea20000300800 */
        /* <DEDUP_REMOVED lines=61> */
[----:B------:R-:W-:-:S02]  /*b7f0*/  IMAD.MOV.U32 R24, RZ, RZ, R249 ;  /* 0x000000ffff187224 */ /* 0x000fc400078e00f9 */
[----:B------:R-:W-:-:S04]  /*b800*/  IMAD.MOV.U32 R25, RZ, RZ, R251 ;  /* 0x000000ffff197224 */ /* 0x000fc800078e00fb */
[----:B--2---:R1:W-:Y:S03]  /*b810*/  STTM.x64 tmem[UR48+0x140], R4 ;  /* 0x00014004000079ed */ /* 0x0043e60008340030 */
.L_x_7:
[----:B-12---:R-:W2:Y:S01]  /*b820*/  LDL.LU.64 R16, [R1+0x368] ;  /* 0x0003680001107983 */ /* 0x006ea20000300a00 */
[----:B------:R-:W1:Y:S03]  /*b830*/  LDC R9, c[0x0][0x3a0] ;  /* 0x0000e800ff097b82 */ /* 0x000e660000000800 */
[----:B------:R-:W5:Y:S01]  /*b840*/  LDL.LU.64 R14, [R1+0x370] ;  /* 0x00037000010e7983 */ /* 0x000f620000300a00 */
[----:B------:R-:W-:Y:S01]  /*b850*/  ISETP.NE.U32.AND P0, PT, RZ, UR12, PT ;  /* 0x0000000cff007c0c */ /* 0x000fe2000bf05070 */
[----:B---3--:R-:W-:Y:S01]  /*b860*/  VIADD R6, R70, 0xffffff7c ;  /* 0xffffff7c46067836 */ /* 0x008fe20000000000 */
[----:B------:R-:W-:Y:S01]  /*b870*/  SHF.L.U32 R4, R86, 0x7, RZ ;  /* 0x0000000756047819 */ /* 0x000fe200000006ff */
[----:B------:R-:W3:Y:S01]  /*b880*/  FENCE.VIEW.ASYNC.T ;  /* 0x00000000000073c6 */ /* 0x000ee20000000200 */
[----:B------:R-:W4:Y:S01]  /*b890*/  LDC R10, c[0x0][0x3a0] ;  /* 0x0000e800ff0a7b82 */ /* 0x000f220000000800 */
[----:B------:R-:W-:Y:S01]  /*b8a0*/  ISETP.LT.OR P6, PT, R73, 0x80, P0 ;  /* 0x000000804900780c */ /* 0x000fe200007c1670 */
[----:B------:R-:W-:Y:S01]  /*b8b0*/  UIADD3 UR50, UPT, UPT, UR47, 0x80, URZ ;  /* 0x000000802f327890 */ /* 0x000fe2000fffe0ff */
[----:B------:R-:W-:Y:S01]  /*b8c0*/  P2R R5, PR, RZ, 0x8 ;  /* 0x00000008ff057803 */ /* 0x000fe20000000000 */
[----:B------:R-:W-:Y:S01]  /*b8d0*/  VIADD R8, R71, 0xffffff7b ;  /* 0xffffff7b47087836 */ /* 0x000fe20000000000 */
[----:B------:R-:W-:Y:S01]  /*b8e0*/  ISETP.GE.U32.AND P3, PT, R6, 0x7ffffefd, PT ;  /* 0x7ffffefd0600780c */ /* 0x000fe20003f66070 */
[----:B------:R-:W-:Y:S01]  /*b8f0*/  IMAD.WIDE R172, R4, 0x4, R84 ;  /* 0x0000000404ac7825 */ /* 0x000fe200078e0254 */
[----:B------:R-:W-:Y:S01]  /*b900*/  ISETP.GE.U32.AND P2, PT, R69, 0x7ffffeff, PT ;  /* 0x7ffffeff4500780c */ /* 0x000fe20003f46070 */
[----:B------:R-:W1:Y:S08]  /*b910*/  LDC R11, c[0x0][0x3a0] ;  /* 0x0000e800ff0b7b82 */ /* 0x000e700000000800 */
[----:B---3--:R-:W-:Y:S01]  /*b920*/  BAR.SYNC.DEFER_BLOCKING 0x0 ;  /* 0x0000000000007b1d */ /* 0x008fe20000010000 */
[----:B------:R-:W-:Y:S01]  /*b930*/  ISETP.GE.U32.AND P1, PT, R68, 0x7ffffefe, PT ;  /* 0x7ffffefe4400780c */ /* 0x000fe20003f26070 */
[----:B------:R-:W-:Y:S01]  /*b940*/  IMAD.WIDE R170, R4, 0x4, R2 ;  /* 0x0000000404aa7825 */ /* 0x000fe200078e0202 */
[----:B----4-:R-:W-:-:S02]  /*b950*/  IADD3 R7, PT, PT, R72, -0x86, RZ ;  /* 0xffffff7a48077810 */ /* 0x010fc40007ffe0ff */
[----:B------:R-:W-:-:S03]  /*b960*/  ISETP.NE.AND P3, PT, R5, RZ, PT ;  /* 0x000000ff0500720c */ /* 0x000fc60003f65270 */
[----:B------:R-:W3:Y:S01]  /*b970*/  LDC R13, c[0x0][0x3a0] ;  /* 0x0000e800ff0d7b82 */ /* 0x000ee20000000800 */
[----:B--2---:R-:W-:-:S04]  /*b980*/  IMAD.WIDE R168, R4, 0x4, R16 ;  /* 0x0000000404a87825 */ /* 0x004fc800078e0210 */
[----:B-----5:R-:W-:Y:S01]  /*b990*/  IMAD.WIDE R166, R4, 0x4, R14 ;  /* 0x0000000404a67825 */ /* 0x020fe200078e020e */
[----:B-1-3--:R-:W-:Y:S06]  /*b9a0*/  @P6 BRA `(.L_x_8) ;  /* 0x00000008006c6947 */ /* 0x00afec0003800000 */
[----:B------:R-:W-:Y:S01]  /*b9b0*/  UIADD3 UR5, UPT, UPT, UR46, 0x20000, URZ ;  /* 0x000200002e057890 */ /* 0x000fe2000fffe0ff */
[----:B------:R-:W-:Y:S01]  /*b9c0*/  MOV.SPILL R3, UR7 ;  /* 0x0000000700037c02 */ /* 0x000fe20009000f00 */
[----:B------:R-:W-:Y:S01]  /*b9d0*/  UMOV UR4, URZ ;  /* 0x000000ff00047c82 */ /* 0x000fe20008000000 */
[----:B------:R-:W-:Y:S01]  /*b9e0*/  UIADD3 UR69, UPT, UPT, UR47, 0x88, URZ ;  /* 0x000000882f457890 */ /* 0x000fe2000fffe0ff */
[----:B------:R-:W-:Y:S01]  /*b9f0*/  MOV.SPILL R2, UR6 ;  /* 0x0000000600027c02 */ /* 0x000fe20009000f00 */
[----:B------:R-:W-:Y:S02]  /*ba00*/  USHF.R.U32.HI UR5, URZ, 0x4, UR5 ;  /* 0x00000004ff057899 */ /* 0x000fe40008011605 */
[----:B------:R-:W-:Y:S02]  /*ba10*/  UIADD3 UR29, UPT, UPT, UR47, 0x90, URZ ;  /* 0x000000902f1d7890 */ /* 0x000fe4000fffe0ff */
[----:B------:R-:W-:Y:S02]  /*ba20*/  USGXT.U32 UR52, UR5, 0xe ;  /* 0x0000000e0534789a */ /* 0x000fe40008000000 */
[----:B------:R-:W-:-:S02]  /*ba30*/  UIADD3 UR28, UPT, UPT, UR47, 0x98, URZ ;  /* 0x000000982f1c7890 */ /* 0x000fc4000fffe0ff */
[----:B------:R-:W-:Y:S01]  /*ba40*/  UIADD3 UR56, UP1, UPT, UR52, 0x2, URZ ;  /* 0x0000000234387890 */ /* 0x000fe2000ff3e0ff */
[----:B------:R-:W-:Y:S01]  /*ba50*/  UMOV UR20, 0x0 ;  /* 0x0000000000147882 */ /* 0x000fe20000000000 */
[----:B------:R-:W-:Y:S02]  /*ba60*/  UMOV UR21, 0x8100910 ;  /* 0x0810091000157882 */ /* 0x000fe40000000000 */
[----:B------:R-:W-:Y:S02]  /*ba70*/  UIADD3.X UR57, UPT, UPT, UR4, 0x40004040, URZ, UP1, !UPT ;  /* 0x4000404004397890 */ /* 0x000fe40008ffe4ff */
[----:B------:R-:W-:Y:S02]  /*ba80*/  UIADD3 UR68, UPT, UPT, UR47, 0xa0, URZ ;  /* 0x000000a02f447890 */ /* 0x000fe4000fffe0ff */
[----:B------:R-:W-:Y:S02]  /*ba90*/  UIADD3.64 UR58, UPT, UPT, UR56, 0x2, URZ ;  /* 0x00000002383a7897 */ /* 0x000fe4000fffe0ff */
[----:B------:R-:W-:Y:S01]  /*baa0*/  UIADD3.64 UR64, UPT, UPT, UR56, 0x4, URZ ;  /* 0x0000000438407897 */ /* 0x000fe2000fffe0ff */
[----:B------:R-:W-:Y:S01]  /*bab0*/  UMOV UR53, 0x40004040 ;  /* 0x4000404000357882 */ /* 0x000fe20000000000 */
[----:B------:R-:W-:Y:S01]  /*bac0*/  UIADD3.64 UR62, UPT, UPT, UR56, 0x1fe, URZ ;  /* 0x000001fe383e7897 */ /* 0x000fe2000fffe0ff */
[----:B------:R1:W-:Y:S01]  /*bad0*/  UTCHMMA tmem[UR50], gdesc[UR52], tmem[UR47], tmem[UR20], idesc[UR21], !UPT ;  /* 0x00ff1434320079ea */ /* 0x0003e2000f80002f */
[----:B------:R-:W-:Y:S01]  /*bae0*/  UMOV UR22, 0x0 ;  /* 0x0000000000167882 */ /* 0x000fe20000000000 */
[----:B------:R-:W-:Y:S01]  /*baf0*/  UMOV UR23, 0x8100910 ;  /* 0x0810091000177882 */ /* 0x000fe20000000000 */
[----:B------:R-:W-:-:S02]  /*bb00*/  UIADD3 UR67, UPT, UPT, UR47, 0xa8, URZ ;  /* 0x000000a82f437890 */ /* 0x000fc4000fffe0ff */
[----:B------:R2:W-:Y:S01]  /*bb10*/  UTCHMMA tmem[UR69], gdesc[UR56], tmem[UR47], tmem[UR22], idesc[UR23], UPT ;  /* 0x00ff1638450079ea */ /* 0x0005e2000b80002f */
[----:B------:R-:W-:Y:S02]  /*bb20*/  UIADD3.64 UR4, UPT, UPT, UR56, 0x200, URZ ;  /* 0x0000020038047897 */ /* 0x000fe4000fffe0ff */
[----:B------:R-:W-:Y:S02]  /*bb30*/  UIADD3 UR66, UPT, UPT, UR47, 0xb0, URZ ;  /* 0x000000b02f427890 */ /* 0x000fe4000fffe0ff */
[----:B------:R-:W-:Y:S02]  /*bb40*/  UIADD3.64 UR18, UPT, UPT, UR56, 0x202, URZ ;  /* 0x0000020238127897 */ /* 0x000fe4000fffe0ff */
[----:B------:R-:W-:Y:S02]  /*bb50*/  UIADD3 UR51, UPT, UPT, UR47, 0xb8, URZ ;  /* 0x000000b82f337890 */ /* 0x000fe4000fffe0ff */
[----:B-1----:R-:W-:Y:S02]  /*bb60*/  UIADD3.64 UR20, UPT, UPT, UR56, 0x204, URZ ;  /* 0x0000020438147897 */ /* 0x002fe4000fffe0ff */
[----:B------:R-:W-:-:S02]  /*bb70*/  UIADD3 UR44, UPT, UPT, UR47, 0xc0, URZ ;  /* 0x000000c02f2c7890 */ /* 0x000fc4000fffe0ff */
[----:B--2---:R-:W-:Y:S01]  /*bb80*/  UIADD3.64 UR22, UPT, UPT, UR56, 0x3fe, URZ ;  /* 0x000003fe38167897 */ /* 0x004fe2000fffe0ff */
[----:B------:R-:W-:Y:S01]  /*bb90*/  UMOV UR24, 0x0 ;  /* 0x0000000000187882 */ /* 0x000fe20000000000 */
[----:B------:R-:W-:Y:S01]  /*bba0*/  UMOV UR25, 0x8100910 ;  /* 0x0810091000197882 */ /* 0x000fe20000000000 */
[----:B------:R-:W-:Y:S01]  /*bbb0*/  UMOV UR26, 0x0 ;  /* 0x00000000001a7882 */ /* 0x000fe20000000000 */
[----:B------:R-:W-:Y:S01]  /*bbc0*/  UMOV UR27, 0x8100910 ;  /* 0x08100910001b7882 */ /* 0x000fe20000000000 */
[----:B------:R-:W-:Y:S01]  /*bbd0*/  UMOV UR42, 0x0 ;  /* 0x00000000002a7882 */ /* 0x000fe20000000000 */
[----:B------:R-:W-:Y:S01]  /*bbe0*/  UMOV UR43, 0x8100910 ;  /* 0x08100910002b7882 */ /* 0x000fe20000000000 */
[----:B------:R1:W-:Y:S01]  /*bbf0*/  UTCHMMA tmem[UR29], gdesc[UR58], tmem[UR47], tmem[UR24], idesc[UR25], UPT ;  /* 0x00ff183a1d0079ea */ /* 0x0003e2000b80002f */
[----:B------:R-:W-:Y:S01]  /*bc00*/  UMOV UR30, 0x0 ;  /* 0x00000000001e7882 */ /* 0x000fe20000000000 */
[----:B------:R-:W-:Y:S01]  /*bc10*/  UMOV UR31, 0x8100910 ;  /* 0x08100910001f7882 */ /* 0x000fe20000000000 */
[----:B------:R-:W-:-:S02]  /*bc20*/  UIADD3 UR45, UPT, UPT, UR47, 0xc8, URZ ;  /* 0x000000c82f2d7890 */ /* 0x000fc4000fffe0ff */
[----:B------:R2:W-:Y:S01]  /*bc30*/  UTCHMMA tmem[UR28], gdesc[UR64], tmem[UR47], tmem[UR26], idesc[UR27], UPT ;  /* 0x00ff1a401c0079ea */ /* 0x0005e2000b80002f */
[----:B------:R-:W-:Y:S01]  /*bc40*/  UMOV UR32, 0x0 ;  /* 0x0000000000207882 */ /* 0x000fe20000000000 */
[----:B------:R-:W-:Y:S01]  /*bc50*/  UMOV UR33, 0x8100910 ;  /* 0x0810091000217882 */ /* 0x000fe20000000000 */
[----:B------:R-:W-:Y:S02]  /*bc60*/  UIADD3 UR39, UPT, UPT, UR47, 0xd0, URZ ;  /* 0x000000d02f277890 */ /* 0x000fe4000fffe0ff */
[----:B------:R-:W-:Y:S01]  /*bc70*/  UTCHMMA tmem[UR68], gdesc[UR62], tmem[UR47], tmem[UR42], idesc[UR43], UPT ;  /* 0x00ff2a3e440079ea */ /* 0x000fe2000b80002f */
[----:B------:R-:W-:Y:S01]  /*bc80*/  UMOV UR34, 0x0 ;  /* 0x0000000000227882 */ /* 0x000fe20000000000 */
[----:B-1----:R-:W-:Y:S01]  /*bc90*/  UIADD3.64 UR24, UPT, UPT, UR56, 0x400, URZ ;  /* 0x0000040038187897 */ /* 0x002fe2000fffe0ff */
[----:B------:R1:W-:Y:S01]  /*bca0*/  UTCHMMA tmem[UR67], gdesc[UR4], tmem[UR47], tmem[UR30], idesc[UR31], UPT ;  /* 0x00ff1e04430079ea */ /* 0x0003e2000b80002f */
[----:B------:R-:W-:Y:S01]  /*bcb0*/  UMOV UR35, 0x8100910 ;  /* 0x0810091000237882 */ /* 0x000fe20000000000 */
[----:B------:R-:W-:-:S02]  /*bcc0*/  UIADD3 UR38, UPT, UPT, UR47, 0xd8, URZ ;  /* 0x000000d82f267890 */ /* 0x000fc4000fffe0ff */
[----:B------:R3:W-:Y:S01]  /*bcd0*/  UTCHMMA tmem[UR66], gdesc[UR18], tmem[UR47], tmem[UR32], idesc[UR33], UPT ;  /* 0x00ff2012420079ea */ /* 0x0007e2000b80002f */
[----:B--2---:R-:W-:Y:S01]  /*bce0*/  UIADD3.64 UR26, UPT, UPT, UR56, 0x402, URZ ;  /* 0x00000402381a7897 */ /* 0x004fe2000fffe0ff */
[----:B------:R2:W-:Y:S01]  /*bcf0*/  UTCHMMA tmem[UR51], gdesc[UR20], tmem[UR47], tmem[UR34], idesc[UR35], UPT ;  /* 0x00ff2214330079ea */ /* 0x0005e2000b80002f */
[----:B------:R-:W-:Y:S01]  /*bd00*/  UIADD3.64 UR28, UPT, UPT, UR56, 0x404, URZ ;  /* 0x00000404381c7897 */ /* 0x000fe2000fffe0ff */
[----:B------:R-:W-:Y:S01]  /*bd10*/  UMOV UR36, 0x0 ;  /* 0x0000000000247882 */ /* 0x000fe20000000000 */
[----:B------:R-:W-:Y:S01]  /*bd20*/  UMOV UR37, 0x8100910 ;  /* 0x0810091000257882 */ /* 0x000fe20000000000 */
[----:B------:R-:W-:Y:S02]  /*bd30*/  UIADD3 UR41, UPT, UPT, UR47, 0xe0, URZ ;  /* 0x000000e02f297890 */ /* 0x000fe4000fffe0ff */
[----:B------:R4:W-:Y:S01]  /*bd40*/  UTCHMMA tmem[UR44], gdesc[UR22], tmem[UR47], tmem[UR36], idesc[UR37], UPT ;  /* 0x00ff24162c0079ea */ /* 0x0009e2000b80002f */
[----:B-1----:R-:W-:Y:S02]  /*bd50*/  UIADD3.64 UR30, UPT, UPT, UR56, 0x5fe, URZ ;  /* 0x000005fe381e7897 */ /* 0x002fe4000fffe0ff */
[----:B------:R-:W-:-:S02]  /*bd60*/  UIADD3 UR40, UPT, UPT, UR47, 0xe8, URZ ;  /* 0x000000e82f287890 */ /* 0x000fc4000fffe0ff */
[----:B---3--:R-:W-:Y:S02]  /*bd70*/  UIADD3.64 UR32, UPT, UPT, UR56, 0x600, URZ ;  /* 0x0000060038207897 */ /* 0x008fe4000fffe0ff */
[----:B------:R-:W-:Y:S02]  /*bd80*/  UIADD3 UR16, UPT, UPT, UR47, 0xf0, URZ ;  /* 0x000000f02f107890 */ /* 0x000fe4000fffe0ff */
[----:B--2---:R-:W-:Y:S02]  /*bd90*/  UIADD3.64 UR34, UPT, UPT, UR56, 0x602, URZ ;  /* 0x0000060238227897 */ /* 0x004fe4000fffe0ff */
[----:B------:R-:W-:Y:S02]  /*bda0*/  UIADD3 UR17, UPT, UPT, UR47, 0xf8, URZ ;  /* 0x000000f82f117890 */ /* 0x000fe4000fffe0ff */
[----:B----4-:R-:W-:Y:S01]  /*bdb0*/  UIADD3.64 UR36, UPT, UPT, UR56, 0x604, URZ ;  /* 0x0000060438247897 */ /* 0x010fe2000fffe0ff */
[----:B------:R-:W-:Y:S01]  /*bdc0*/  UMOV UR8, 0x0 ;  /* 0x0000000000087882 */ /* 0x000fe20000000000 */
[----:B------:R-:W-:Y:S01]  /*bdd0*/  UMOV UR9, 0x8100910 ;  /* 0x0810091000097882 */ /* 0x000fe20000000000 */
[----:B------:R-:W-:-:S02]  /*bde0*/  UIADD3 UR54, UPT, UPT, UR47, 0x40, URZ ;  /* 0x000000402f367890 */ /* 0x000fc4000fffe0ff */
[----:B------:R1:W-:Y:S01]  /*bdf0*/  UTCHMMA tmem[UR45], gdesc[UR24], tmem[UR47], tmem[UR8], idesc[UR9], UPT ;  /* 0x00ff08182d0079ea */ /* 0x0003e2000b80002f */
[----:B------:R-:W-:Y:S01]  /*be00*/  UIADD3 UR55, UPT, UPT, UR47, 0x100, URZ ;  /* 0x000001002f377890 */ /* 0x000fe2000fffe0ff */
[----:B------:R-:W-:Y:S01]  /*be10*/  UMOV UR10, 0x0 ;  /* 0x00000000000a7882 */ /* 0x000fe20000000000 */
[----:B------:R-:W-:Y:S01]  /*be20*/  UMOV UR11, 0x8100910 ;  /* 0x08100910000b7882 */ /* 0x000fe20000000000 */
[----:B------:R-:W-:Y:S02]  /*be30*/  UIADD3 UR73, UPT, UPT, UR47, 0x40, URZ ;  /* 0x000000402f497890 */ /* 0x000fe4000fffe0ff */
[----:B------:R2:W-:Y:S01]  /*be40*/  UTCHMMA tmem[UR39], gdesc[UR26], tmem[UR47], tmem[UR10], idesc[UR11], UPT ;  /* 0x00ff0a1a270079ea */ /* 0x0005e2000b80002f */
[----:B------:R-:W-:Y:S01]  /*be50*/  UIADD3 UR74, UPT, UPT, UR47, 0x108, URZ ;  /* 0x000001082f4a7890 */ /* 0x000fe2000fffe0ff */
[----:B------:R-:W-:Y:S01]  /*be60*/  UMOV UR14, 0x0 ;  /* 0x00000000000e7882 */ /* 0x000fe20000000000 */
[----:B------:R-:W-:Y:S01]  /*be70*/  UMOV UR15, 0x8100910 ;  /* 0x08100910000f7882 */ /* 0x000fe20000000000 */
[----:B------:R-:W-:-:S02]  /*be80*/  UIADD3 UR60, UPT, UPT, UR47, 0x40, URZ ;  /* 0x000000402f3c7890 */ /* 0x000fc4000fffe0ff */
[----:B------:R-:W-:Y:S01]  /*be90*/  UTCHMMA tmem[UR38], gdesc[UR28], tmem[UR47], tmem[UR14], idesc[UR15], UPT ;  /* 0x00ff0e1c260079ea */ /* 0x000fe2000b80002f */
[----:B------:R-:W-:Y:S01]  /*bea0*/  UIADD3 UR61, UPT, UPT, UR47, 0x110, URZ ;  /* 0x000001102f3d7890 */ /* 0x000fe2000fffe0ff */
[----:B------:R-:W-:Y:S01]  /*beb0*/  UMOV UR12, 0x0 ;  /* 0x00000000000c7882 */ /* 0x000fe20000000000 */
[----:B------:R-:W-:Y:S01]  /*bec0*/  UMOV UR13, 0x8100910 ;  /* 0x08100910000d7882 */ /* 0x000fe20000000000 */
[----:B------:R-:W-:Y:S01]  /*bed0*/  UMOV UR76, 0x0 ;  /* 0x00000000004c7882 */ /* 0x000fe20000000000 */
[----:B------:R-:W-:Y:S01]  /*bee0*/  UMOV UR77, 0x8100910 ;  /* 0x08100910004d7882 */ /* 0x000fe20000000000 */
[----:B------:R-:W-:Y:S02]  /*bef0*/  UIADD3 UR71, UPT, UPT, UR47, 0x40, URZ ;  /* 0x000000402f477890 */ /* 0x000fe4000fffe0ff */
[----:B------:R3:W-:Y:S01]  /*bf00*/  UTCHMMA tmem[UR41], gdesc[UR30], tmem[UR47], tmem[UR12], idesc[UR13], UPT ;  /* 0x00ff0c1e290079ea */ /* 0x0007e2000b80002f */
[----:B------:R-:W-:Y:S02]  /*bf10*/  UIADD3 UR72, UPT, UPT, UR47, 0x118, URZ ;  /* 0x000001182f487890 */ /* 0x000fe4000fffe0ff */
[----:B------:R-:W-:Y:S01]  /*bf20*/  UTCHMMA tmem[UR40], gdesc[UR32], tmem[UR47], tmem[UR76], idesc[UR77], UPT ;  /* 0x00ff4c20280079ea */ /* 0x000fe2000b80002f */
[----:B------:R-:W-:-:S02]  /*bf30*/  UIADD3 UR69, UPT, UPT, UR47, 0x40, URZ ;  /* 0x000000402f457890 */ /* 0x000fc4000fffe0ff */
[----:B------:R-:W-:Y:S01]  /*bf40*/  UIADD3 UR70, UPT, UPT, UR47, 0x120, URZ ;  /* 0x000001202f467890 */ /* 0x000fe2000fffe0ff */
[----:B------:R-:W-:Y:S01]  /*bf50*/  UMOV UR44, 0x0 ;  /* 0x00000000002c7882 */ /* 0x000fe20000000000 */
[----:B-1----:R-:W-:Y:S01]  /*bf60*/  UMOV UR45, 0x8100910 ;  /* 0x08100910002d7882 */ /* 0x002fe20000000000 */
[----:B------:R-:W-:Y:S02]  /*bf70*/  UIADD3 UR67, UPT, UPT, UR47, 0x40, URZ ;  /* 0x000000402f437890 */ /* 0x000fe4000fffe0ff */
[----:B------:R-:W-:Y:S01]  /*bf80*/  UTCHMMA tmem[UR16], gdesc[UR34], tmem[UR47], tmem[UR44], idesc[UR45], UPT ;  /* 0x00ff2c22100079ea */ /* 0x000fe2000b80002f */
[----:B------:R-:W-:Y:S02]  /*bf90*/  UIADD3 UR68, UPT, UPT, UR47, 0x128, URZ ;  /* 0x000001282f447890 */ /* 0x000fe4000fffe0ff */
[----:B------:R-:W-:Y:S01]  /*bfa0*/  UTCHMMA tmem[UR17], gdesc[UR36], tmem[UR47], tmem[UR42], idesc[UR43], UPT ;  /* 0x00ff2a24110079ea */ /* 0x000fe2000b80002f */
[----:B------:R-:W-:Y:S01]  /*bfb0*/  UIADD3 UR8, UPT, UPT, UR47, 0x40, URZ ;  /* 0x000000402f087890 */ /* 0x000fe2000fffe0ff */
[----:B------:R-:W-:Y:S01]  /*bfc0*/  UTCHMMA tmem[UR55], gdesc[UR52], tmem[UR54], tmem[UR42], idesc[UR43], !UPT ;  /* 0x00ff2a34370079ea */ /* 0x000fe2000f800036 */
[----:B------:R-:W-:Y:S01]  /*bfd0*/  UIADD3 UR9, UPT, UPT, UR47, 0x130, URZ ;  /* 0x000001302f097890 */ /* 0x000fe2000fffe0ff */
[----:B------:R1:W-:Y:S01]  /*bfe0*/  UTCHMMA tmem[UR74], gdesc[UR56], tmem[UR73], tmem[UR44], idesc[UR45], UPT ;  /* 0x00ff2c384a0079ea */ /* 0x0003e2000b800049 */
[----:B--2---:R-:W-:Y:S01]  /*bff0*/  UIADD3 UR10, UPT, UPT, UR47, 0x40, URZ ;  /* 0x000000402f0a7890 */ /* 0x004fe2000fffe0ff */
[----:B------:R2:W-:Y:S01]  /*c000*/  UTCHMMA tmem[UR61], gdesc[UR58], tmem[UR60], tmem[UR76], idesc[UR77], UPT ;  /* 0x00ff4c3a3d0079ea */ /* 0x0005e2000b80003c */
[----:B------:R-:W-:-:S02]  /*c010*/  UIADD3 UR11, UPT, UPT, UR47, 0x138, URZ ;  /* 0x000001382f0b7890 */ /* 0x000fc4000fffe0ff */
[----:B---3--:R-:W-:Y:S02]  /*c020*/  UIADD3 UR12, UPT, UPT, UR47, 0x40, URZ ;  /* 0x000000402f0c7890 */ /* 0x008fe4000fffe0ff */
[----:B------:R-:W-:Y:S02]  /*c030*/  UIADD3 UR13, UPT, UPT, UR47, 0x140, URZ ;  /* 0x000001402f0d7890 */ /* 0x000fe4000fffe0ff */
[----:B------:R-:W-:Y:S02]  /*c040*/  UIADD3 UR14, UPT, UPT, UR47, 0x40, URZ ;  /* 0x000000402f0e7890 */ /* 0x000fe4000fffe0ff */
[----:B------:R-:W-:Y:S01]  /*c050*/  UIADD3 UR15, UPT, UPT, UR47, 0x148, URZ ;  /* 0x000001482f0f7890 */ /* 0x000fe2000fffe0ff */
[----:B-1----:R-:W-:Y:S01]  /*c060*/  UMOV UR56, 0x0 ;  /* 0x0000000000387882 */ /* 0x002fe20000000000 */
[----:B------:R-:W-:Y:S01]  /*c070*/  UMOV UR57, 0x8100910 ;  /* 0x0810091000397882 */ /* 0x000fe20000000000 */
[----:B------:R-:W-:Y:S01]  /*c080*/  UIADD3 UR16, UPT, UPT, UR47, 0x40, URZ ;  /* 0x000000402f107890 */ /* 0x000fe2000fffe0ff */
[----:B------:R-:W-:Y:S01]  /*c090*/  UTCHMMA tmem[UR72], gdesc[UR64], tmem[UR71], tmem[UR56], idesc[UR57], UPT ;  /* 0x00ff3840480079ea */ /* 0x000fe2000b800047 */
[----:B------:R-:W-:Y:S01]  /*c0a0*/  UIADD3 UR17, UPT, UPT, UR47, 0x150, URZ ;  /* 0x000001502f117890 */ /* 0x000fe2000fffe0ff */
[----:B--2---:R-:W-:Y:S01]  /*c0b0*/  UMOV UR58, 0x0 ;  /* 0x00000000003a7882 */ /* 0x004fe20000000000 */
[----:B------:R-:W-:Y:S01]  /*c0c0*/  UMOV UR59, 0x8100910 ;  /* 0x08100910003b7882 */ /* 0x000fe20000000000 */
[----:B------:R-:W-:Y:S01]  /*c0d0*/  UIADD3 UR51, UPT, UPT, UR47, 0x40, URZ ;  /* 0x000000402f337890 */ /* 0x000fe2000fffe0ff */
[----:B------:R1:W-:Y:S01]  /*c0e0*/  UTCHMMA tmem[UR70], gdesc[UR62], tmem[UR69], tmem[UR58], idesc[UR59], UPT ;  /* 0x00ff3a3e460079ea */ /* 0x0003e2000b800045 */
[----:B------:R-:W-:Y:S01]  /*c0f0*/  UIADD3 UR66, UPT, UPT, UR47, 0x158, URZ ;  /* 0x000001582f427890 */ /* 0x000fe2000fffe0ff */
[----:B------:R-:W-:Y:S01]  /*c100*/  UMOV UR6, 0x0 ;  /* 0x0000000000067882 */ /* 0x000fe20000000000 */
[----:B------:R-:W-:Y:S01]  /*c110*/  UMOV UR7, 0x8100910 ;  /* 0x0810091000077882 */ /* 0x000fe20000000000 */
[----:B------:R-:W-:Y:S01]  /*c120*/  UIADD3 UR76, UPT, UPT, UR47, 0x40, URZ ;  /* 0x000000402f4c7890 */ /* 0x000fe2000fffe0ff */
[----:B------:R2:W-:Y:S01]  /*c130*/  UTCHMMA tmem[UR68], gdesc[UR4], tmem[UR67], tmem[UR6], idesc[UR7], UPT ;  /* 0x00ff0604440079ea */ /* 0x0005e2000b800043 */
[----:B------:R-:W-:-:S02]  /*c140*/  UIADD3 UR75, UPT, UPT, UR47, 0x160, URZ ;  /* 0x000001602f4b7890 */ /* 0x000fc4000fffe0ff */
[----:B------:R-:W-:Y:S01]  /*c150*/  UIADD3 UR74, UPT, UPT, UR47, 0x168, URZ ;  /* 0x000001682f4a7890 */ /* 0x000fe2000fffe0ff */
[----:B-1----:R-:W-:Y:S01]  /*c160*/  UMOV UR70, 0x0 ;  /* 0x0000000000467882 */ /* 0x002fe20000000000 */
[----:B------:R-:W-:Y:S01]  /*c170*/  UMOV UR71, 0x8100910 ;  /* 0x0810091000477882 */ /* 0x000fe20000000000 */
[----:B------:R-:W-:Y:S01]  /*c180*/  UMOV UR38, 0x0 ;  /* 0x0000000000267882 */ /* 0x000fe20000000000 */
[----:B------:R-:W-:Y:S01]  /*c190*/  UMOV UR39, 0x8100910 ;  /* 0x0810091000277882 */ /* 0x000fe20000000000 */
[----:B------:R-:W-:Y:S01]  /*c1a0*/  UIADD3 UR77, UPT, UPT, UR47, 0x40, URZ ;  /* 0x000000402f4d7890 */ /* 0x000fe2000fffe0ff */
[----:B------:R1:W-:Y:S01]  /*c1b0*/  UTCHMMA tmem[UR9], gdesc[UR18], tmem[UR8], tmem[UR70], idesc[UR71], UPT ;  /* 0x00ff4612090079ea */ /* 0x0003e2000b800008 */
[----:B------:R-:W-:Y:S01]  /*c1c0*/  UIADD3 UR64, UPT, UPT, UR47, 0x170, URZ ;  /* 0x000001702f407890 */ /* 0x000fe2000fffe0ff */
[----:B------:R1:W-:Y:S01]  /*c1d0*/  UTCHMMA tmem[UR11], gdesc[UR20], tmem[UR10], tmem[UR38], idesc[UR39], UPT ;  /* 0x00ff26140b0079ea */ /* 0x0003e2000b80000a */
        /* <DEDUP_REMOVED lines=8> */
[----:B------:R-:W-:Y:S01]  /*c260*/  UMOV UR54, 0x0 ;  /* 0x0000000000367882 */ /* 0x000fe20000000000 */
[----:B------:R-:W-:Y:S01]  /*c270*/  UMOV UR55, 0x8100910 ;  /* 0x0810091000377882 */ /* 0x000fe20000000000 */
[----:B------:R1:W-:Y:S01]  /*c280*/  UTCHMMA tmem[UR17], gdesc[UR26], tmem[UR16], tmem[UR44], idesc[UR45], UPT ;  /* 0x00ff2c1a110079ea */ /* 0x0003e2000b800010 */
[----:B------:R1:W-:Y:S01]  /*c290*/  UTCHMMA tmem[UR66], gdesc[UR28], tmem[UR51], tmem[UR52], idesc[UR53], UPT ;  /* 0x00ff341c420079ea */ /* 0x0003e2000b800033 */
[----:B--2---:R-:W-:Y:S01]  /*c2a0*/  UMOV UR4, UR49 ;  /* 0x0000003100047c82 */ /* 0x004fe20008000000 */
[----:B------:R-:W-:Y:S01]  /*c2b0*/  UMOV UR5, URZ ;  /* 0x000000ff00057c82 */ /* 0x000fe20008000000 */
[----:B------:R1:W-:Y:S01]  /*c2c0*/  UTCHMMA tmem[UR75], gdesc[UR30], tmem[UR76], tmem[UR54], idesc[UR55], UPT ;  /* 0x00ff361e4b0079ea */ /* 0x0003e2000b80004c */
[----:B------:R-:W-:Y:S01]  /*c2d0*/  UMOV UR60, 0x0 ;  /* 0x00000000003c7882 */ /* 0x000fe20000000000 */
[----:B------:R-:W-:Y:S01]  /*c2e0*/  UMOV UR61, 0x8100910 ;  /* 0x08100910003d7882 */ /* 0x000fe20000000000 */
[----:B------:R1:W-:Y:S01]  /*c2f0*/  UTCHMMA tmem[UR74], gdesc[UR32], tmem[UR73], tmem[UR56], idesc[UR57], UPT ;  /* 0x00ff38204a0079ea */ /* 0x0003e2000b800049 */
[----:B------:R-:W-:Y:S01]  /*c300*/  UMOV UR65, UR4 ;  /* 0x0000000400417c82 */ /* 0x000fe20008000000 */
[----:B------:R1:W-:Y:S01]  /*c310*/  UTCHMMA tmem[UR64], gdesc[UR34], tmem[UR77], tmem[UR58], idesc[UR59], UPT ;  /* 0x00ff3a22400079ea */ /* 0x0003e2000b80004d */
[----:B------:R1:W-:Y:S01]  /*c320*/  UTCHMMA tmem[UR63], gdesc[UR36], tmem[UR62], tmem[UR60], idesc[UR61], UPT ;  /* 0x00ff3c243f0079ea */ /* 0x0003e2000b80003e */
[----:B------:R1:W-:Y:S01]  /*c330*/  UTCBAR [UR65], URZ ;  /* 0x000000ff410073e9 */ /* 0x0003e200080000ff */
[----:B------:R-:W-:-:S02]  /*c340*/  R2UR.FILL UR7, R3 ;  /* 0x00000000030772ca */ /* 0x000fc400004e0000 */
[----:B------:R-:W-:-:S15]  /*c350*/  R2UR.FILL UR6, R2 ;  /* 0x00000000020672ca */ /* 0x000fde00004e0000 */
.L_x_8:
[----:B------:R-:W2:Y:S01]  /*c360*/  LDL.LU.64 R22, [R1+0x378] ;  /* 0x0003780001167983 */ /* 0x000ea20000300a00 */
[----:B------:R-:W-:Y:S01]  /*c370*/  BAR.SYNC.DEFER_BLOCKING 0x0 ;  /* 0x0000000000007b1d */ /* 0x000fe20000010000 */
[----:B------:R-:W-:-:S07]  /*c380*/  ISETP.GE.U32.AND P6, PT, R6, 0x7ffffefd, PT ;  /* 0x7ffffefd0600780c */ /* 0x000fce0003fc6070 */
[----:B------:R-:W3:Y:S01]  /*c390*/  LDC R12, c[0x0][0x3a0] ;  /* 0x0000e800ff0c7b82 */ /* 0x000ee20000000800 */
[----:B------:R-:W4:Y:S04]  /*c3a0*/  LDL.LU.64 R18, [R1+0x380] ;  /* 0x0003800001127983 */ /* 0x000f280000300a00 */
[----:B------:R-:W3:Y:S01]  /*c3b0*/  LDL.LU.64 R16, [R1+0x388] ;  /* 0x0003880001107983 */ /* 0x000ee20000300a00 */
[----:B------:R-:W-:Y:S02]  /*c3c0*/  VIADD R3, R9, 0xffffff79 ;  /* 0xffffff7909037836 */ /* 0x000fe40000000000 */
[----:B------:R-:W1:Y:S01]  /*c3d0*/  LDC R5, c[0x0][0x3a0] ;  /* 0x0000e800ff057b82 */ /* 0x000e620000000800 */
[----:B------:R-:W3:Y:S04]  /*c3e0*/  LDL.LU.64 R14, [R1+0x390] ;  /* 0x00039000010e7983 */ /* 0x000ee80000300a00 */
[----:B------:R-:W3:Y:S01]  /*c3f0*/  LDL.LU.64 R28, [R1+0x398] ;  /* 0x00039800011c7983 */ /* 0x000ee20000300a00 */
[----:B------:R-:W-:-:S02]  /*c400*/  VIADD R2, R10, 0xffffff78 ;  /* 0xffffff780a027836 */ /* 0x000fc40000000000 */
[----:B------:R-:W1:Y:S01]  /*c410*/  LDC R9, c[0x0][0x3a0] ;  /* 0x0000e800ff097b82 */ /* 0x000e620000000800 */
[----:B------:R-:W3:Y:S04]  /*c420*/  LDL.LU.64 R26, [R1+0x3a0] ;  /* 0x0003a000011a7983 */ /* 0x000ee80000300a00 */
[----:B------:R-:W3:Y:S03]  /*c430*/  LDL.LU.64 R24, [R1+0x3a8] ;  /* 0x0003a80001187983 */ /* 0x000ee60000300a00 */
[----:B------:R-:W1:Y:S01]  /*c440*/  LDC R6, c[0x0][0x3a0] ;  /* 0x0000e800ff067b82 */ /* 0x000e620000000800 */
[----:B------:R-:W3:Y:S04]  /*c450*/  LDL.LU.64 R20, [R1+0x3b0] ;  /* 0x0003b00001147983 */ /* 0x000ee80000300a00 */
[----:B------:R1:W-:Y:S03]  /*c460*/  STL.64 [R1+0xba8], R82 ;  /* 0x000ba85201007387 */ /* 0x0003e60000100a00 */
[----:B------:R-:W1:Y:S01]  /*c470*/  LDC R10, c[0x0][0x3a0] ;  /* 0x0000e800ff0a7b82 */ /* 0x000e620000000800 */
[----:B------:R1:W-:Y:S04]  /*c480*/  STL.64 [R1+0xb88], R80 ;  /* 0x000b885001007387 */ /* 0x0003e80000100a00 */
[----:B------:R-:W-:Y:S03]  /*c490*/  STL.64 [R1+0xb90], R172 ;  /* 0x000b90ac01007387 */ /* 0x000fe60000100a00 */
[----:B------:R-:W1:Y:S01]  /*c4a0*/  LDC R30, c[0x0][0x3a0] ;  /* 0x0000e800ff1e7b82 */ /* 0x000e620000000800 */
[----:B------:R1:W-:Y:S04]  /*c4b0*/  STL.64 [R1+0xb98], R170 ;  /* 0x000b98aa01007387 */ /* 0x0003e80000100a00 */
[----:B------:R1:W-:Y:S03]  /*c4c0*/  STL.64 [R1+0xba0], R168 ;  /* 0x000ba0a801007387 */ /* 0x0003e60000100a00 */
[----:B------:R-:W1:Y:S01]  /*c4d0*/  LDC R38, c[0x0][0x3a0] ;  /* 0x0000e800ff267b82 */ /* 0x000e620000000800 */
[----:B------:R-:W-:Y:S01]  /*c4e0*/  @!PT LDS RZ, [RZ] ;  /* 0x00000000fffff984 */ /* 0x000fe20000000800 */
[----:B------:R-:W-:Y:S01]  /*c4f0*/  @!PT LDS RZ, [RZ] ;  /* 0x00000000fffff984 */ /* 0x000fe20000000800 */
[----:B------:R-:W-:Y:S01]  /*c500*/  @!PT LDS RZ, [RZ] ;  /* 0x00000000fffff984 */ /* 0x000fe20000000800 */
[----:B------:R-:W-:Y:S04]  /*c510*/  LDGSTS.E [R88], desc[UR6][R172.64], !P4 ;  /* 0x00000000ac587fae */ /* 0x000fe8000e1a1006 */
[----:B------:R1:W-:Y:S01]  /*c520*/  LDGSTS.E [R88+0x200], desc[UR6][R170.64], !P4 ;  /* 0x00200000aa587fae */ /* 0x0003e2000e1a1006 */
[----:B------:R-:W-:-:S02]  /*c530*/  ISETP.GE.U32.AND P4, PT, R8, 0x7ffffefc, PT ;  /* 0x7ffffefc0800780c */ /* 0x000fc40003f86070 */
[----:B------:R-:W1:Y:S01]  /*c540*/  LDC R46, c[0x0][0x3a0] ;  /* 0x0000e800ff2e7b82 */ /* 0x000e620000000800 */
[----:B------:R1:W-:Y:S04]  /*c550*/  LDGSTS.E [R88+0x400], desc[UR6][R168.64], !P2 ;  /* 0x00400000a8587fae */ /* 0x0003e8000d1a1006 */
[----:B------:R-:W-:Y:S01]  /*c560*/  LDGSTS.E [R88+0x600], desc[UR6][R166.64], !P2 ;  /* 0x00600000a6587fae */ /* 0x000fe2000d1a1006 */
[----:B------:R-:W-:Y:S02]  /*c570*/  ISETP.GE.U32.AND P2, PT, R7, 0x7ffffefb, PT ;  /* 0x7ffffefb0700780c */ /* 0x000fe40003f46070 */
[----:B------:R-:W1:Y:S08]  /*c580*/  LDC R8, c[0x0][0x3a0] ;  /* 0x0000e800ff087b82 */ /* 0x000e700000000800 */
        /* <DEDUP_REMOVED lines=13> */
[----:B------:R-:W1:Y:S01]  /*c660*/  LDC R225, c[0x0][0x3a0] ;  /* 0x0000e800ffe17b82 */ /* 0x000e620000000800 */
[----:B--2---:R-:W-:-:S02]  /*c670*/  IMAD.WIDE R164, R4, 0x4, R22 ;  /* 0x0000000404a47825 */ /* 0x004fc400078e0216 */
[----:B------:R-:W2:Y:S04]  /*c680*/  LDL.LU.64 R22, [R1+0x3b8] ;  /* 0x0003b80001167983 */ /* 0x000ea80000300a00 */
[----:B------:R-:W-:Y:S01]  /*c690*/  LDGSTS.E [R88+0x800], desc[UR6][R164.64], !P1 ;  /* 0x00800000a4587fae */ /* 0x000fe2000c9a1006 */
[----:B----4-:R-:W-:-:S03]  /*c6a0*/  IMAD.WIDE R162, R4, 0x4, R18 ;  /* 0x0000000404a27825 */ /* 0x010fc600078e0212 */
[----:B------:R-:W4:Y:S01]  /*c6b0*/  LDL.LU.64 R18, [R1+0x3c0] ;  /* 0x0003c00001127983 */ /* 0x000f220000300a00 */
[----:B---3--:R-:W-:-:S03]  /*c6c0*/  IMAD.WIDE R160, R4, 0x4, R16 ;  /* 0x0000000404a07825 */ /* 0x008fc600078e0210 */
[----:B------:R-:W3:Y:S01]  /*c6d0*/  LDL.LU.64 R16, [R1+0x3c8] ;  /* 0x0003c80001107983 */ /* 0x000ee20000300a00 */
[----:B------:R-:W-:-:S03]  /*c6e0*/  IMAD.WIDE R158, R4, 0x4, R14 ;  /* 0x00000004049e7825 */ /* 0x000fc600078e020e */
        /* <DEDUP_REMOVED lines=8> */
[----:B------:R-:W3:Y:S04]  /*c770*/  LDL.LU.64 R20, [R1+0x3f0] ;  /* 0x0003f00001147983 */ /* 0x000ee80000300a00 */
[----:B------:R-:W-:Y:S01]  /*c780*/  LDGSTS.E [R88+0xa00], desc[UR6][R162.64], !P1 ;  /* 0x00a00000a2587fae */ /* 0x000fe2000c9a1006 */
[----:B--2---:R-:W-:-:S04]  /*c790*/  IMAD.WIDE R148, R4, 0x4, R22 ;  /* 0x0000000404947825 */ /* 0x004fc800078e0216 */
[C---:B----4-:R-:W-:Y:S01]  /*c7a0*/  IMAD.WIDE R146, R4.reuse, 0x4, R18 ;  /* 0x0000000404927825 */ /* 0x050fe200078e0212 */
[----:B------:R-:W2:Y:S03]  /*c7b0*/  LDL.LU.64 R22, [R1+0x3f8] ;  /* 0x0003f80001167983 */ /* 0x000ea60000300a00 */
[C---:B---3--:R-:W-:Y:S01]  /*c7c0*/  IMAD.WIDE R144, R4.reuse, 0x4, R16 ;  /* 0x0000000404907825 */ /* 0x048fe200078e0210 */
[----:B------:R-:W3:Y:S04]  /*c7d0*/  LDL.LU.64 R18, [R1+0x400] ;  /* 0x0004000001127983 */ /* 0x000ee80000300a00 */
[----:B------:R-:W4:Y:S01]  /*c7e0*/  LDL.LU.64 R16, [R1+0x408] ;  /* 0x0004080001107983 */ /* 0x000f220000300a00 */
[----:B------:R-:W-:-:S03]  /*c7f0*/  IMAD.WIDE R142, R4, 0x4, R14 ;  /* 0x00000004048e7825 */ /* 0x000fc600078e020e */
        /* <DEDUP_REMOVED lines=9> */
[----:B------:R-:W-:-:S03]  /*c890*/  ISETP.GE.U32.AND P1, PT, R3, 0x7ffffefa, PT ;  /* 0x7ffffefa0300780c */ /* 0x000fc60003f26070 */
[----:B------:R-:W-:Y:S01]  /*c8a0*/  LDGSTS.E [R88+0xc00], desc[UR6][R160.64], !P6 ;  /* 0x00c00000a0587fae */ /* 0x000fe2000f1a1006 */
[----:B--2---:R-:W-:-:S03]  /*c8b0*/  IMAD.WIDE R128, R4, 0x4, R22 ;  /* 0x0000000404807825 */ /* 0x004fc600078e0216 */
[----:B------:R-:W-:Y:S01]  /*c8c0*/  LDGSTS.E [R88+0xe00], desc[UR6][R158.64], !P6 ;  /* 0x00e000009e587fae */ /* 0x000fe2000f1a1006 */
[----:B---3--:R-:W-:-:S03]  /*c8d0*/  IMAD.WIDE R126, R4, 0x4, R18 ;  /* 0x00000004047e7825 */ /* 0x008fc600078e0212 */
[----:B------:R-:W2:Y:S01]  /*c8e0*/  LDL.LU.64 R22, [R1+0x438] ;  /* 0x0004380001167983 */ /* 0x000ea20000300a00 */
[----:B----4-:R-:W-:-:S03]  /*c8f0*/  IMAD.WIDE R124, R4, 0x4, R16 ;  /* 0x00000004047c7825 */ /* 0x010fc600078e0210 */
        /* <DEDUP_REMOVED lines=12> */
[----:B------:R-:W-:Y:S02]  /*c9c0*/  ISETP.GE.U32.AND P6, PT, R2, 0x7ffffef9, PT ;  /* 0x7ffffef90200780c */ /* 0x000fe40003fc6070 */
[----:B------:R-:W-:Y:S01]  /*c9d0*/  IADD3 R3, PT, PT, R11, -0x89, RZ ;  /* 0xffffff770b037810 */ /* 0x000fe20007ffe0ff */
        /* <DEDUP_REMOVED lines=18> */
[----:B------:R-:W-:Y:S01]  /*cb00*/  VIADD R2, R13, 0xffffff76 ;  /* 0xffffff760d027836 */ /* 0x000fe20000000000 */
[----:B------:R-:W-:Y:S02]  /*cb10*/  ISETP.GE.U32.AND P4, PT, R3, 0x7ffffef8, PT ;  /* 0x7ffffef80300780c */ /* 0x000fe40003f86070 */
        /* <DEDUP_REMOVED lines=18> */
[----:B------:R-:W-:Y:S01]  /*cc40*/  ISETP.GE.U32.AND P2, PT, R2, 0x7ffffef7, PT ;  /* 0x7ffffef70200780c */ /* 0x000fe20003f46070 */
[----:B-1----:R-:W-:Y:S02]  /*cc50*/  VIADD R3, R7, 0xffffff75 ;  /* 0xffffff7507037836 */ /* 0x002fe40000000000 */
[----:B------:R-:W1:Y:S01]  /*cc60*/  LDC R7, c[0x0][0x3a0] ;  /* 0x0000e800ff077b82 */ /* 0x000e620000000800 */
[----:B------:R-:W-:Y:S01]  /*cc70*/  LDGSTS.E [R88+0x1800], desc[UR6][R148.64], !P1 ;  /* 0x0180000094587fae */ /* 0x000fe2000c9a1006 */
[----:B--2---:R-:W-:-:S04]  /*cc80*/  IMAD.WIDE R56, R4, 0x4, R22 ;  /* 0x0000000404387825 */ /* 0x004fc800078e0216 */
[C---:B---3--:R-:W-:Y:S01]  /*cc90*/  IMAD.WIDE R52, R4.reuse, 0x4, R18 ;  /* 0x0000000404347825 */ /* 0x048fe200078e0212 */
[----:B------:R-:W2:Y:S03]  /*cca0*/  LDL.LU.64 R22, [R1+0x4f8] ;  /* 0x0004f80001167983 */ /* 0x000ea60000300a00 */
[C---:B----4-:R-:W-:Y:S01]  /*ccb0*/  IMAD.WIDE R48, R4.reuse, 0x4, R16 ;  /* 0x0000000404307825 */ /* 0x050fe200078e0210 */
[----:B------:R-:W3:Y:S04]  /*ccc0*/  LDL.LU.64 R18, [R1+0x500] ;  /* 0x0005000001127983 */ /* 0x000ee80000300a00 */
[----:B------:R-:W4:Y:S01]  /*ccd0*/  LDL.LU.64 R16, [R1+0x508] ;  /* 0x0005080001107983 */ /* 0x000f220000300a00 */
[----:B------:R-:W-:-:S03]  /*cce0*/  IMAD.WIDE R44, R4, 0x4, R14 ;  /* 0x00000004042c7825 */ /* 0x000fc600078e020e */
[----:B------:R-:W4:Y:S04]  /*ccf0*/  LDL.LU.64 R14, [R1+0x510] ;  /* 0x00051000010e7983 */ /* 0x000f280000300a00 */
[----:B------:R-:W4:Y:S04]  /*cd00*/  LDL.LU.64 R78, [R1+0x518] ;  /* 0x00051800014e7983 */ /* 0x000f280000300a00 */
[----:B------:R-:W4:Y:S04]  /*cd10*/  LDL.LU.64 R54, [R1+0x520] ;  /* 0x0005200001367983 */ /* 0x000f280000300a00 */
[----:B------:R-:W4:Y:S04]  /*cd20*/  LDL.LU.64 R42, [R1+0x528] ;  /* 0x00052800012a7983 */ /* 0x000f280000300a00 */
[----:B------:R-:W4:Y:S01]  /*cd30*/  LDL.LU.64 R34, [R1+0x530] ;  /* 0x0005300001227983 */ /* 0x000f220000300a00 */
[----:B------:R-:W-:-:S03]  /*cd40*/  IMAD.WIDE R32, R4, 0x4, R24 ;  /* 0x0000000404207825 */ /* 0x000fc600078e0218 */
[----:B------:R-:W4:Y:S01]  /*cd50*/  LDL.LU.64 R58, [R1+0x538] ;  /* 0x00053800013a7983 */ /* 0x000f220000300a00 */
[----:B------:R-:W-:Y:S01]  /*cd60*/  IADD3 R2, PT, PT, R12, -0x8c, RZ ;  /* 0xffffff740c027810 */ /* 0x000fe20007ffe0ff */
[----:B------:R-:W-:Y:S01]  /*cd70*/  IMAD.WIDE R40, R4, 0x4, R28 ;  /* 0x0000000404287825 */ /* 0x000fe200078e021c */
[----:B------:R-:W1:Y:S01]  /*cd80*/  LDC R12, c[0x0][0x3a0] ;  /* 0x0000e800ff0c7b82 */ /* 0x000e620000000800 */
[----:B------:R-:W-:Y:S01]  /*cd90*/  LDGSTS.E [R88+0x1a00], desc[UR6][R146.64], !P1 ;  /* 0x01a0000092587fae */ /* 0x000fe2000c9a1006 */
[----:B------:R-:W-:-:S03]  /*cda0*/  ISETP.GE.U32.AND P1, PT, R3, 0x7ffffef6, PT ;  /* 0x7ffffef60300780c */ /* 0x000fc60003f26070 */
[----:B------:R-:W-:Y:S01]  /*cdb0*/  LDGSTS.E [R88+0x1c00], desc[UR6][R144.64], !P6 ;  /* 0x01c0000090587fae */ /* 0x000fe2000f1a1006 */
[----:B------:R-:W-:Y:S02]  /*cdc0*/  VIADD R3, R5, 0xffffff73 ;  /* 0xffffff7305037836 */ /* 0x000fe40000000000 */
[----:B------:R-:W1:Y:S01]  /*cdd0*/  LDC R5, c[0x0][0x3a0] ;  /* 0x0000e800ff057b82 */ /* 0x000e620000000800 */
[----:B------:R-:W-:Y:S01]  /*cde0*/  LDGSTS.E [R88+0x1e00], desc[UR6][R142.64], !P6 ;  /* 0x01e000008e587fae */ /* 0x000fe2000f1a1006 */
[----:B------:R-:W-:Y:S01]  /*cdf0*/  ISETP.GE.U32.AND P6, PT, R2, 0x7ffffef5, PT ;  /* 0x7ffffef50200780c */ /* 0x000fe20003fc6070 */
[----:B------:R-:W-:Y:S02]  /*ce00*/  VIADD R2, R8, 0xffffff72 ;  /* 0xffffff7208027836 */ /* 0x000fe40000000000 */
[----:B------:R-:W-:Y:S03]  /*ce10*/  LDGSTS.E [R88+0x2000], desc[UR6][R140.64], !P4 ;  /* 0x020000008c587fae */ /* 0x000fe6000e1a1006 */
[----:B------:R-:W1:Y:S01]  /*ce20*/  LDC R8, c[0x0][0x3a0] ;  /* 0x0000e800ff087b82 */ /* 0x000e620000000800 */
[----:B------:R-:W-:Y:S04]  /*ce30*/  LDGSTS.E [R88+0x2200], desc[UR6][R138.64], !P4 ;  /* 0x022000008a587fae */ /* 0x000fe8000e1a1006 */
[----:B------:R-:W-:Y:S01]  /*ce40*/  LDGSTS.E [R88+0x2400], desc[UR6][R136.64], !P2 ;  /* 0x0240000088587fae */ /* 0x000fe2000d1a1006 */
[----:B------:R-:W-:-:S03]  /*ce50*/  ISETP.GE.U32.AND P4, PT, R3, 0x7ffffef4, PT ;  /* 0x7ffffef40300780c */ /* 0x000fc60003f86070 */
[----:B------:R-:W-:Y:S01]  /*ce60*/  LDGSTS.E [R88+0x2600], desc[UR6][R130.64], !P2 ;  /* 0x0260000082587fae */ /* 0x000fe2000d1a1006 */
[----:B------:R-:W-:Y:S01]  /*ce70*/  ISETP.GE.U32.AND P2, PT, R2, 0x7ffffef3, PT ;  /* 0x7ffffef30200780c */ /* 0x000fe20003f46070 */
[----:B------:R-:W-:Y:S02]  /*ce80*/  VIADD R2, R9, 0xffffff70 ;  /* 0xffffff7009027836 */ /* 0x000fe40000000000 */
[----:B------:R-:W1:Y:S01]  /*ce90*/  LDC R9, c[0x0][0x3a0] ;  /* 0x0000e800ff097b82 */ /* 0x000e620000000800 */
[----:B------:R-:W-:Y:S01]  /*cea0*/  IADD3 R3, PT, PT, R6, -0x8f, RZ ;  /* 0xffffff7106037810 */ /* 0x000fe20007ffe0ff */
[----:B------:R-:W-:Y:S04]  /*ceb0*/  LDGSTS.E [R88+0x2800], desc[UR6][R128.64], !P1 ;  /* 0x0280000080587fae */ /* 0x000fe8000c9a1006 */
[----:B------:R-:W-:Y:S02]  /*cec0*/  LDGSTS.E [R88+0x2a00], desc[UR6][R126.64], !P1 ;  /* 0x02a000007e587fae */ /* 0x000fe4000c9a1006 */
[----:B------:R-:W1:Y:S01]  /*ced0*/  LDC R6, c[0x0][0x3a0] ;  /* 0x0000e800ff067b82 */ /* 0x000e620000000800 */
[----:B------:R-:W-:Y:S01]  /*cee0*/  ISETP.GE.U32.AND P1, PT, R3, 0x7ffffef2, PT ;  /* 0x7ffffef20300780c */ /* 0x000fe20003f26070 */
[----:B------:R-:W-:Y:S01]  /*cef0*/  LDGSTS.E [R88+0x2c00], desc[UR6][R124.64], !P6 ;  /* 0x02c000007c587fae */ /* 0x000fe2000f1a1006 */
[----:B--2---:R-:W-:-:S03]  /*cf00*/  IMAD.WIDE R24, R4, 0x4, R22 ;  /* 0x0000000404187825 */ /* 0x004fc600078e0216 */
[----:B------:R-:W-:Y:S01]  /*cf10*/  LDGSTS.E [R88+0x2e00], desc[UR6][R122.64], !P6 ;  /* 0x02e000007a587fae */ /* 0x000fe2000f1a1006 */
[----:B---3--:R-:W-:Y:S01]  /*cf20*/  IMAD.WIDE R22, R4, 0x4, R18 ;  /* 0x0000000404167825 */ /* 0x008fe200078e0212 */
[----:B------:R-:W-:Y:S02]  /*cf30*/  ISETP.GE.U32.AND P6, PT, R2, 0x7ffffef1, PT ;  /* 0x7ffffef10200780c */ /* 0x000fe40003fc6070 */
[----:B------:R-:W-:Y:S01]  /*cf40*/  LDGSTS.E [R88+0x3000], desc[UR6][R120.64], !P4 ;  /* 0x0300000078587fae */ /* 0x000fe2000e1a1006 */
[----:B----4-:R-:W-:-:S03]  /*cf50*/  IMAD.WIDE R18, R4, 0x4, R16 ;  /* 0x0000000404127825 */ /* 0x010fc600078e0210 */
[----:B------:R-:W2:Y:S04]  /*cf60*/  LDL.LU.64 R16, [R1+0x540] ;  /* 0x0005400001107983 */ /* 0x000ea80000300a00 */
[----:B------:R-:W3:Y:S01]  /*cf70*/  LDL.LU.64 R50, [R1+0x548] ;  /* 0x0005480001327983 */ /* 0x000ee20000300a00 */
[----:B-1----:R-:W-:Y:S02]  /*cf80*/  VIADD R3, R7, 0xffffff6f ;  /* 0xffffff6f07037836 */ /* 0x002fe40000000000 */
[----:B------:R-:W1:Y:S01]  /*cf90*/  LDC R7, c[0x0][0x3a0] ;  /* 0x0000e800ff077b82 */ /* 0x000e620000000800 */
[----:B------:R-:W-:Y:S01]  /*cfa0*/  IADD3 R2, PT, PT, R10, -0x92, RZ ;  /* 0xffffff6e0a027810 */ /* 0x000fe20007ffe0ff */
[----:B------:R-:W-:Y:S01]  /*cfb0*/  LDGSTS.E [R88+0x3200], desc[UR6][R118.64], !P4 ;  /* 0x0320000076587fae */ /* 0x000fe2000e1a1006 */
[----:B------:R-:W-:-:S03]  /*cfc0*/  ISETP.GE.U32.AND P4, PT, R3, 0x7ffffef0, PT ;  /* 0x7ffffef00300780c */ /* 0x000fc60003f86070 */
[----:B------:R-:W-:Y:S02]  /*cfd0*/  LDGSTS.E [R88+0x3400], desc[UR6][R116.64], !P2 ;  /* 0x0340000074587fae */ /* 0x000fe4000d1a1006 */
[----:B------:R-:W4:Y:S02]  /*cfe0*/  LDC R10, c[0x0][0x3a0] ;  /* 0x0000e800ff0a7b82 */ /* 0x000f240000000800 */
[----:B------:R-:W-:Y:S01]  /*cff0*/  LDGSTS.E [R88+0x3600], desc[UR6][R114.64], !P2 ;  /* 0x0360000072587fae */ /* 0x000fe2000d1a1006 */
[----:B------:R-:W-:Y:S01]  /*d000*/  ISETP.GE.U32.AND P2, PT, R2, 0x7ffffeef, PT ;  /* 0x7ffffeef0200780c */ /* 0x000fe20003f46070 */
[----:B------:R-:W-:Y:S02]  /*d010*/  VIADD R2, R8, 0xffffff6c ;  /* 0xffffff6c08027836 */ /* 0x000fe40000000000 */
[----:B------:R-:W-:Y:S01]  /*d020*/  VIADD R3, R5, 0xffffff6d ;  /* 0xffffff6d05037836 */ /* 0x000fe20000000000 */
[----:B------:R-:W-:Y:S01]  /*d030*/  LDGSTS.E [R88+0x3800], desc[UR6][R112.64], !P1 ;  /* 0x0380000070587fae */ /* 0x000fe2000c9a1006 */
[----:B------:R-:W4:Y:S03]  /*d040*/  LDC R8, c[0x0][0x3a0] ;  /* 0x0000e800ff087b82 */ /* 0x000f260000000800 */
[----:B------:R-:W-:Y:S04]  /*d050*/  LDGSTS.E [R88+0x3a00], desc[UR6][R110.64], !P1 ;  /* 0x03a000006e587fae */ /* 0x000fe8000c9a1006 */
[----:B------:R-:W-:Y:S01]  /*d060*/  LDGSTS.E [R88+0x3c00], desc[UR6][R108.64], !P6 ;  /* 0x03c000006c587fae */ /* 0x000fe2000f1a1006 */
[----:B------:R-:W4:Y:S03]  /*d070*/  LDC R5, c[0x0][0x3a0] ;  /* 0x0000e800ff057b82 */ /* 0x000f260000000800 */
[----:B------:R-:W-:Y:S01]  /*d080*/  LDGSTS.E [R88+0x3e00], desc[UR6][R104.64], !P6 ;  /* 0x03e0000068587fae */ /* 0x000fe2000f1a1006 */
[----:B------:R-:W-:Y:S01]  /*d090*/  ISETP.GE.U32.AND P6, PT, R2, 0x7ffffeed, PT ;  /* 0x7ffffeed0200780c */ /* 0x000fe20003fc6070 */
[----:B------:R-:W-:Y:S01]  /*d0a0*/  VIADD R2, R9, 0xffffff6a ;  /* 0xffffff6a09027836 */ /* 0x000fe20000000000 */
[----:B------:R-:W-:Y:S01]  /*d0b0*/  ISETP.GE.U32.AND P1, PT, R3, 0x7ffffeee, PT ;  /* 0x7ffffeee0300780c */ /* 0x000fe20003f26070 */
[----:B------:R-:W-:Y:S01]  /*d0c0*/  LDGSTS.E [R88+0x4000], desc[UR6][R100.64], !P4 ;  /* 0x0400000064587fae */ /* 0x000fe2000e1a1006 */
[----:B------:R-:W4:Y:S01]  /*d0d0*/  LDC R9, c[0x0][0x3a0] ;  /* 0x0000e800ff097b82 */ /* 0x000f220000000800 */
[----:B------:R-:W-:-:S02]  /*d0e0*/  IADD3 R3, PT, PT, R6, -0x95, RZ ;  /* 0xffffff6b06037810 */ /* 0x000fc40007ffe0ff */
[----:B------:R-:W-:Y:S02]  /*d0f0*/  LDGSTS.E [R88+0x4200], desc[UR6][R96.64], !P4 ;  /* 0x0420000060587fae */ /* 0x000fe4000e1a1006 */
[----:B------:R-:W-:Y:S02]  /*d100*/  ISETP.GE.U32.AND P4, PT, R3, 0x7ffffeec, PT ;  /* 0x7ffffeec0300780c */ /* 0x000fe40003f86070 */
[----:B------:R-:W-:Y:S01]  /*d110*/  LDGSTS.E [R88+0x4400], desc[UR6][R92.64], !P2 ;  /* 0x044000005c587fae */ /* 0x000fe2000d1a1006 */
[----:B------:R-:W4:Y:S03]  /*d120*/  LDC R6, c[0x0][0x3a0] ;  /* 0x0000e800ff067b82 */ /* 0x000f260000000800 */
[----:B------:R-:W-:Y:S01]  /*d130*/  LDGSTS.E [R88+0x4600], desc[UR6][R76.64], !P2 ;  /* 0x046000004c587fae */ /* 0x000fe2000d1a1006 */
[----:B------:R-:W-:Y:S01]  /*d140*/  ISETP.GE.U32.AND P2, PT, R2, 0x7ffffeeb, PT ;  /* 0x7ffffeeb0200780c */ /* 0x000fe20003f46070 */
[----:B-1----:R-:W-:Y:S01]  /*d150*/  VIADD R3, R7, 0xffffff69 ;  /* 0xffffff6907037836 */ /* 0x002fe20000000000 */
[----:B----4-:R-:W-:Y:S01]  /*d160*/  IADD3 R2, PT, PT, R10, -0x98, RZ ;  /* 0xffffff680a027810 */ /* 0x010fe20007ffe0ff */
[----:B------:R-:W-:Y:S01]  /*d170*/  LDGSTS.E [R88+0x4800], desc[UR6][R74.64], !P1 ;  /* 0x048000004a587fae */ /* 0x000fe2000c9a1006 */
[----:B------:R-:W1:Y:S03]  /*d180*/  LDC R7, c[0x0][0x3a0] ;  /* 0x0000e800ff077b82 */ /* 0x000e660000000800 */
[----:B------:R-:W-:Y:S01]  /*d190*/  LDGSTS.E [R88+0x4a00], desc[UR6][R72.64], !P1 ;  /* 0x04a0000048587fae */ /* 0x000fe2000c9a1006 */
[----:B------:R-:W-:-:S03]  /*d1a0*/  ISETP.GE.U32.AND P1, PT, R3, 0x7ffffeea, PT ;  /* 0x7ffffeea0300780c */ /* 0x000fc60003f26070 */
[----:B------:R-:W-:Y:S01]  /*d1b0*/  LDGSTS.E [R88+0x4c00], desc[UR6][R70.64], !P6 ;  /* 0x04c0000046587fae */ /* 0x000fe2000f1a1006 */
[----:B------:R-:W4:Y:S03]  /*d1c0*/  LDC R10, c[0x0][0x3a0] ;  /* 0x0000e800ff0a7b82 */ /* 0x000f260000000800 */
        /* <DEDUP_REMOVED lines=16> */
[----:B------:R-:W-:Y:S01]  /*d2d0*/  LDGSTS.E [R88+0x5a00], desc[UR6][R52.64], !P1 ;  /* 0x05a0000034587fae */ /* 0x000fe2000c9a1006 */
[C---:B------:R-:W-:Y:S01]  /*d2e0*/  IMAD.WIDE R28, R4.reuse, 0x4, R20 ;  /* 0x00000004041c7825 */ /* 0x040fe200078e0214 */
[----:B------:R-:W-:Y:S02]  /*d2f0*/  ISETP.GE.U32.AND P1, PT, R3, 0x7ffffee6, PT ;  /* 0x7ffffee60300780c */ /* 0x000fe40003f26070 */
[----:B------:R-:W-:Y:S01]  /*d300*/  LDGSTS.E [R88+0x5c00], desc[UR6][R48.64], !P6 ;  /* 0x05c0000030587fae */ /* 0x000fe2000f1a1006 */
[----:B------:R-:W-:Y:S01]  /*d310*/  IMAD.WIDE R36, R4, 0x4, R26 ;  /* 0x0000000404247825 */ /* 0x000fe200078e021a */
[----:B------:R-:W4:Y:S02]  /*d320*/  LDC R20, c[0x0][0x3a0] ;  /* 0x0000e800ff147b82 */ /* 0x000f240000000800 */
[----:B------:R-:W-:Y:S01]  /*d330*/  LDGSTS.E [R88+0x5e00], desc[UR6][R44.64], !P6 ;  /* 0x05e000002c587fae */ /* 0x000fe2000f1a1006 */
[----:B------:R-:W-:Y:S01]  /*d340*/  ISETP.GE.U32.AND P6, PT, R2, 0x7ffffee5, PT ;  /* 0x7ffffee50200780c */ /* 0x000fe20003fc6070 */
[----:B-1----:R-:W-:Y:S01]  /*d350*/  VIADD R3, R7, 0xffffff63 ;  /* 0xffffff6307037836 */ /* 0x002fe20000000000 */
[----:B----4-:R-:W-:Y:S01]  /*d360*/  IADD3 R2, PT, PT, R10, -0x9e, RZ ;  /* 0xffffff620a027810 */ /* 0x010fe20007ffe0ff */
[----:B------:R-:W-:Y:S04]  /*d370*/  LDGSTS.E [R88+0x6000], desc[UR6][R40.64], !P4 ;  /* 0x0600000028587fae */ /* 0x000fe8000e1a1006 */
[----:B------:R-:W-:Y:S01]  /*d380*/  LDGSTS.E [R88+0x6200], desc[UR6][R36.64], !P4 ;  /* 0x0620000024587fae */ /* 0x000fe2000e1a1006 */
[----:B------:R-:W-:-:S03]  /*d390*/  ISETP.GE.U32.AND P4, PT, R3, 0x7ffffee4, PT ;  /* 0x7ffffee40300780c */ /* 0x000fc60003f86070 */
[----:B------:R-:W-:Y:S01]  /*d3a0*/  LDGSTS.E [R88+0x6400], desc[UR6][R32.64], !P2 ;  /* 0x0640000020587fae */ /* 0x000fe2000d1a1006 */
[----:B------:R-:W-:-:S03]  /*d3b0*/  IMAD.WIDE R14, R4, 0x4, R14 ;  /* 0x00000004040e7825 */ /* 0x000fc600078e020e */
[----:B------:R-:W-:Y:S01]  /*d3c0*/  LDGSTS.E [R88+0x6600], desc[UR6][R28.64], !P2 ;  /* 0x066000001c587fae */ /* 0x000fe2000d1a1006 */
[----:B------:R-:W-:Y:S01]  /*d3d0*/  ISETP.GE.U32.AND P2, PT, R2, 0x7ffffee3, PT ;  /* 0x7ffffee30200780c */ /* 0x000fe20003f46070 */
[----:B------:R-:W-:Y:S02]  /*d3e0*/  VIADD R3, R5, 0xffffff61 ;  /* 0xffffff6105037836 */ /* 0x000fe40000000000 */
[----:B------:R-:W-:Y:S01]  /*d3f0*/  VIADD R2, R8, 0xffffff60 ;  /* 0xffffff6008027836 */ /* 0x000fe20000000000 */
[----:B------:R-:W4:Y:S01]  /*d400*/  LDL.LU.64 R26, [R1+0x550] ;  /* 0x00055000011a7983 */ /* 0x000f220000300a00 */
[----:B------:R-:W-:Y:S01]  /*d410*/  IMAD.WIDE R10, R4, 0x4, R78 ;  /* 0x00000004040a7825 */ /* 0x000fe200078e024e */
[----:B------:R-:W-:Y:S01]  /*d420*/  IADD3 R12, PT, PT, R12, -0xa1, RZ ;  /* 0xffffff5f0c0c7810 */ /* 0x000fe20007ffe0ff */
[----:B------:R-:W1:Y:S01]  /*d430*/  LDC R78, c[0x0][0x3a0] ;  /* 0x0000e800ff4e7b82 */ /* 0x000e620000000800 */
[----:B------:R-:W-:Y:S01]  /*d440*/  LDGSTS.E [R88+0x6800], desc[UR6][R24.64], !P1 ;  /* 0x0680000018587fae */ /* 0x000fe2000c9a1006 */
[----:B------:R-:W-:-:S03]  /*d450*/  IMAD.WIDE R6, R4, 0x4, R54 ;  /* 0x0000000404067825 */ /* 0x000fc600078e0236 */
[----:B------:R-:W-:Y:S01]  /*d460*/  LDGSTS.E [R88+0x6a00], desc[UR6][R22.64], !P1 ;  /* 0x06a0000016587fae */ /* 0x000fe2000c9a1006 */
[----:B------:R-:W-:Y:S01]  /*d470*/  ISETP.GE.U32.AND P1, PT, R3, 0x7ffffee2, PT ;  /* 0x7ffffee20300780c */ /* 0x000fe20003f26070 */
[----:B------:R-:W-:Y:S01]  /*d480*/  VIADD R5, R9, 0xffffff5e ;  /* 0xffffff5e09057836 */ /* 0x000fe20000000000 */
[----:B------:R-:W1:Y:S01]  /*d490*/  LDC R54, c[0x0][0x3a0] ;  /* 0x0000e800ff367b82 */ /* 0x000e620000000800 */
[----:B------:R-:W-:Y:S01]  /*d4a0*/  LDGSTS.E [R88+0x6c00], desc[UR6][R18.64], !P6 ;  /* 0x06c0000012587fae */ /* 0x000fe2000f1a1006 */
[----:B------:R-:W-:-:S03]  /*d4b0*/  IMAD.WIDE R8, R4, 0x4, R34 ;  /* 0x0000000404087825 */ /* 0x000fc600078e0222 */
[----:B------:R-:W-:Y:S01]  /*d4c0*/  LDGSTS.E [R88+0x6e00], desc[UR6][R14.64], !P6 ;  /* 0x06e000000e587fae */ /* 0x000fe2000f1a1006 */
[----:B------:R-:W-:Y:S01]  /*d4d0*/  ISETP.GE.U32.AND P6, PT, R2, 0x7ffffee1, PT ;  /* 0x7ffffee10200780c */ /* 0x000fe20003fc6070 */
[----:B------:R-:W-:Y:S02]  /*d4e0*/  IMAD.WIDE R2, R4, 0x4, R42 ;  /* 0x0000000404027825 */ /* 0x000fe400078e022a */
[----:B------:R-:W4:Y:S04]  /*d4f0*/  LDL.LU.64 R102, [R1+0x558] ;  /* 0x0005580001667983 */ /* 0x000f280000300a00 */
[----:B------:R-:W4:Y:S04]  /*d500*/  LDL.LU.64 R34, [R1+0x560] ;  /* 0x0005600001227983 */ /* 0x000f280000300a00 */
[----:B------:R-:W4:Y:S04]  /*d510*/  LDL.LU.64 R94, [R1+0x568] ;  /* 0x00056800015e7983 */ /* 0x000f280000300a00 */
[----:B------:R-:W4:Y:S04]  /*d520*/  LDL.LU.64 R42, [R1+0x570] ;  /* 0x00057000012a7983 */ /* 0x000f280000300a00 */
[----:B------:R-:W-:Y:S04]  /*d530*/  LDGSTS.E [R88+0x7000], desc[UR6][R10.64], !P4 ;  /* 0x070000000a587fae */ /* 0x000fe8000e1a1006 */
[----:B------:R-:W-:Y:S04]  /*d540*/  LDGSTS.E [R88+0x7200], desc[UR6][R6.64], !P4 ;  /* 0x0720000006587fae */ /* 0x000fe8000e1a1006 */
[----:B------:R-:W-:Y:S04]  /*d550*/  LDGSTS.E [R88+0x7400], desc[UR6][R2.64], !P2 ;  /* 0x0740000002587fae */ /* 0x000fe8000d1a1006 */
[----:B------:R-:W-:Y:S01]  /*d560*/  LDGSTS.E [R88+0x7600], desc[UR6][R8.64], !P2 ;  /* 0x0760000008587fae */ /* 0x000fe2000d1a1006 */
[----:B------:R-:W-:-:S02]  /*d570*/  ISETP.GE.U32.AND P2, PT, R5, 0x7ffffedf, PT ;  /* 0x7ffffedf0500780c */ /* 0x000fc40003f46070 */
[----:B------:R-:W-:Y:S01]  /*d580*/  IADD3 R5, PT, PT, R20, -0xa4, RZ ;  /* 0xffffff5c14057810 */ /* 0x000fe20007ffe0ff */
[----:B------:R-:W4:Y:S01]  /*d590*/  LDL.LU.64 R174, [R1+0x578] ;  /* 0x0005780001ae7983 */ /* 0x000f220000300a00 */
[----:B---3--:R-:W-:-:S03]  /*d5a0*/  IMAD.WIDE R20, R4, 0x4, R50 ;  /* 0x0000000404147825 */ /* 0x008fc600078e0232 */
[----:B------:R-:W3:Y:S04]  /*d5b0*/  LDL.LU.64 R50, [R1+0x580] ;  /* 0x0005800001327983 */ /* 0x000ee80000300a00 */
[----:B------:R-:W3:Y:S01]  /*d5c0*/  LDL.LU.64 R106, [R1+0x588] ;  /* 0x00058800016a7983 */ /* 0x000ee20000300a00 */
[----:B------:R-:W-:Y:S01]  /*d5d0*/  ISETP.GE.U32.AND P4, PT, R12, 0x7ffffee0, PT ;  /* 0x7ffffee00c00780c */ /* 0x000fe20003f86070 */
[C---:B------:R-:W-:Y:S02]  /*d5e0*/  IMAD.WIDE R12, R4.reuse, 0x4, R58 ;  /* 0x00000004040c7825 */ /* 0x040fe400078e023a */
[----:B------:R-:W3:Y:S02]  /*d5f0*/  LDL.LU.64 R58, [R1+0x590] ;  /* 0x00059000013a7983 */ /* 0x000ee40000300a00 */
[----:B--2---:R-:W-:-:S02]  /*d600*/  IMAD.WIDE R16, R4, 0x4, R16 ;  /* 0x0000000404107825 */ /* 0x004fc400078e0210 */
[----:B------:R-:W-:Y:S02]  /*d610*/  LDGSTS.E [R88+0x7800], desc[UR6][R12.64], !P1 ;  /* 0x078000000c587fae */ /* 0x000fe4000c9a1006 */
[----:B------:R-:W-:Y:S02]  /*d620*/  VIADD R30, R30, 0xffffff5d ;  /* 0xffffff5d1e1e7836 */ /* 0x000fe40000000000 */
[----:B------:R-:W-:Y:S03]  /*d630*/  LDGSTS.E [R88+0x7a00], desc[UR6][R16.64], !P1 ;  /* 0x07a0000010587fae */ /* 0x000fe6000c9a1006 */
[----:B------:R-:W-:Y:S01]  /*d640*/  ISETP.GE.U32.AND P1, PT, R30, 0x7ffffede, PT ;  /* 0x7ffffede1e00780c */ /* 0x000fe20003f26070 */
[----:B------:R-:W-:Y:S01]  /*d650*/  LDGSTS.E [R88+0x7c00], desc[UR6][R20.64], !P6 ;  /* 0x07c0000014587fae */ /* 0x000fe2000f1a1006 */
[----:B------:R-:W-:-:S03]  /*d660*/  VIADD R46, R46, 0xffffff5b ;  /* 0xffffff5b2e2e7836 */ /* 0x000fc60000000000 */
[----:B------:R-:W2:Y:S01]  /*d670*/  LDL.LU.64 R182, [R1+0x598] ;  /* 0x0005980001b67983 */ /* 0x000ea20000300a00 */
[----:B----4-:R-:W-:-:S05]  /*d680*/  IMAD.WIDE R26, R4, 0x4, R26 ;  /* 0x00000004041a7825 */ /* 0x010fca00078e021a */
[----:B------:R-:W-:Y:S01]  /*d690*/  LDGSTS.E [R88+0x7e00], desc[UR6][R26.64], !P6 ;  /* 0x07e000001a587fae */ /* 0x000fe2000f1a1006 */
[----:B------:R-:W-:Y:S01]  /*d6a0*/  ISETP.GE.U32.AND P6, PT, R5, 0x7ffffedd, PT ;  /* 0x7ffffedd0500780c */ /* 0x000fe20003fc6070 */
[----:B------:R-:W-:Y:S02]  /*d6b0*/  VIADD R5, R38, 0xffffff5a ;  /* 0xffffff5a26057836 */ /* 0x000fe40000000000 */
[----:B------:R-:W-:-:S04]  /*d6c0*/  IMAD.WIDE R30, R4, 0x4, R102 ;  /* 0x00000004041e7825 */ /* 0x000fc800078e0266 */
[C---:B------:R-:W-:Y:S01]  /*d6d0*/  IMAD.WIDE R34, R4.reuse, 0x4, R34 ;  /* 0x0000000404227825 */ /* 0x040fe200078e0222 */
[----:B------:R-:W-:Y:S03]  /*d6e0*/  LDGSTS.E [R88+0x8000], desc[UR6][R30.64], !P4 ;  /* 0x080000001e587fae */ /* 0x000fe6000e1a1006 */
[C---:B------:R-:W-:Y:S01]  /*d6f0*/  IMAD.WIDE R38, R4.reuse, 0x4, R94 ;  /* 0x0000000404267825 */ /* 0x040fe200078e025e */
[----:B------:R-:W-:Y:S03]  /*d700*/  LDGSTS.E [R88+0x8200], desc[UR6][R34.64], !P4 ;  /* 0x0820000022587fae */ /* 0x000fe6000e1a1006 */
[----:B------:R-:W-:Y:S01]  /*d710*/  IMAD.WIDE R42, R4, 0x4, R42 ;  /* 0x00000004042a7825 */ /* 0x000fe200078e022a */
[----:B------:R-:W4:Y:S04]  /*d720*/  LDL.LU.64 R94, [R1+0x5a0] ;  /* 0x0005a000015e7983 */ /* 0x000f280000300a00 */
[----:B------:R-:W4:Y:S04]  /*d730*/  LDL.LU.64 R180, [R1+0x5a8] ;  /* 0x0005a80001b47983 */ /* 0x000f280000300a00 */
[----:B------:R-:W4:Y:S04]  /*d740*/  LDL.LU.64 R102, [R1+0x5b0] ;  /* 0x0005b00001667983 */ /* 0x000f280000300a00 */
[----:B------:R-:W-:Y:S01]  /*d750*/  LDGSTS.E [R88+0x8400], desc[UR6][R38.64], !P2 ;  /* 0x0840000026587fae */ /* 0x000fe2000d1a1006 */
[----:B------:R-:W-:-:S03]  /*d760*/  ISETP.GE.U32.AND P4, PT, R46, 0x7ffffedc, PT ;  /* 0x7ffffedc2e00780c */ /* 0x000fc60003f86070 */
[----:B------:R-:W-:Y:S01]  /*d770*/  LDGSTS.E [R88+0x8600], desc[UR6][R42.64], !P2 ;  /* 0x086000002a587fae */ /* 0x000fe2000d1a1006 */
[----:B------:R-:W-:Y:S01]  /*d780*/  ISETP.GE.U32.AND P2, PT, R5, 0x7ffffedb, PT ;  /* 0x7ffffedb0500780c */ /* 0x000fe20003f46070 */
[----:B-1----:R-:W-:Y:S02]  /*d790*/  VIADD R5, R54, 0xffffff58 ;  /* 0xffffff5836057836 */ /* 0x002fe40000000000 */
[----:B------:R-:W-:Y:S01]  /*d7a0*/  IMAD.WIDE R46, R4, 0x4, R174 ;  /* 0x00000004042e7825 */ /* 0x000fe200078e02ae */
[----:B------:R-:W-:-:S04]  /*d7b0*/  IADD3 R78, PT, PT, R78, -0xa7, RZ ;  /* 0xffffff594e4e7810 */ /* 0x000fc80007ffe0ff */
[----:B------:R-:W-:Y:S01]  /*d7c0*/  LDGSTS.E [R88+0x8800], desc[UR6][R46.64], !P1 ;  /* 0x088000002e587fae */ /* 0x000fe2000c9a1006 */
[----:B---3--:R-:W-:-:S03]  /*d7d0*/  IMAD.WIDE R54, R4, 0x4, R106 ;  /* 0x0000000404367825 */ /* 0x008fc600078e026a */
[----:B------:R-:W3:Y:S04]  /*d7e0*/  LDL.LU.64 R106, [R1+0x5b8] ;  /* 0x0005b800016a7983 */ /* 0x000ee80000300a00 */
[----:B------:R-:W3:Y:S04]  /*d7f0*/  LDL.LU.64 R174, [R1+0x5c0] ;  /* 0x0005c00001ae7983 */ /* 0x000ee80000300a00 */
[----:B------:R-:W3:Y:S01]  /*d800*/  LDL.LU.64 R188, [R1+0x5c8] ;  /* 0x0005c80001bc7983 */ /* 0x000ee20000300a00 */
[----:B------:R-:W-:-:S03]  /*d810*/  IMAD.WIDE R50, R4, 0x4, R50 ;  /* 0x0000000404327825 */ /* 0x000fc600078e0232 */
[----:B------:R-:W3:Y:S01]  /*d820*/  LDL.LU.64 R178, [R1+0x5d0] ;  /* 0x0005d00001b27983 */ /* 0x000ee20000300a00 */
[----:B------:R-:W-:-:S03]  /*d830*/  IMAD.WIDE R58, R4, 0x4, R58 ;  /* 0x00000004043a7825 */ /* 0x000fc600078e023a */
[----:B------:R-:W-:Y:S01]  /*d840*/  LDGSTS.E [R88+0x8a00], desc[UR6][R50.64], !P1 ;  /* 0x08a0000032587fae */ /* 0x000fe2000c9a1006 */
[----:B------:R-:W-:Y:S01]  /*d850*/  ISETP.GE.U32.AND P1, PT, R78, 0x7ffffeda, PT ;  /* 0x7ffffeda4e00780c */ /* 0x000fe20003f26070 */
[----:B--2---:R-:W-:Y:S02]  /*d860*/  IMAD.WIDE R78, R4, 0x4, R182 ;  /* 0x00000004044e7825 */ /* 0x004fe400078e02b6 */
[----:B------:R-:W-:Y:S04]  /*d870*/  LDGSTS.E [R88+0x8c00], desc[UR6][R54.64], !P6 ;  /* 0x08c0000036587fae */ /* 0x000fe8000f1a1006 */
[----:B------:R-:W-:Y:S01]  /*d880*/  LDGSTS.E [R88+0x8e00], desc[UR6][R58.64], !P6 ;  /* 0x08e000003a587fae */ /* 0x000fe2000f1a1006 */
[----:B------:R-:W-:Y:S02]  /*d890*/  ISETP.GE.U32.AND P6, PT, R5, 0x7ffffed9, PT ;  /* 0x7ffffed90500780c */ /* 0x000fe40003fc6070 */
[----:B------:R-:W-:Y:S01]  /*d8a0*/  IADD3 R5, PT, PT, R98, -0xaa, RZ ;  /* 0xffffff5662057810 */ /* 0x000fe20007ffe0ff */
[----:B------:R-:W-:Y:S01]  /*d8b0*/  LDGSTS.E [R88+0x9000], desc[UR6][R78.64], !P4 ;  /* 0x090000004e587fae */ /* 0x000fe2000e1a1006 */
[----:B----4-:R-:W-:-:S04]  /*d8c0*/  IMAD.WIDE R94, R4, 0x4, R94 ;  /* 0x00000004045e7825 */ /* 0x010fc800078e025e */
[C---:B------:R-:W-:Y:S01]  /*d8d0*/  IMAD.WIDE R98, R4.reuse, 0x4, R180 ;  /* 0x0000000404627825 */ /* 0x040fe200078e02b4 */
[----:B------:R-:W-:Y:S03]  /*d8e0*/  LDGSTS.E [R88+0x9200], desc[UR6][R94.64], !P4 ;  /* 0x092000005e587fae */ /* 0x000fe6000e1a1006 */
[----:B------:R-:W-:Y:S01]  /*d8f0*/  IMAD.WIDE R102, R4, 0x4, R102 ;  /* 0x0000000404667825 */ /* 0x000fe200078e0266 */
[----:B------:R-:W2:Y:S04]  /*d900*/  LDL.LU.64 R180, [R1+0x5d8] ;  /* 0x0005d80001b47983 */ /* 0x000ea80000300a00 */
[----:B------:R-:W4:Y:S04]  /*d910*/  LDL.LU.64 R182, [R1+0x5e0] ;  /* 0x0005e00001b67983 */ /* 0x000f280000300a00 */
[----:B------:R-:W4:Y:S04]  /*d920*/  LDL.LU.64 R196, [R1+0x5e8] ;  /* 0x0005e80001c47983 */ /* 0x000f280000300a00 */
[----:B------:R-:W4:Y:S04]  /*d930*/  LDL.LU.64 R186, [R1+0x5f0] ;  /* 0x0005f00001ba7983 */ /* 0x000f280000300a00 */
[----:B------:R-:W-:Y:S04]  /*d940*/  LDGSTS.E [R88+0x9400], desc[UR6][R98.64], !P2 ;  /* 0x0940000062587fae */ /* 0x000fe8000d1a1006 */
[----:B------:R-:W-:Y:S01]  /*d950*/  LDGSTS.E [R88+0x9600], desc[UR6][R102.64], !P2 ;  /* 0x0960000066587fae */ /* 0x000fe2000d1a1006 */
[----:B------:R-:W-:Y:S01]  /*d960*/  ISETP.GE.U32.AND P2, PT, R5, 0x7ffffed7, PT ;  /* 0x7ffffed70500780c */ /* 0x000fe20003f46070 */
[----:B------:R-:W-:-:S02]  /*d970*/  VIADD R5, R176, 0xffffff54 ;  /* 0xffffff54b0057836 */ /* 0x000fc40000000000 */
[----:B---3--:R-:W-:Y:S02]  /*d980*/  IMAD.WIDE R176, R4, 0x4, R188 ;  /* 0x0000000404b07825 */ /* 0x008fe400078e02bc */
[----:B------:R-:W3:Y:S04]  /*d990*/  LDL.LU.64 R188, [R1+0x5f8] ;  /* 0x0005f80001bc7983 */ /* 0x000ee80000300a00 */
[----:B------:R-:W3:Y:S04]  /*d9a0*/  LDL.LU.64 R190, [R1+0x600] ;  /* 0x0006000001be7983 */ /* 0x000ee80000300a00 */
[----:B------:R-:W3:Y:S01]  /*d9b0*/  LDL.LU.64 R204, [R1+0x608] ;  /* 0x0006080001cc7983 */ /* 0x000ee20000300a00 */
[----:B------:R-:W-:-:S02]  /*d9c0*/  VIADD R84, R84, 0xffffff57 ;  /* 0xffffff5754547836 */ /* 0x000fc40000000000 */
[----:B------:R-:W-:Y:S01]  /*d9d0*/  IMAD.WIDE R106, R4, 0x4, R106 ;  /* 0x00000004046a7825 */ /* 0x000fe200078e026a */
[----:B------:R-:W3:Y:S02]  /*d9e0*/  LDL.LU.64 R194, [R1+0x610] ;  /* 0x0006100001c27983 */ /* 0x000ee40000300a00 */
[----:B------:R-:W-:Y:S01]  /*d9f0*/  ISETP.GE.U32.AND P4, PT, R84, 0x7ffffed8, PT ;  /* 0x7ffffed85400780c */ /* 0x000fe20003f86070 */
[C---:B------:R-:W-:Y:S01]  /*da00*/  IMAD.WIDE R174, R4.reuse, 0x4, R174 ;  /* 0x0000000404ae7825 */ /* 0x040fe200078e02ae */
[----:B------:R-:W-:Y:S03]  /*da10*/  LDGSTS.E [R88+0x9800], desc[UR6][R106.64], !P1 ;  /* 0x098000006a587fae */ /* 0x000fe6000c9a1006 */
[----:B------:R-:W-:Y:S01]  /*da20*/  IMAD.WIDE R178, R4, 0x4, R178 ;  /* 0x0000000404b27825 */ /* 0x000fe200078e02b2 */
[----:B------:R-:W-:Y:S04]  /*da30*/  LDGSTS.E [R88+0x9a00], desc[UR6][R174.64], !P1 ;  /* 0x09a00000ae587fae */ /* 0x000fe8000c9a1006 */
[----:B------:R-:W-:Y:S04]  /*da40*/  LDGSTS.E [R88+0x9c00], desc[UR6][R176.64], !P6 ;  /* 0x09c00000b0587fae */ /* 0x000fe8000f1a1006 */
[----:B------:R-:W-:Y:S01]  /*da50*/  LDGSTS.E [R88+0x9e00], desc[UR6][R178.64], !P6 ;  /* 0x09e00000b2587fae */ /* 0x000fe2000f1a1006 */
[----:B------:R-:W-:Y:S01]  /*da60*/  ISETP.GE.U32.AND P6, PT, R5, 0x7ffffed5, PT ;  /* 0x7ffffed50500780c */ /* 0x000fe20003fc6070 */
[----:B------:R-:W-:-:S02]  /*da70*/  VIADD R5, R184, 0xffffff52 ;  /* 0xffffff52b8057836 */ /* 0x000fc40000000000 */
[----:B--2---:R-:W-:-:S04]  /*da80*/  IMAD.WIDE R180, R4, 0x4, R180 ;  /* 0x0000000404b47825 */ /* 0x004fc800078e02b4 */
[C---:B----4-:R-:W-:Y:S01]  /*da90*/  IMAD.WIDE R182, R4.reuse, 0x4, R182 ;  /* 0x0000000404b67825 */ /* 0x050fe200078e02b6 */
[----:B------:R-:W-:Y:S03]  /*daa0*/  LDGSTS.E [R88+0xa000], desc[UR6][R180.64], !P4 ;  /* 0x0a000000b4587fae */ /* 0x000fe6000e1a1006 */
        /* <DEDUP_REMOVED lines=9> */
[----:B------:R-:W-:-:S02]  /*db40*/  ISETP.GE.U32.AND P2, PT, R5, 0x7ffffed3, PT ;  /* 0x7ffffed30500780c */ /* 0x000fc40003f46070 */
[----:B------:R-:W-:Y:S01]  /*db50*/  IADD3 R5, PT, PT, R192, -0xb0, RZ ;  /* 0xffffff50c0057810 */ /* 0x000fe20007ffe0ff */
[----:B---3--:R-:W-:Y:S02]  /*db60*/  IMAD.WIDE R192, R4, 0x4, R204 ;  /* 0x0000000404c07825 */ /* 0x008fe400078e02cc */
[----:B------:R-:W3:Y:S04]  /*db70*/  LDL.LU.64 R204, [R1+0x638] ;  /* 0x0006380001cc7983 */ /* 0x000ee80000300a00 */
[----:B------:R-:W3:Y:S04]  /*db80*/  LDL.LU.64 R206, [R1+0x640] ;  /* 0x0006400001ce7983 */ /* 0x000ee80000300a00 */
[----:B------:R-:W3:Y:S01]  /*db90*/  LDL.LU.64 R220, [R1+0x648] ;  /* 0x0006480001dc7983 */ /* 0x000ee20000300a00 */
[----:B------:R-:W-:-:S02]  /*dba0*/  VIADD R84, R85, 0xffffff55 ;  /* 0xffffff5555547836 */ /* 0x000fc40000000000 */
[----:B------:R-:W-:Y:S01]  /*dbb0*/  IMAD.WIDE R188, R4, 0x4, R188 ;  /* 0x0000000404bc7825 */ /* 0x000fe200078e02bc */
[----:B------:R-:W3:Y:S01]  /*dbc0*/  LDL.LU.64 R210, [R1+0x650] ;  /* 0x0006500001d27983 */ /* 0x000ee20000300a00 */
[----:B------:R-:W1:Y:S01]  /*dbd0*/  LDC R85, c[0x0][0x3a0] ;  /* 0x0000e800ff557b82 */ /* 0x000e620000000800 */
[----:B------:R-:W-:Y:S02]  /*dbe0*/  ISETP.GE.U32.AND P1, PT, R84, 0x7ffffed6, PT ;  /* 0x7ffffed65400780c */ /* 0x000fe40003f26070 */
[----:B------:R-:W-:Y:S01]  /*dbf0*/  IADD3 R84, PT, PT, R86, -0xad, RZ ;  /* 0xffffff5356547810 */ /* 0x000fe20007ffe0ff */
[----:B------:R-:W-:-:S03]  /*dc00*/  IMAD.WIDE R190, R4, 0x4, R190 ;  /* 0x0000000404be7825 */ /* 0x000fc600078e02be */
[----:B------:R-:W-:Y:S01]  /*dc10*/  ISETP.GE.U32.AND P4, PT, R84, 0x7ffffed4, PT ;  /* 0x7ffffed45400780c */ /* 0x000fe20003f86070 */
[----:B------:R-:W-:Y:S01]  /*dc20*/  IMAD.WIDE R194, R4, 0x4, R194 ;  /* 0x0000000404c27825 */ /* 0x000fe200078e02c2 */
[----:B------:R-:W1:Y:S05]  /*dc30*/  LDC R86, c[0x0][0x3a0] ;  /* 0x0000e800ff567b82 */ /* 0x000e6a0000000800 */
[----:B------:R-:W-:Y:S04]  /*dc40*/  LDGSTS.E [R88+0xa800], desc[UR6][R188.64], !P1 ;  /* 0x0a800000bc587fae */ /* 0x000fe8000c9a1006 */
        /* <DEDUP_REMOVED lines=11> */
[----:B------:R-:W-:Y:S04]  /*dd00*/  LDGSTS.E [R88+0xb400], desc[UR6][R200.64], !P2 ;  /* 0x0b400000c8587fae */ /* 0x000fe8000d1a1006 */
[----:B------:R-:W2:Y:S04]  /*dd10*/  LDL.LU.64 R212, [R1+0x658] ;  /* 0x0006580001d47983 */ /* 0x000ea80000300a00 */
[----:B------:R-:W-:Y:S01]  /*dd20*/  LDGSTS.E [R88+0xb600], desc[UR6][R202.64], !P2 ;  /* 0x0b600000ca587fae */ /* 0x000fe2000d1a1006 */
[----:B------:R-:W-:Y:S01]  /*dd30*/  ISETP.GE.U32.AND P2, PT, R5, 0x7ffffecf, PT ;  /* 0x7ffffecf0500780c */ /* 0x000fe20003f46070 */
[----:B------:R-:W-:-:S02]  /*dd40*/  VIADD R5, R208, 0xffffff4c ;  /* 0xffffff4cd0057836 */ /* 0x000fc40000000000 */
[----:B------:R-:W4:Y:S04]  /*dd50*/  LDL.LU.64 R214, [R1+0x660] ;  /* 0x0006600001d67983 */ /* 0x000f280000300a00 */
[----:B------:R-:W4:Y:S04]  /*dd60*/  LDL.LU.64 R226, [R1+0x668] ;  /* 0x0006680001e27983 */ /* 0x000f280000300a00 */
[----:B------:R-:W4:Y:S01]  /*dd70*/  LDL.LU.64 R218, [R1+0x670] ;  /* 0x0006700001da7983 */ /* 0x000f220000300a00 */
[----:B---3--:R-:W-:-:S03]  /*dd80*/  IMAD.WIDE R208, R4, 0x4, R220 ;  /* 0x0000000404d07825 */ /* 0x008fc600078e02dc */
[----:B------:R-:W3:Y:S04]  /*dd90*/  LDL.LU.64 R220, [R1+0x678] ;  /* 0x0006780001dc7983 */ /* 0x000ee80000300a00 */
[----:B------:R-:W3:Y:S04]  /*dda0*/  LDL.LU.64 R222, [R1+0x680] ;  /* 0x0006800001de7983 */ /* 0x000ee80000300a00 */
[----:B------:R-:W3:Y:S04]  /*ddb0*/  LDL.LU.64 R232, [R1+0x688] ;  /* 0x0006880001e87983 */ /* 0x000ee80000300a00 */
[----:B------:R-:W3:Y:S04]  /*ddc0*/  LDL.LU.64 R230, [R1+0x690] ;  /* 0x0006900001e67983 */ /* 0x000ee80000300a00 */
[----:B------:R-:W3:Y:S04]  /*ddd0*/  LDL.LU.64 R242, [R1+0x6a0] ;  /* 0x0006a00001f27983 */ /* 0x000ee80000300a00 */
[----:B------:R-:W3:Y:S04]  /*dde0*/  LDL.LU.64 R238, [R1+0x6a8] ;  /* 0x0006a80001ee7983 */ /* 0x000ee80000300a00 */
[----:B------:R-:W3:Y:S04]  /*ddf0*/  LDL.LU.64 R236, [R1+0x6b0] ;  /* 0x0006b00001ec7983 */ /* 0x000ee80000300a00 */
[----:B------:R-:W3:Y:S01]  /*de00*/  LDL.LU.64 R228, [R1+0x6b8] ;  /* 0x0006b80001e47983 */ /* 0x000ee20000300a00 */
[----:B------:R-:W-:-:S02]  /*de10*/  VIADD R84, R135, 0xffffff51 ;  /* 0xffffff5187547836 */ /* 0x000fc40000000000 */
[----:B------:R-:W-:Y:S01]  /*de20*/  IMAD.WIDE R204, R4, 0x4, R204 ;  /* 0x0000000404cc7825 */ /* 0x000fe200078e02cc */
[----:B------:R-:W3:Y:S01]  /*de30*/  LDL.LU.64 R240, [R1+0x6c0] ;  /* 0x0006c00001f07983 */ /* 0x000ee20000300a00 */
[----:B------:R-:W2:Y:S01]  /*de40*/  LDC R135, c[0x0][0x3a0] ;  /* 0x0000e800ff877b82 */ /* 0x000ea20000000800 */
[----:B------:R-:W-:Y:S01]  /*de50*/  ISETP.GE.U32.AND P1, PT, R84, 0x7ffffed2, PT ;  /* 0x7ffffed25400780c */ /* 0x000fe20003f26070 */
[----:B-1----:R-:W-:Y:S01]  /*de60*/  VIADD R84, R85, 0xffffff4f ;  /* 0xffffff4f55547836 */ /* 0x002fe20000000000 */
[----:B------:R-:W3:Y:S01]  /*de70*/  LDL.LU.64 R234, [R1+0x6c8] ;  /* 0x0006c80001ea7983 */ /* 0x000ee20000300a00 */
[----:B------:R-:W-:-:S03]  /*de80*/  IMAD.WIDE R206, R4, 0x4, R206 ;  /* 0x0000000404ce7825 */ /* 0x000fc600078e02ce */
[----:B------:R-:W-:Y:S01]  /*de90*/  ISETP.GE.U32.AND P4, PT, R84, 0x7ffffed0, PT ;  /* 0x7ffffed05400780c */ /* 0x000fe20003f86070 */
[----:B------:R-:W-:Y:S01]  /*dea0*/  IMAD.WIDE R210, R4, 0x4, R210 ;  /* 0x0000000404d27825 */ /* 0x000fe200078e02d2 */
[----:B------:R-:W-:Y:S01]  /*deb0*/  IADD3 R84, PT, PT, R86, -0xb3, RZ ;  /* 0xffffff4d56547810 */ /* 0x000fe20007ffe0ff */
[----:B------:R-:W1:Y:S04]  /*dec0*/  LDC R85, c[0x0][0x3a0] ;  /* 0x0000e800ff557b82 */ /* 0x000e680000000800 */
[----:B------:R-:W-:Y:S04]  /*ded0*/  LDGSTS.E [R88+0xb800], desc[UR6][R204.64], !P1 ;  /* 0x0b800000cc587fae */ /* 0x000fe8000c9a1006 */
[----:B------:R-:W-:Y:S01]  /*dee0*/  LDGSTS.E [R88+0xba00], desc[UR6][R206.64], !P1 ;  /* 0x0ba00000ce587fae */ /* 0x000fe2000c9a1006 */
[----:B------:R-:W-:Y:S01]  /*def0*/  ISETP.GE.U32.AND P1, PT, R84, 0x7ffffece, PT ;  /* 0x7ffffece5400780c */ /* 0x000fe20003f26070 */
[----:B------:R-:W1:Y:S02]  /*df00*/  LDC R86, c[0x0][0x3a0] ;  /* 0x0000e800ff567b82 */ /* 0x000e640000000800 */
[----:B------:R-:W-:Y:S04]  /*df10*/  LDGSTS.E [R88+0xbc00], desc[UR6][R208.64], !P6 ;  /* 0x0bc00000d0587fae */ /* 0x000fe8000f1a1006 */
[----:B------:R-:W-:Y:S01]  /*df20*/  LDGSTS.E [R88+0xbe00], desc[UR6][R210.64], !P6 ;  /* 0x0be00000d2587fae */ /* 0x000fe2000f1a1006 */
[----:B------:R-:W-:-:S02]  /*df30*/  ISETP.GE.U32.AND P6, PT, R5, 0x7ffffecd, PT ;  /* 0x7ffffecd0500780c */ /* 0x000fc40003fc6070 */
[----:B------:R-:W-:Y:S01]  /*df40*/  IADD3 R5, PT, PT, R216, -0xb6, RZ ;  /* 0xffffff4ad8057810 */ /* 0x000fe20007ffe0ff */
[----:B--2---:R-:W-:-:S05]  /*df50*/  IMAD.WIDE R212, R4, 0x4, R212 ;  /* 0x0000000404d47825 */ /* 0x004fca00078e02d4 */
[----:B------:R-:W-:Y:S01]  /*df60*/  LDGSTS.E [R88+0xc000], desc[UR6][R212.64], !P4 ;  /* 0x0c000000d4587fae */ /* 0x000fe2000e1a1006 */
[----:B----4-:R-:W-:-:S04]  /*df70*/  IMAD.WIDE R214, R4, 0x4, R214 ;  /* 0x0000000404d67825 */ /* 0x010fc800078e02d6 */
[C---:B------:R-:W-:Y:S01]  /*df80*/  IMAD.WIDE R216, R4.reuse, 0x4, R226 ;  /* 0x0000000404d87825 */ /* 0x040fe200078e02e2 */
[----:B------:R-:W-:Y:S01]  /*df90*/  LDGSTS.E [R88+0xc200], desc[UR6][R214.64], !P4 ;  /* 0x0c200000d6587fae */ /* 0x000fe2000e1a1006 */
[----:B------:R-:W2:Y:S02]  /*dfa0*/  LDC R226, c[0x0][0x3a0] ;  /* 0x0000e800ffe27b82 */ /* 0x000ea40000000800 */
[C---:B------:R-:W-:Y:S01]  /*dfb0*/  IMAD.WIDE R218, R4.reuse, 0x4, R218 ;  /* 0x0000000404da7825 */ /* 0x040fe200078e02da */
[----:B------:R-:W-:Y:S04]  /*dfc0*/  LDGSTS.E [R88+0xc400], desc[UR6][R216.64], !P2 ;  /* 0x0c400000d8587fae */ /* 0x000fe8000d1a1006 */
[----:B------:R-:W-:Y:S01]  /*dfd0*/  LDGSTS.E [R88+0xc600], desc[UR6][R218.64], !P2 ;  /* 0x0c600000da587fae */ /* 0x000fe2000d1a1006 */
[C---:B---3--:R-:W-:Y:S01]  /*dfe0*/  IMAD.WIDE R82, R4.reuse, 0x4, R232 ;  /* 0x0000000404527825 */ /* 0x048fe200078e02e8 */
[----:B------:R-:W3:Y:S03]  /*dff0*/  LDC R227, c[0x0][0x3a0] ;  /* 0x0000e800ffe37b82 */ /* 0x000ee60000000800 */
[C---:B------:R-:W-:Y:S01]  /*e000*/  IMAD.WIDE R80, R4.reuse, 0x4, R230 ;  /* 0x0000000404507825 */ /* 0x040fe200078e02e6 */
[----:B------:R4:W-:Y:S04]  /*e010*/  STL.64 [R1+0x368], R82 ;  /* 0x0003685201007387 */ /* 0x0009e80000100a00 */
[----:B------:R-:W2:Y:S01]  /*e020*/  LDL.LU.64 R232, [R1+0x6d0] ;  /* 0x0006d00001e87983 */ /* 0x000ea20000300a00 */
[----:B------:R-:W-:-:S03]  /*e030*/  IMAD.WIDE R220, R4, 0x4, R220 ;  /* 0x0000000404dc7825 */ /* 0x000fc600078e02dc */
[----:B------:R1:W-:Y:S01]  /*e040*/  STL.64 [R1+0x370], R80 ;  /* 0x0003705001007387 */ /* 0x0003e20000100a00 */
[----:B------:R-:W-:-:S03]  /*e050*/  IMAD.WIDE R222, R4, 0x4, R222 ;  /* 0x0000000404de7825 */ /* 0x000fc600078e02de */
[----:B------:R-:W3:Y:S01]  /*e060*/  LDL.LU.64 R230, [R1+0x6d8] ;  /* 0x0006d80001e67983 */ /* 0x000ee20000300a00 */
[----:B------:R-:W-:-:S03]  /*e070*/  IMAD.WIDE R170, R4, 0x4, R242 ;  /* 0x0000000404aa7825 */ /* 0x000fc600078e02f2 */
[----:B------:R-:W-:Y:S01]  /*e080*/  LDGSTS.E [R88+0xc800], desc[UR6][R220.64], !P1 ;  /* 0x0c800000dc587fae */ /* 0x000fe2000c9a1006 */
[----:B------:R-:W-:-:S03]  /*e090*/  IMAD.WIDE R168, R4, 0x4, R238 ;  /* 0x0000000404a87825 */ /* 0x000fc600078e02ee */
[----:B------:R-:W-:Y:S04]  /*e0a0*/  LDGSTS.E [R88+0xca00], desc[UR6][R222.64], !P1 ;  /* 0x0ca00000de587fae */ /* 0x000fe8000c9a1006 */
[----:B------:R4:W-:Y:S04]  /*e0b0*/  LDGSTS.E [R88+0xcc00], desc[UR6][R82.64], !P6 ;  /* 0x0cc0000052587fae */ /* 0x0009e8000f1a1006 */
[----:B------:R1:W-:Y:S04]  /*e0c0*/  STL.64 [R1+0x378], R170 ;  /* 0x000378aa01007387 */ /* 0x0003e80000100a00 */
[----:B------:R1:W-:Y:S01]  /*e0d0*/  LDGSTS.E [R88+0xce00], desc[UR6][R80.64], !P6 ;  /* 0x0ce0000050587fae */ /* 0x0003e2000f1a1006 */
[----:B----4-:R-:W-:-:S03]  /*e0e0*/  IMAD.WIDE R82, R4, 0x4, R236 ;  /* 0x0000000404527825 */ /* 0x010fc600078e02ec */
[----:B------:R4:W-:Y:S04]  /*e0f0*/  STL.64 [R1+0x380], R168 ;  /* 0x000380a801007387 */ /* 0x0009e80000100a00 */
[----:B------:R-:W3:Y:S01]  /*e100*/  LDL.LU.64 R242, [R1+0x6e0] ;  /* 0x0006e00001f27983 */ /* 0x000ee20000300a00 */
[----:B-1----:R-:W-:-:S03]  /*e110*/  IMAD.WIDE R80, R4, 0x4, R228 ;  /* 0x0000000404507825 */ /* 0x002fc600078e02e4 */
[----:B------:R-:W3:Y:S04]  /*e120*/  LDL.LU.64 R238, [R1+0x6e8] ;  /* 0x0006e80001ee7983 */ /* 0x000ee80000300a00 */
[----:B------:R2:W-:Y:S04]  /*e130*/  STL.64 [R1+0x388], R82 ;  /* 0x0003885201007387 */ /* 0x0005e80000100a00 */
[----:B------:R3:W-:Y:S04]  /*e140*/  STL.64 [R1+0x390], R80 ;  /* 0x0003905001007387 */ /* 0x0007e80000100a00 */
[----:B------:R-:W3:Y:S04]  /*e150*/  LDL.LU.64 R236, [R1+0x6f0] ;  /* 0x0006f00001ec7983 */ /* 0x000ee80000300a00 */
[----:B------:R-:W3:Y:S01]  /*e160*/  LDL.LU.64 R228, [R1+0x6f8] ;  /* 0x0006f80001e47983 */ /* 0x000ee20000300a00 */
[----:B------:R-:W-:Y:S01]  /*e170*/  VIADD R84, R135, 0xffffff4b ;  /* 0xffffff4b87547836 */ /* 0x000fe20000000000 */
[----:B------:R-:W-:Y:S01]  /*e180*/  ISETP.GE.U32.AND P2, PT, R5, 0x7ffffecb, PT ;  /* 0x7ffffecb0500780c */ /* 0x000fe20003f46070 */
[----:B------:R-:W1:Y:S03]  /*e190*/  LDC R135, c[0x0][0x3a0] ;  /* 0x0000e800ff877b82 */ /* 0x000e660000000800 */
[----:B------:R-:W-:Y:S01]  /*e1a0*/  ISETP.GE.U32.AND P4, PT, R84, 0x7ffffecc, PT ;  /* 0x7ffffecc5400780c */ /* 0x000fe20003f86070 */
[----:B------:R-:W-:-:S02]  /*e1b0*/  VIADD R84, R85, 0xffffff49 ;  /* 0xffffff4955547836 */ /* 0x000fc40000000000 */
[----:B------:R-:W-:Y:S02]  /*e1c0*/  VIADD R5, R224, 0xffffff48 ;  /* 0xffffff48e0057836 */ /* 0x000fe40000000000 */
[----:B------:R-:W1:Y:S01]  /*e1d0*/  LDC R85, c[0x0][0x3a0] ;  /* 0x0000e800ff557b82 */ /* 0x000e620000000800 */
[----:B------:R-:W-:-:S07]  /*e1e0*/  ISETP.GE.U32.AND P1, PT, R84, 0x7ffffeca, PT ;  /* 0x7ffffeca5400780c */ /* 0x000fce0003f26070 */
[----:B------:R4:W-:Y:S01]  /*e1f0*/  LDGSTS.E [R88+0xd000], desc[UR6][R170.64], !P4 ;  /* 0x0d000000aa587fae */ /* 0x0009e2000e1a1006 */
[----:B------:R-:W1:Y:S03]  /*e200*/  LDC R224, c[0x0][0x3a0] ;  /* 0x0000e800ffe07b82 */ /* 0x000e660000000800 */
[----:B------:R4:W-:Y:S04]  /*e210*/  LDGSTS.E [R88+0xd200], desc[UR6][R168.64], !P4 ;  /* 0x0d200000a8587fae */ /* 0x0009e8000e1a1006 */
[----:B------:R2:W-:Y:S01]  /*e220*/  LDGSTS.E [R88+0xd400], desc[UR6][R82.64], !P2 ;  /* 0x0d40000052587fae */ /* 0x0005e2000d1a1006 */
[----:B----4-:R-:W-:-:S03]  /*e230*/  IMAD.WIDE R170, R4, 0x4, R240 ;  /* 0x0000000404aa7825 */ /* 0x010fc600078e02f0 */
[----:B------:R3:W-:Y:S01]  /*e240*/  LDGSTS.E [R88+0xd600], desc[UR6][R80.64], !P2 ;  /* 0x0d60000050587fae */ /* 0x0007e2000d1a1006 */
[----:B------:R-:W-:-:S03]  /*e250*/  IMAD.WIDE R168, R4, 0x4, R234 ;  /* 0x0000000404a87825 */ /* 0x000fc600078e02ea */
[----:B------:R4:W-:Y:S01]  /*e260*/  STL.64 [R1+0x398], R170 ;  /* 0x000398aa01007387 */ /* 0x0009e20000100a00 */
[----:B------:R-:W-:-:S03]  /*e270*/  ISETP.GE.U32.AND P6, PT, R5, 0x7ffffec9, PT ;  /* 0x7ffffec90500780c */ /* 0x000fc60003fc6070 */
[----:B------:R1:W-:Y:S04]  /*e280*/  STL.64 [R1+0x3a0], R168 ;  /* 0x0003a0a801007387 */ /* 0x0003e80000100a00 */
[----:B------:R-:W3:Y:S04]  /*e290*/  LDL.LU.64 R240, [R1+0x700] ;  /* 0x0007000001f07983 */ /* 0x000ee80000300a00 */
[----:B------:R-:W3:Y:S04]  /*e2a0*/  LDL.LU.64 R234, [R1+0x708] ;  /* 0x0007080001ea7983 */ /* 0x000ee80000300a00 */
[----:B------:R4:W-:Y:S04]  /*e2b0*/  LDGSTS.E [R88+0xd800], desc[UR6][R170.64], !P1 ;  /* 0x0d800000aa587fae */ /* 0x0009e8000c9a1006 */
[----:B------:R1:W-:Y:S01]  /*e2c0*/  LDGSTS.E [R88+0xda00], desc[UR6][R168.64], !P1 ;  /* 0x0da00000a8587fae */ /* 0x0003e2000c9a1006 */
[----:B--2---:R-:W-:-:S04]  /*e2d0*/  IMAD.WIDE R82, R4, 0x4, R232 ;  /* 0x0000000404527825 */ /* 0x004fc800078e02e8 */
[C---:B---3--:R-:W-:Y:S01]  /*e2e0*/  IMAD.WIDE R80, R4.reuse, 0x4, R230 ;  /* 0x0000000404507825 */ /* 0x048fe200078e02e6 */
[----:B------:R2:W-:Y:S04]  /*e2f0*/  STL.64 [R1+0x3a8], R82 ;  /* 0x0003a85201007387 */ /* 0x0005e80000100a00 */
[----:B------:R3:W-:Y:S04]  /*e300*/  STL.64 [R1+0x3b0], R80 ;  /* 0x0003b05001007387 */ /* 0x0007e80000100a00 */
[----:B------:R-:W3:Y:S04]  /*e310*/  LDL.LU.64 R232, [R1+0x710] ;  /* 0x0007100001e87983 */ /* 0x000ee80000300a00 */
[----:B------:R-:W3:Y:S04]  /*e320*/  LDL.LU.64 R230, [R1+0x718] ;  /* 0x0007180001e67983 */ /* 0x000ee80000300a00 */
[----:B------:R2:W-:Y:S04]  /*e330*/  LDGSTS.E [R88+0xdc00], desc[UR6][R82.64], !P6 ;  /* 0x0dc0000052587fae */ /* 0x0005e8000f1a1006 */
[----:B------:R3:W-:Y:S01]  /*e340*/  LDGSTS.E [R88+0xde00], desc[UR6][R80.64], !P6 ;  /* 0x0de0000050587fae */ /* 0x0007e2000f1a1006 */
[----:B----4-:R-:W-:-:S04]  /*e350*/  IMAD.WIDE R170, R4, 0x4, R242 ;  /* 0x0000000404aa7825 */ /* 0x010fc800078e02f2 */
[C---:B-1----:R-:W-:Y:S01]  /*e360*/  IMAD.WIDE R168, R4.reuse, 0x4, R238 ;  /* 0x0000000404a87825 */ /* 0x042fe200078e02ee */
[----:B------:R1:W-:Y:S04]  /*e370*/  STL.64 [R1+0x3b8], R170 ;  /* 0x0003b8aa01007387 */ /* 0x0003e80000100a00 */
[----:B------:R4:W-:Y:S04]  /*e380*/  STL.64 [R1+0x3c0], R168 ;  /* 0x0003c0a801007387 */ /* 0x0009e80000100a00 */
[----:B------:R-:W3:Y:S01]  /*e390*/  LDL.LU.64 R242, [R1+0x720] ;  /* 0x0007200001f27983 */ /* 0x000ee20000300a00 */
[----:B--2---:R-:W-:-:S03]  /*e3a0*/  IMAD.WIDE R82, R4, 0x4, R236 ;  /* 0x0000000404527825 */ /* 0x004fc600078e02ec */
[----:B------:R-:W2:Y:S01]  /*e3b0*/  LDL.LU.64 R238, [R1+0x728] ;  /* 0x0007280001ee7983 */ /* 0x000ea20000300a00 */
[----:B---3--:R-:W-:-:S03]  /*e3c0*/  IMAD.WIDE R80, R4, 0x4, R228 ;  /* 0x0000000404507825 */ /* 0x008fc600078e02e4 */
[----:B------:R3:W-:Y:S04]  /*e3d0*/  STL.64 [R1+0x3c8], R82 ;  /* 0x0003c85201007387 */ /* 0x0007e80000100a00 */
[----:B------:R1:W-:Y:S04]  /*e3e0*/  STL.64 [R1+0x3d0], R80 ;  /* 0x0003d05001007387 */ /* 0x0003e80000100a00 */
[----:B------:R-:W2:Y:S04]  /*e3f0*/  LDL.LU.64 R236, [R1+0x730] ;  /* 0x0007300001ec7983 */ /* 0x000ea80000300a00 */
[----:B------:R-:W2:Y:S01]  /*e400*/  LDL.LU.64 R228, [R1+0x738] ;  /* 0x0007380001e47983 */ /* 0x000ea20000300a00 */
[----:B------:R-:W-:Y:S01]  /*e410*/  IADD3 R84, PT, PT, R86, -0xb9, RZ ;  /* 0xffffff4756547810 */ /* 0x000fe20007ffe0ff */
[----:B------:R-:W-:Y:S01]  /*e420*/  VIADD R5, R225, 0xffffff46 ;  /* 0xffffff46e1057836 */ /* 0x000fe20000000000 */
[----:B------:R-:W2:Y:S02]  /*e430*/  LDC R86, c[0x0][0x3a0] ;  /* 0x0000e800ff567b82 */ /* 0x000ea40000000800 */
[----:B------:R-:W-:-:S02]  /*e440*/  ISETP.GE.U32.AND P4, PT, R84, 0x7ffffec8, PT ;  /* 0x7ffffec85400780c */ /* 0x000fc40003f86070 */
[----:B------:R-:W-:Y:S01]  /*e450*/  ISETP.GE.U32.AND P2, PT, R5, 0x7ffffec7, PT ;  /* 0x7ffffec70500780c */ /* 0x000fe20003f46070 */
[----:B------:R-:W-:Y:S01]  /*e460*/  VIADD R84, R135, 0xffffff45 ;  /* 0xffffff4587547836 */ /* 0x000fe20000000000 */
[----:B------:R-:W-:Y:S02]  /*e470*/  IADD3 R5, PT, PT, R226, -0xbc, RZ ;  /* 0xffffff44e2057810 */ /* 0x000fe40007ffe0ff */
[----:B------:R-:W2:Y:S02]  /*e480*/  LDC R225, c[0x0][0x3a0] ;  /* 0x0000e800ffe17b82 */ /* 0x000ea40000000800 */
[----:B------:R-:W-:-:S05]  /*e490*/  ISETP.GE.U32.AND P1, PT, R84, 0x7ffffec6, PT ;  /* 0x7ffffec65400780c */ /* 0x000fca0003f26070 */
[----:B------:R1:W-:Y:S01]  /*e4a0*/  LDGSTS.E [R88+0xe000], desc[UR6][R170.64], !P4 ;  /* 0x0e000000aa587fae */ /* 0x0003e2000e1a1006 */
[----:B------:R-:W2:Y:S03]  /*e4b0*/  LDC R135, c[0x0][0x3a0] ;  /* 0x0000e800ff877b82 */ /* 0x000ea60000000800 */
[----:B------:R4:W-:Y:S04]  /*e4c0*/  LDGSTS.E [R88+0xe200], desc[UR6][R168.64], !P4 ;  /* 0x0e200000a8587fae */ /* 0x0009e8000e1a1006 */
[----:B------:R3:W-:Y:S01]  /*e4d0*/  LDGSTS.E [R88+0xe400], desc[UR6][R82.64], !P2 ;  /* 0x0e40000052587fae */ /* 0x0007e2000d1a1006 */
[----:B------:R-:W2:Y:S03]  /*e4e0*/  LDC R226, c[0x0][0x3a0] ;  /* 0x0000e800ffe27b82 */ /* 0x000ea60000000800 */
[----:B------:R3:W-:Y:S01]  /*e4f0*/  LDGSTS.E [R88+0xe600], desc[UR6][R80.64], !P2 ;  /* 0x0e60000050587fae */ /* 0x0007e2000d1a1006 */
[----:B-1----:R-:W-:-:S04]  /*e500*/  IMAD.WIDE R170, R4, 0x4, R240 ;  /* 0x0000000404aa7825 */ /* 0x002fc800078e02f0 */
[----:B----4-:R-:W-:Y:S01]  /*e510*/  IMAD.WIDE R168, R4, 0x4, R234 ;  /* 0x0000000404a87825 */ /* 0x010fe200078e02ea */
[----:B------:R1:W-:Y:S01]  /*e520*/  STL.64 [R1+0x3d8], R170 ;  /* 0x0003d8aa01007387 */ /* 0x0003e20000100a00 */
[----:B------:R-:W-:-:S03]  /*e530*/  ISETP.GE.U32.AND P6, PT, R5, 0x7ffffec5, PT ;  /* 0x7ffffec50500780c */ /* 0x000fc60003fc6070 */
[----:B------:R2:W-:Y:S04]  /*e540*/  STL.64 [R1+0x3e0], R168 ;  /* 0x0003e0a801007387 */ /* 0x0005e80000100a00 */
[----:B------:R-:W4:Y:S04]  /*e550*/  LDL.LU.64 R240, [R1+0x740] ;  /* 0x0007400001f07983 */ /* 0x000f280000300a00 */
[----:B------:R-:W4:Y:S04]  /*e560*/  LDL.LU.64 R234, [R1+0x748] ;  /* 0x0007480001ea7983 */ /* 0x000f280000300a00 */
[----:B------:R1:W-:Y:S04]  /*e570*/  LDGSTS.E [R88+0xe800], desc[UR6][R170.64], !P1 ;  /* 0x0e800000aa587fae */ /* 0x0003e8000c9a1006 */
[----:B------:R2:W-:Y:S01]  /*e580*/  LDGSTS.E [R88+0xea00], desc[UR6][R168.64], !P1 ;  /* 0x0ea00000a8587fae */ /* 0x0005e2000c9a1006 */
[----:B---3--:R-:W-:-:S04]  /*e590*/  IMAD.WIDE R82, R4, 0x4, R232 ;  /* 0x0000000404527825 */ /* 0x008fc800078e02e8 */
[C---:B------:R-:W-:Y:S01]  /*e5a0*/  IMAD.WIDE R80, R4.reuse, 0x4, R230 ;  /* 0x0000000404507825 */ /* 0x040fe200078e02e6 */
[----:B------:R3:W-:Y:S04]  /*e5b0*/  STL.64 [R1+0x3e8], R82 ;  /* 0x0003e85201007387 */ /* 0x0007e80000100a00 */
[----:B------:R1:W-:Y:S04]  /*e5c0*/  STL.64 [R1+0x3f0], R80 ;  /* 0x0003f05001007387 */ /* 0x0003e80000100a00 */
[----:B------:R-:W4:Y:S04]  /*e5d0*/  LDL.LU.64 R232, [R1+0x750] ;  /* 0x0007500001e87983 */ /* 0x000f280000300a00 */
[----:B------:R-:W4:Y:S04]  /*e5e0*/  LDL.LU.64 R230, [R1+0x758] ;  /* 0x0007580001e67983 */ /* 0x000f280000300a00 */
[----:B------:R3:W-:Y:S04]  /*e5f0*/  LDGSTS.E [R88+0xec00], desc[UR6][R82.64], !P6 ;  /* 0x0ec0000052587fae */ /* 0x0007e8000f1a1006 */
[----:B------:R2:W-:Y:S01]  /*e600*/  LDGSTS.E [R88+0xee00], desc[UR6][R80.64], !P6 ;  /* 0x0ee0000050587fae */ /* 0x0005e2000f1a1006 */
[----:B-1----:R-:W-:-:S04]  /*e610*/  IMAD.WIDE R170, R4, 0x4, R242 ;  /* 0x0000000404aa7825 */ /* 0x002fc800078e02f2 */
[C---:B--2---:R-:W-:Y:S01]  /*e620*/  IMAD.WIDE R168, R4.reuse, 0x4, R238 ;  /* 0x0000000404a87825 */ /* 0x044fe200078e02ee */
[----:B------:R4:W-:Y:S04]  /*e630*/  STL.64 [R1+0x3f8], R170 ;  /* 0x0003f8aa01007387 */ /* 0x0009e80000100a00 */
[----:B------:R1:W-:Y:S04]  /*e640*/  STL.64 [R1+0x400], R168 ;  /* 0x000400a801007387 */ /* 0x0003e80000100a00 */
[----:B------:R-:W2:Y:S01]  /*e650*/  LDL.LU.64 R242, [R1+0x760] ;  /* 0x0007600001f27983 */ /* 0x000ea20000300a00 */
[----:B---3--:R-:W-:-:S03]  /*e660*/  IMAD.WIDE R82, R4, 0x4, R236 ;  /* 0x0000000404527825 */ /* 0x008fc600078e02ec */
[----:B------:R-:W3:Y:S01]  /*e670*/  LDL.LU.64 R238, [R1+0x768] ;  /* 0x0007680001ee7983 */ /* 0x000ee20000300a00 */
[----:B------:R-:W-:-:S03]  /*e680*/  IMAD.WIDE R80, R4, 0x4, R228 ;  /* 0x0000000404507825 */ /* 0x000fc600078e02e4 */
[----:B------:R1:W-:Y:S04]  /*e690*/  STL.64 [R1+0x408], R82 ;  /* 0x0004085201007387 */ /* 0x0003e80000100a00 */
[----:B------:R1:W-:Y:S04]  /*e6a0*/  STL.64 [R1+0x410], R80 ;  /* 0x0004105001007387 */ /* 0x0003e80000100a00 */
[----:B------:R-:W3:Y:S04]  /*e6b0*/  LDL.LU.64 R236, [R1+0x770] ;  /* 0x0007700001ec7983 */ /* 0x000ee80000300a00 */
[----:B------:R-:W3:Y:S01]  /*e6c0*/  LDL.LU.64 R228, [R1+0x778] ;  /* 0x0007780001e47983 */ /* 0x000ee20000300a00 */
[----:B------:R-:W-:-:S02]  /*e6d0*/  VIADD R84, R85, 0xffffff43 ;  /* 0xffffff4355547836 */ /* 0x000fc40000000000 */
[----:B------:R-:W-:Y:S01]  /*e6e0*/  VIADD R5, R224, 0xffffff42 ;  /* 0xffffff42e0057836 */ /* 0x000fe20000000000 */
[----:B------:R-:W2:Y:S02]  /*e6f0*/  LDC R85, c[0x0][0x3a0] ;  /* 0x0000e800ff557b82 */ /* 0x000ea40000000800 */
[----:B------:R-:W-:Y:S02]  /*e700*/  ISETP.GE.U32.AND P4, PT, R84, 0x7ffffec4, PT ;  /* 0x7ffffec45400780c */ /* 0x000fe40003f86070 */
[----:B------:R-:W-:Y:S02]  /*e710*/  ISETP.GE.U32.AND P2, PT, R5, 0x7ffffec3, PT ;  /* 0x7ffffec30500780c */ /* 0x000fe40003f46070 */
[----:B------:R-:W-:Y:S01]  /*e720*/  IADD3 R84, PT, PT, R86, -0xbf, RZ ;  /* 0xffffff4156547810 */ /* 0x000fe20007ffe0ff */
[----:B------:R-:W-:Y:S01]  /*e730*/  VIADD R5, R225, 0xffffff40 ;  /* 0xffffff40e1057836 */ /* 0x000fe20000000000 */
[----:B------:R-:W2:Y:S02]  /*e740*/  LDC R224, c[0x0][0x3a0] ;  /* 0x0000e800ffe07b82 */ /* 0x000ea40000000800 */
[----:B------:R-:W-:-:S05]  /*e750*/  ISETP.GE.U32.AND P1, PT, R84, 0x7ffffec2, PT ;  /* 0x7ffffec25400780c */ /* 0x000fca0003f26070 */
[----:B------:R4:W-:Y:S01]  /*e760*/  LDGSTS.E [R88+0xf000], desc[UR6][R170.64], !P4 ;  /* 0x0f000000aa587fae */ /* 0x0009e2000e1a1006 */
[----:B------:R-:W2:Y:S03]  /*e770*/  LDC R86, c[0x0][0x3a0] ;  /* 0x0000e800ff567b82 */ /* 0x000ea60000000800 */
[----:B------:R1:W-:Y:S04]  /*e780*/  LDGSTS.E [R88+0xf200], desc[UR6][R168.64], !P4 ;  /* 0x0f200000a8587fae */ /* 0x0003e8000e1a1006 */
[----:B------:R4:W-:Y:S01]  /*e790*/  LDGSTS.E [R88+0xf400], desc[UR6][R82.64], !P2 ;  /* 0x0f40000052587fae */ /* 0x0009e2000d1a1006 */
[----:B------:R-:W2:Y:S01]  /*e7a0*/  LDC R225, c[0x0][0x3a0] ;  /* 0x0000e800ffe17b82 */ /* 0x000ea20000000800 */
[----:B----4-:R-:W-:-:S02]  /*e7b0*/  IMAD.WIDE R170, R4, 0x4, R240 ;  /* 0x0000000404aa7825 */ /* 0x010fc400078e02f0 */
[----:B------:R4:W-:Y:S02]  /*e7c0*/  LDGSTS.E [R88+0xf600], desc[UR6][R80.64], !P2 ;  /* 0x0f60000050587fae */ /* 0x0009e4000d1a1006 */
[----:B-1----:R-:W-:Y:S02]  /*e7d0*/  IMAD.WIDE R168, R4, 0x4, R234 ;  /* 0x0000000404a87825 */ /* 0x002fe400078e02ea */
[----:B------:R2:W-:Y:S01]  /*e7e0*/  STL.64 [R1+0x418], R170 ;  /* 0x000418aa01007387 */ /* 0x0005e20000100a00 */
[----:B------:R-:W-:-:S03]  /*e7f0*/  ISETP.GE.U32.AND P6, PT, R5, 0x7ffffec1, PT ;  /* 0x7ffffec10500780c */ /* 0x000fc60003fc6070 */
[----:B------:R3:W-:Y:S04]  /*e800*/  STL.64 [R1+0x420], R168 ;  /* 0x000420a801007387 */ /* 0x0007e80000100a00 */
[----:B------:R-:W3:Y:S04]  /*e810*/  LDL.LU.64 R240, [R1+0x780] ;  /* 0x0007800001f07983 */ /* 0x000ee80000300a00 */
[----:B------:R-:W3:Y:S04]  /*e820*/  LDL.LU.64 R234, [R1+0x788] ;  /* 0x0007880001ea7983 */ /* 0x000ee80000300a00 */
[----:B------:R2:W-:Y:S04]  /*e830*/  LDGSTS.E [R88+0xf800], desc[UR6][R170.64], !P1 ;  /* 0x0f800000aa587fae */ /* 0x0005e8000c9a1006 */
[----:B------:R3:W-:Y:S01]  /*e840*/  LDGSTS.E [R88+0xfa00], desc[UR6][R168.64], !P1 ;  /* 0x0fa00000a8587fae */ /* 0x0007e2000c9a1006 */
[----:B------:R-:W-:-:S04]  /*e850*/  IMAD.WIDE R82, R4, 0x4, R232 ;  /* 0x0000000404527825 */ /* 0x000fc800078e02e8 */
[C---:B----4-:R-:W-:Y:S01]  /*e860*/  IMAD.WIDE R80, R4.reuse, 0x4, R230 ;  /* 0x0000000404507825 */ /* 0x050fe200078e02e6 */
[----:B------:R1:W-:Y:S04]  /*e870*/  STL.64 [R1+0x428], R82 ;  /* 0x0004285201007387 */ /* 0x0003e80000100a00 */
        /* <DEDUP_REMOVED lines=9> */
[----:B------:R-:W3:Y:S01]  /*e910*/  LDL.LU.64 R242, [R1+0x7a0] ;  /* 0x0007a00001f27983 */ /* 0x000ee20000300a00 */
[----:B-1----:R-:W-:-:S03]  /*e920*/  IMAD.WIDE R82, R4, 0x4, R236 ;  /* 0x0000000404527825 */ /* 0x002fc600078e02ec */
[----:B------:R-:W3:Y:S01]  /*e930*/  LDL.LU.64 R238, [R1+0x7a8] ;  /* 0x0007a80001ee7983 */ /* 0x000ee20000300a00 */
[----:B----4-:R-:W-:-:S03]  /*e940*/  IMAD.WIDE R80, R4, 0x4, R228 ;  /* 0x0000000404507825 */ /* 0x010fc600078e02e4 */
[----:B------:R1:W-:Y:S04]  /*e950*/  STL.64 [R1+0x448], R82 ;  /* 0x0004485201007387 */ /* 0x0003e80000100a00 */
[----:B------:R4:W-:Y:S04]  /*e960*/  STL.64 [R1+0x450], R80 ;  /* 0x0004505001007387 */ /* 0x0009e80000100a00 */
[----:B------:R-:W3:Y:S04]  /*e970*/  LDL.LU.64 R236, [R1+0x7b0] ;  /* 0x0007b00001ec7983 */ /* 0x000ee80000300a00 */
[----:B------:R-:W3:Y:S01]  /*e980*/  LDL.LU.64 R228, [R1+0x7b8] ;  /* 0x0007b80001e47983 */ /* 0x000ee20000300a00 */
[----:B------:R-:W-:Y:S01]  /*e990*/  VIADD R84, R135, 0xffffff3f ;  /* 0xffffff3f87547836 */ /* 0x000fe20000000000 */
[----:B------:R-:W-:Y:S01]  /*e9a0*/  IADD3 R5, PT, PT, R226, -0xc2, RZ ;  /* 0xffffff3ee2057810 */ /* 0x000fe20007ffe0ff */
[----:B------:R-:W1:Y:S03]  /*e9b0*/  LDC R135, c[0x0][0x3a0] ;  /* 0x0000e800ff877b82 */ /* 0x000e660000000800 */
[----:B------:R-:W-:-:S02]  /*e9c0*/  ISETP.GE.U32.AND P4, PT, R84, 0x7ffffec0, PT ;  /* 0x7ffffec05400780c */ /* 0x000fc40003f86070 */
[----:B------:R-:W-:Y:S01]  /*e9d0*/  ISETP.GE.U32.AND P2, PT, R5, 0x7ffffebf, PT ;  /* 0x7ffffebf0500780c */ /* 0x000fe20003f46070 */
[----:B------:R-:W-:Y:S02]  /*e9e0*/  VIADD R84, R85, 0xffffff3d ;  /* 0xffffff3d55547836 */ /* 0x000fe40000000000 */
[----:B------:R-:W-:Y:S01]  /*e9f0*/  VIADD R5, R224, 0xffffff3c ;  /* 0xffffff3ce0057836 */ /* 0x000fe20000000000 */
[----:B------:R-:W1:Y:S02]  /*ea00*/  LDC R226, c[0x0][0x3a0] ;  /* 0x0000e800ffe27b82 */ /* 0x000e640000000800 */
[----:B------:R-:W-:-:S05]  /*ea10*/  ISETP.GE.U32.AND P1, PT, R84, 0x7ffffebe, PT ;  /* 0x7ffffebe5400780c */ /* 0x000fca0003f26070 */
[----:B------:R2:W-:Y:S01]  /*ea20*/  LDGSTS.E [R88+0x10000], desc[UR6][R170.64], !P4 ;  /* 0x10000000aa587fae */ /* 0x0005e2000e1a1006 */
[----:B------:R-:W1:Y:S03]  /*ea30*/  LDC R85, c[0x0][0x3a0] ;  /* 0x0000e800ff557b82 */ /* 0x000e660000000800 */
[----:B------:R3:W-:Y:S04]  /*ea40*/  LDGSTS.E [R88+0x10200], desc[UR6][R168.64], !P4 ;  /* 0x10200000a8587fae */ /* 0x0007e8000e1a1006 */
[----:B------:R1:W-:Y:S01]  /*ea50*/  LDGSTS.E [R88+0x10400], desc[UR6][R82.64], !P2 ;  /* 0x1040000052587fae */ /* 0x0003e2000d1a1006 */
[----:B------:R-:W1:Y:S01]  /*ea60*/  LDC R224, c[0x0][0x3a0] ;  /* 0x0000e800ffe07b82 */ /* 0x000e620000000800 */
[----:B--2---:R-:W-:-:S02]  /*ea70*/  IMAD.WIDE R170, R4, 0x4, R240 ;  /* 0x0000000404aa7825 */ /* 0x004fc400078e02f0 */
[----:B------:R4:W-:Y:S02]  /*ea80*/  LDGSTS.E [R88+0x10600], desc[UR6][R80.64], !P2 ;  /* 0x1060000050587fae */ /* 0x0009e4000d1a1006 */
[----:B---3--:R-:W-:Y:S02]  /*ea90*/  IMAD.WIDE R168, R4, 0x4, R234 ;  /* 0x0000000404a87825 */ /* 0x008fe400078e02ea */
[----:B------:R2:W-:Y:S01]  /*eaa0*/  STL.64 [R1+0x458], R170 ;  /* 0x000458aa01007387 */ /* 0x0005e20000100a00 */
[----:B------:R-:W-:-:S03]  /*eab0*/  ISETP.GE.U32.AND P6, PT, R5, 0x7ffffebd, PT ;  /* 0x7ffffebd0500780c */ /* 0x000fc60003fc6070 */
[----:B------:R3:W-:Y:S04]  /*eac0*/  STL.64 [R1+0x460], R168 ;  /* 0x000460a801007387 */ /* 0x0007e80000100a00 */
[----:B------:R-:W3:Y:S04]  /*ead0*/  LDL.LU.64 R240, [R1+0x7c0] ;  /* 0x0007c00001f07983 */ /* 0x000ee80000300a00 */
[----:B------:R-:W3:Y:S04]  /*eae0*/  LDL.LU.64 R234, [R1+0x7c8] ;  /* 0x0007c80001ea7983 */ /* 0x000ee80000300a00 */
[----:B------:R2:W-:Y:S04]  /*eaf0*/  LDGSTS.E [R88+0x10800], desc[UR6][R170.64], !P1 ;  /* 0x10800000aa587fae */ /* 0x0005e8000c9a1006 */
[----:B------:R3:W-:Y:S01]  /*eb00*/  LDGSTS.E [R88+0x10a00], desc[UR6][R168.64], !P1 ;  /* 0x10a00000a8587fae */ /* 0x0007e2000c9a1006 */
[----:B-1----:R-:W-:-:S04]  /*eb10*/  IMAD.WIDE R82, R4, 0x4, R232 ;  /* 0x0000000404527825 */ /* 0x002fc800078e02e8 */
        /* <DEDUP_REMOVED lines=19> */
[----:B------:R-:W-:Y:S01]  /*ec50*/  IADD3 R84, PT, PT, R86, -0xc5, RZ ;  /* 0xffffff3b56547810 */ /* 0x000fe20007ffe0ff */
[----:B------:R-:W-:Y:S01]  /*ec60*/  VIADD R5, R225, 0xffffff3a ;  /* 0xffffff3ae1057836 */ /* 0x000fe20000000000 */
[----:B------:R-:W1:Y:S02]  /*ec70*/  LDC R86, c[0x0][0x3a0] ;  /* 0x0000e800ff567b82 */ /* 0x000e640000000800 */
[----:B------:R-:W-:-:S02]  /*ec80*/  ISETP.GE.U32.AND P4, PT, R84, 0x7ffffebc, PT ;  /* 0x7ffffebc5400780c */ /* 0x000fc40003f86070 */
[----:B------:R-:W-:Y:S01]  /*ec90*/  ISETP.GE.U32.AND P2, PT, R5, 0x7ffffebb, PT ;  /* 0x7ffffebb0500780c */ /* 0x000fe20003f46070 */
[----:B------:R-:W-:Y:S01]  /*eca0*/  VIADD R84, R135, 0xffffff39 ;  /* 0xffffff3987547836 */ /* 0x000fe20000000000 */
[----:B------:R-:W-:Y:S02]  /*ecb0*/  IADD3 R5, PT, PT, R226, -0xc8, RZ ;  /* 0xffffff38e2057810 */ /* 0x000fe40007ffe0ff */
[----:B------:R-:W1:Y:S02]  /*ecc0*/  LDC R225, c[0x0][0x3a0] ;  /* 0x0000e800ffe17b82 */ /* 0x000e640000000800 */
[----:B------:R-:W-:-:S05]  /*ecd0*/  ISETP.GE.U32.AND P1, PT, R84, 0x7ffffeba, PT ;  /* 0x7ffffeba5400780c */ /* 0x000fca0003f26070 */
[----:B------:R2:W-:Y:S01]  /*ece0*/  LDGSTS.E [R88+0x11000], desc[UR6][R170.64], !P4 ;  /* 0x11000000aa587fae */ /* 0x0005e2000e1a1006 */
[----:B------:R-:W1:Y:S03]  /*ecf0*/  LDC R135, c[0x0][0x3a0] ;  /* 0x0000e800ff877b82 */ /* 0x000e660000000800 */
[----:B------:R3:W-:Y:S04]  /*ed00*/  LDGSTS.E [R88+0x11200], desc[UR6][R168.64], !P4 ;  /* 0x11200000a8587fae */ /* 0x0007e8000e1a1006 */
[----:B------:R1:W-:Y:S01]  /*ed10*/  LDGSTS.E [R88+0x11400], desc[UR6][R82.64], !P2 ;  /* 0x1140000052587fae */ /* 0x0003e2000d1a1006 */
[----:B------:R-:W1:Y:S03]  /*ed20*/  LDC R226, c[0x0][0x3a0] ;  /* 0x0000e800ffe27b82 */ /* 0x000e660000000800 */
[----:B------:R4:W-:Y:S01]  /*ed30*/  LDGSTS.E [R88+0x11600], desc[UR6][R80.64], !P2 ;  /* 0x1160000050587fae */ /* 0x0009e2000d1a1006 */
[----:B--2---:R-:W-:-:S04]  /*ed40*/  IMAD.WIDE R170, R4, 0x4, R240 ;  /* 0x0000000404aa7825 */ /* 0x004fc800078e02f0 */
[----:B---3--:R-:W-:Y:S01]  /*ed50*/  IMAD.WIDE R168, R4, 0x4, R234 ;  /* 0x0000000404a87825 */ /* 0x008fe200078e02ea */
        /* <DEDUP_REMOVED lines=27> */
[----:B------:R-:W-:-:S02]  /*ef10*/  VIADD R84, R85, 0xffffff37 ;  /* 0xffffff3755547836 */ /* 0x000fc40000000000 */
[----:B------:R-:W-:Y:S01]  /*ef20*/  VIADD R5, R224, 0xffffff36 ;  /* 0xffffff36e0057836 */ /* 0x000fe20000000000 */
[----:B------:R-:W1:Y:S02]  /*ef30*/  LDC R85, c[0x0][0x3a0] ;  /* 0x0000e800ff557b82 */ /* 0x000e640000000800 */
[----:B------:R-:W-:Y:S02]  /*ef40*/  ISETP.GE.U32.AND P4, PT, R84, 0x7ffffeb8, PT ;  /* 0x7ffffeb85400780c */ /* 0x000fe40003f86070 */
[----:B------:R-:W-:Y:S02]  /*ef50*/  ISETP.GE.U32.AND P2, PT, R5, 0x7ffffeb7, PT ;  /* 0x7ffffeb70500780c */ /* 0x000fe40003f46070 */
[----:B------:R-:W-:Y:S01]  /*ef60*/  IADD3 R84, PT, PT, R86, -0xcb, RZ ;  /* 0xffffff3556547810 */ /* 0x000fe20007ffe0ff */
        /* <DEDUP_REMOVED lines=254> */
[----:B------:R1:W-:Y:S01]  /*ff50*/  STL.64 [R1+0x648], R82 ;  /* 0x0006485201007387 */ /* 0x0003e20000100a00 */
[----:B------:R-:W4:Y:S03]  /*ff60*/  LDC R228, c[0x0][0x3a0] ;  /* 0x0000e800ffe47b82 */ /* 0x000f260000000800 */
[----:B------:R1:W-:Y:S04]  /*ff70*/  STL.64 [R1+0x650], R80 ;  /* 0x0006505001007387 */ /* 0x0003e80000100a00 */
[----:B------:R-:W4:Y:S04]  /*ff80*/  LDL.LU.64 R238, [R1+0x9b8] ;  /* 0x0009b80001ee7983 */ /* 0x000f280000300a00 */
[----:B------:R-:W4:Y:S01]  /*ff90*/  LDL.LU.64 R236, [R1+0x9c0] ;  /* 0x0009c00001ec7983 */ /* 0x000f220000300a00 */
        /* <DEDUP_REMOVED lines=20> */
[----:B------:R-:W4:Y:S04]  /*100e0*/  LDL.LU.64 R240, [R1+0x9c8] ;  /* 0x0009c80001f07983 */ /* 0x000f280000300a00 */
[----:B------:R-:W4:Y:S04]  /*100f0*/  LDL.LU.64 R234, [R1+0x9d0] ;  /* 0x0009d00001ea7983 */ /* 0x000f280000300a00 */
[----:B------:R3:W-:Y:S04]  /*10100*/  LDGSTS.E [R88+0x18800], desc[UR6][R170.64], !P1 ;  /* 0x18800000aa587fae */ /* 0x0007e8000c9a1006 */
[----:B------:R1:W-:Y:S02]  /*10110*/  LDGSTS.E [R88+0x18a00], desc[UR6][R168.64], !P1 ;  /* 0x18a00000a8587fae */ /* 0x0003e4000c9a1006 */
[----:B-1----:R-:W-:-:S04]  /*10120*/  IMAD.WIDE R82, R4, 0x4, R232 ;  /* 0x0000000404527825 */ /* 0x002fc800078e02e8 */
[C---:B--2---:R-:W-:Y:S01]  /*10130*/  IMAD.WIDE R80, R4.reuse, 0x4, R230 ;  /* 0x0000000404507825 */ /* 0x044fe200078e02e6 */
[----:B------:R4:W-:Y:S04]  /*10140*/  STL.64 [R1+0x668], R82 ;  /* 0x0006685201007387 */ /* 0x0009e80000100a00 */
[----:B------:R1:W-:Y:S04]  /*10150*/  STL.64 [R1+0x670], R80 ;  /* 0x0006705001007387 */ /* 0x0003e80000100a00 */
[----:B------:R-:W2:Y:S04]  /*10160*/  LDL.LU.64 R232, [R1+0x9d8] ;  /* 0x0009d80001e87983 */ /* 0x000ea80000300a00 */
[----:B------:R-:W2:Y:S04]  /*10170*/  LDL.LU.64 R230, [R1+0x9e0] ;  /* 0x0009e00001e67983 */ /* 0x000ea80000300a00 */
[----:B------:R4:W-:Y:S04]  /*10180*/  LDGSTS.E [R88+0x18c00], desc[UR6][R82.64], !P6 ;  /* 0x18c0000052587fae */ /* 0x0009e8000f1a1006 */
[----:B------:R1:W-:Y:S01]  /*10190*/  LDGSTS.E [R88+0x18e00], desc[UR6][R80.64], !P6 ;  /* 0x18e0000050587fae */ /* 0x0003e2000f1a1006 */
[----:B---3--:R-:W-:-:S04]  /*101a0*/  IMAD.WIDE R170, R4, 0x4, R244 ;  /* 0x0000000404aa7825 */ /* 0x008fc800078e02f4 */
[C---:B------:R-:W-:Y:S01]  /*101b0*/  IMAD.WIDE R168, R4.reuse, 0x4, R242 ;  /* 0x0000000404a87825 */ /* 0x040fe200078e02f2 */
[----:B------:R3:W-:Y:S04]  /*101c0*/  STL.64 [R1+0x678], R170 ;  /* 0x000678aa01007387 */ /* 0x0007e80000100a00 */
[----:B------:R3:W-:Y:S04]  /*101d0*/  STL.64 [R1+0x680], R168 ;  /* 0x000680a801007387 */ /* 0x0007e80000100a00 */
[----:B------:R-:W2:Y:S01]  /*101e0*/  LDL.LU.64 R244, [R1+0x9e8] ;  /* 0x0009e80001f47983 */ /* 0x000ea20000300a00 */
[----:B----4-:R-:W-:-:S03]  /*101f0*/  IMAD.WIDE R82, R4, 0x4, R238 ;  /* 0x0000000404527825 */ /* 0x010fc600078e02ee */
[----:B------:R-:W4:Y:S01]  /*10200*/  LDL.LU.64 R242, [R1+0x9f0] ;  /* 0x0009f00001f27983 */ /* 0x000f220000300a00 */
[----:B-1----:R-:W-:-:S03]  /*10210*/  IMAD.WIDE R80, R4, 0x4, R236 ;  /* 0x0000000404507825 */ /* 0x002fc600078e02ec */
[----:B------:R2:W-:Y:S04]  /*10220*/  STL.64 [R1+0x688], R82 ;  /* 0x0006885201007387 */ /* 0x0005e80000100a00 */
[----:B------:R1:W-:Y:S04]  /*10230*/  STL.64 [R1+0x690], R80 ;  /* 0x0006905001007387 */ /* 0x0003e80000100a00 */
[----:B------:R-:W4:Y:S04]  /*10240*/  LDL.LU.64 R238, [R1+0x9f8] ;  /* 0x0009f80001ee7983 */ /* 0x000f280000300a00 */
[----:B------:R-:W4:Y:S01]  /*10250*/  LDL.LU.64 R236, [R1+0xa00] ;  /* 0x000a000001ec7983 */ /* 0x000f220000300a00 */
        /* <DEDUP_REMOVED lines=14> */
[----:B---3--:R-:W-:-:S02]  /*10340*/  IMAD.WIDE R170, R4, 0x4, R240 ;  /* 0x0000000404aa7825 */ /* 0x008fc400078e02f0 */
[----:B------:R1:W-:Y:S02]  /*10350*/  LDGSTS.E [R88+0x19600], desc[UR6][R80.64], !P2 ;  /* 0x1960000050587fae */ /* 0x0003e4000d1a1006 */
[----:B------:R-:W-:Y:S02]  /*10360*/  IMAD.WIDE R168, R4, 0x4, R234 ;  /* 0x0000000404a87825 */ /* 0x000fe400078e02ea */
[----:B------:R3:W-:Y:S01]  /*10370*/  STL.64 [R1+0x6a0], R170 ;  /* 0x0006a0aa01007387 */ /* 0x0007e20000100a00 */
[----:B------:R-:W-:-:S03]  /*10380*/  ISETP.GE.U32.AND P6, PT, R5, 0x7ffffe99, PT ;  /* 0x7ffffe990500780c */ /* 0x000fc60003fc6070 */
[----:B------:R4:W-:Y:S04]  /*10390*/  STL.64 [R1+0x6a8], R168 ;  /* 0x0006a8a801007387 */ /* 0x0009e80000100a00 */
[----:B------:R-:W4:Y:S04]  /*103a0*/  LDL.LU.64 R240, [R1+0xa08] ;  /* 0x000a080001f07983 */ /* 0x000f280000300a00 */
[----:B------:R-:W4:Y:S04]  /*103b0*/  LDL.LU.64 R234, [R1+0xa10] ;  /* 0x000a100001ea7983 */ /* 0x000f280000300a00 */
[----:B------:R3:W-:Y:S04]  /*103c0*/  LDGSTS.E [R88+0x19800], desc[UR6][R170.64], !P1 ;  /* 0x19800000aa587fae */ /* 0x0007e8000c9a1006 */
[----:B------:R4:W-:Y:S01]  /*103d0*/  LDGSTS.E [R88+0x19a00], desc[UR6][R168.64], !P1 ;  /* 0x19a00000a8587fae */ /* 0x0009e2000c9a1006 */
[----:B--2---:R-:W-:-:S04]  /*103e0*/  IMAD.WIDE R82, R4, 0x4, R232 ;  /* 0x0000000404527825 */ /* 0x004fc800078e02e8 */
[C---:B-1----:R-:W-:Y:S01]  /*103f0*/  IMAD.WIDE R80, R4.reuse, 0x4, R230 ;  /* 0x0000000404507825 */ /* 0x042fe200078e02e6 */
[----:B------:R1:W-:Y:S04]  /*10400*/  STL.64 [R1+0x6b0], R82 ;  /* 0x0006b05201007387 */ /* 0x0003e80000100a00 */
[----:B------:R2:W-:Y:S04]  /*10410*/  STL.64 [R1+0x6b8], R80 ;  /* 0x0006b85001007387 */ /* 0x0005e80000100a00 */
[----:B------:R-:W4:Y:S04]  /*10420*/  LDL.LU.64 R232, [R1+0xa18] ;  /* 0x000a180001e87983 */ /* 0x000f280000300a00 */
[----:B------:R-:W4:Y:S04]  /*10430*/  LDL.LU.64 R230, [R1+0xa20] ;  /* 0x000a200001e67983 */ /* 0x000f280000300a00 */
[----:B------:R1:W-:Y:S04]  /*10440*/  LDGSTS.E [R88+0x19c00], desc[UR6][R82.64], !P6 ;  /* 0x19c0000052587fae */ /* 0x0003e8000f1a1006 */
[----:B------:R2:W-:Y:S01]  /*10450*/  LDGSTS.E [R88+0x19e00], desc[UR6][R80.64], !P6 ;  /* 0x19e0000050587fae */ /* 0x0005e2000f1a1006 */
[----:B---3--:R-:W-:-:S04]  /*10460*/  IMAD.WIDE R170, R4, 0x4, R244 ;  /* 0x0000000404aa7825 */ /* 0x008fc800078e02f4 */
[C---:B----4-:R-:W-:Y:S01]  /*10470*/  IMAD.WIDE R168, R4.reuse, 0x4, R242 ;  /* 0x0000000404a87825 */ /* 0x050fe200078e02f2 */
[----:B------:R3:W-:Y:S04]  /*10480*/  STL.64 [R1+0x6c0], R170 ;  /* 0x0006c0aa01007387 */ /* 0x0007e80000100a00 */
[----:B------:R4:W-:Y:S04]  /*10490*/  STL.64 [R1+0x6c8], R168 ;  /* 0x0006c8a801007387 */ /* 0x0009e80000100a00 */
[----:B------:R-:W4:Y:S01]  /*104a0*/  LDL.LU.64 R244, [R1+0xa28] ;  /* 0x000a280001f47983 */ /* 0x000f220000300a00 */
[----:B-1----:R-:W-:-:S03]  /*104b0*/  IMAD.WIDE R82, R4, 0x4, R238 ;  /* 0x0000000404527825 */ /* 0x002fc600078e02ee */
[----:B------:R-:W4:Y:S01]  /*104c0*/  LDL.LU.64 R242, [R1+0xa30] ;  /* 0x000a300001f27983 */ /* 0x000f220000300a00 */
[----:B--2---:R-:W-:-:S03]  /*104d0*/  IMAD.WIDE R80, R4, 0x4, R236 ;  /* 0x0000000404507825 */ /* 0x004fc600078e02ec */
[----:B------:R1:W-:Y:S04]  /*104e0*/  STL.64 [R1+0x6d0], R82 ;  /* 0x0006d05201007387 */ /* 0x0003e80000100a00 */
[----:B------:R2:W-:Y:S04]  /*104f0*/  STL.64 [R1+0x6d8], R80 ;  /* 0x0006d85001007387 */ /* 0x0005e80000100a00 */
[----:B------:R-:W4:Y:S04]  /*10500*/  LDL.LU.64 R238, [R1+0xa38] ;  /* 0x000a380001ee7983 */ /* 0x000f280000300a00 */
[----:B------:R-:W4:Y:S01]  /*10510*/  LDL.LU.64 R236, [R1+0xa40] ;  /* 0x000a400001ec7983 */ /* 0x000f220000300a00 */
        /* <DEDUP_REMOVED lines=15> */
[----:B---3--:R-:W-:-:S04]  /*10610*/  IMAD.WIDE R170, R4, 0x4, R240 ;  /* 0x0000000404aa7825 */ /* 0x008fc800078e02f0 */
        /* <DEDUP_REMOVED lines=44> */
[----:B----4-:R-:W-:Y:S02]  /*108e0*/  IMAD.WIDE R168, R4, 0x4, R234 ;  /* 0x0000000404a87825 */ /* 0x010fe400078e02ea */
        /* <DEDUP_REMOVED lines=59> */
[----:B---3--:R-:W-:-:S03]  /*10ca0*/  IMAD.WIDE R170, R4, 0x4, R244 ;  /* 0x0000000404aa7825 */ /* 0x008fc600078e02f4 */
[----:B------:R-:W3:Y:S01]  /*10cb0*/  LDL.LU.64 R244, [R1+0xae8] ;  /* 0x000ae80001f47983 */ /* 0x000ee20000300a00 */
[----:B----4-:R-:W-:-:S03]  /*10cc0*/  IMAD.WIDE R168, R4, 0x4, R242 ;  /* 0x0000000404a87825 */ /* 0x010fc600078e02f2 */
[----:B------:R-:W4:Y:S04]  /*10cd0*/  LDL.LU.64 R242, [R1+0xaf0] ;  /* 0x000af00001f27983 */ /* 0x000f280000300a00 */
[----:B------:R2:W-:Y:S04]  /*10ce0*/  STL.64 [R1+0x780], R170 ;  /* 0x000780aa01007387 */ /* 0x0005e80000100a00 */
[----:B------:R2:W-:Y:S01]  /*10cf0*/  STL.64 [R1+0x788], R168 ;  /* 0x000788a801007387 */ /* 0x0005e20000100a00 */
[----:B-1----:R-:W-:-:S03]  /*10d00*/  IMAD.WIDE R82, R4, 0x4, R238 ;  /* 0x0000000404527825 */ /* 0x002fc600078e02ee */
[----:B------:R-:W4:Y:S01]  /*10d10*/  LDL.LU.64 R238, [R1+0xaf8] ;  /* 0x000af80001ee7983 */ /* 0x000f220000300a00 */
[----:B--2---:R-:W-:-:S03]  /*10d20*/  IMAD.WIDE R80, R4, 0x4, R236 ;  /* 0x0000000404507825 */ /* 0x004fc600078e02ec */
[----:B------:R-:W2:Y:S01]  /*10d30*/  LDL.LU.64 R236, [R1+0xb00] ;  /* 0x000b000001ec7983 */ /* 0x000ea20000300a00 */
[----:B------:R-:W-:Y:S01]  /*10d40*/  IADD3 R84, PT, PT, R85, -0xf5, RZ ;  /* 0xffffff0b55547810 */ /* 0x000fe20007ffe0ff */
[----:B------:R-:W-:Y:S01]  /*10d50*/  VIADD R5, R225, 0xffffff0a ;  /* 0xffffff0ae1057836 */ /* 0x000fe20000000000 */
[----:B------:R-:W1:Y:S02]  /*10d60*/  LDC R85, c[0x0][0x3a0] ;  /* 0x0000e800ff557b82 */ /* 0x000e640000000800 */
[----:B------:R-:W-:Y:S02]  /*10d70*/  ISETP.GE.U32.AND P4, PT, R84, 0x7ffffe8c, PT ;  /* 0x7ffffe8c5400780c */ /* 0x000fe40003f86070 */
[----:B------:R-:W-:Y:S01]  /*10d80*/  ISETP.GE.U32.AND P2, PT, R5, 0x7ffffe8b, PT ;  /* 0x7ffffe8b0500780c */ /* 0x000fe20003f46070 */
[----:B------:R-:W-:Y:S01]  /*10d90*/  VIADD R84, R224, 0xffffff09 ;  /* 0xffffff09e0547836 */ /* 0x000fe20000000000 */
[----:B------:R-:W-:Y:S01]  /*10da0*/  IADD3 R5, PT, PT, R228, -0xf8, RZ ;  /* 0xffffff08e4057810 */ /* 0x000fe20007ffe0ff */
[----:B------:R1:W-:Y:S01]  /*10db0*/  STL.64 [R1+0x790], R82 ;  /* 0x0007905201007387 */ /* 0x0003e20000100a00 */
[----:B------:R-:W1:Y:S02]  /*10dc0*/  LDC R225, c[0x0][0x3a0] ;  /* 0x0000e800ffe17b82 */ /* 0x000e640000000800 */
[----:B------:R-:W-:-:S02]  /*10dd0*/  ISETP.GE.U32.AND P1, PT, R84, 0x7ffffe8a, PT ;  /* 0x7ffffe8a5400780c */ /* 0x000fc40003f26070 */
[----:B------:R-:W-:-:S03]  /*10de0*/  ISETP.GE.U32.AND P6, PT, R5, 0x7ffffe89, PT ;  /* 0x7ffffe890500780c */ /* 0x000fc60003fc6070 */
[----:B------:R1:W-:Y:S01]  /*10df0*/  LDGSTS.E [R88+0x1d000], desc[UR6][R170.64], !P4 ;  /* 0x1d000000aa587fae */ /* 0x0003e2000e1a1006 */
[----:B------:R-:W-:Y:S01]  /*10e00*/  VIADD R84, R135, 0xffffff07 ;  /* 0xffffff0787547836 */ /* 0x000fe20000000000 */
[----:B------:R-:W2:Y:S02]  /*10e10*/  LDC R224, c[0x0][0x3a0] ;  /* 0x0000e800ffe07b82 */ /* 0x000ea40000000800 */
[----:B------:R1:W-:Y:S04]  /*10e20*/  LDGSTS.E [R88+0x1d200], desc[UR6][R168.64], !P4 ;  /* 0x1d200000a8587fae */ /* 0x0003e8000e1a1006 */
[----:B------:R1:W-:Y:S04]  /*10e30*/  LDGSTS.E [R88+0x1d400], desc[UR6][R82.64], !P2 ;  /* 0x1d40000052587fae */ /* 0x0003e8000d1a1006 */
[----:B------:R1:W-:Y:S01]  /*10e40*/  STL.64 [R1+0x798], R80 ;  /* 0x0007985001007387 */ /* 0x0003e20000100a00 */
[----:B------:R-:W-:Y:S01]  /*10e50*/  VIADD R5, R227, 0xffffff06 ;  /* 0xffffff06e3057836 */ /* 0x000fe20000000000 */
[----:B------:R-:W2:Y:S02]  /*10e60*/  LDC R135, c[0x0][0x3a0] ;  /* 0x0000e800ff877b82 */ /* 0x000ea40000000800 */
[----:B------:R1:W-:Y:S02]  /*10e70*/  LDGSTS.E [R88+0x1d600], desc[UR6][R80.64], !P2 ;  /* 0x1d60000050587fae */ /* 0x0003e4000d1a1006 */
[----:B-1----:R-:W-:-:S04]  /*10e80*/  IMAD.WIDE R170, R4, 0x4, R240 ;  /* 0x0000000404aa7825 */ /* 0x002fc800078e02f0 */
[----:B------:R-:W-:Y:S01]  /*10e90*/  IMAD.WIDE R168, R4, 0x4, R234 ;  /* 0x0000000404a87825 */ /* 0x000fe200078e02ea */
[----:B------:R3:W-:Y:S01]  /*10ea0*/  STL.64 [R1+0x7a0], R170 ;  /* 0x0007a0aa01007387 */ /* 0x0007e20000100a00 */
[----:B------:R-:W-:-:S03]  /*10eb0*/  ISETP.GE.U32.AND P4, PT, R84, 0x7ffffe88, PT ;  /* 0x7ffffe885400780c */ /* 0x000fc60003f86070 */
[----:B------:R3:W-:Y:S04]  /*10ec0*/  LDGSTS.E [R88+0x1d800], desc[UR6][R170.64], !P1 ;  /* 0x1d800000aa587fae */ /* 0x0007e8000c9a1006 */
[----:B------:R4:W-:Y:S01]  /*10ed0*/  LDGSTS.E [R88+0x1da00], desc[UR6][R168.64], !P1 ;  /* 0x1da00000a8587fae */ /* 0x0009e2000c9a1006 */
[----:B------:R-:W-:-:S03]  /*10ee0*/  IMAD.WIDE R82, R4, 0x4, R230 ;  /* 0x0000000404527825 */ /* 0x000fc600078e02e6 */
[----:B------:R-:W2:Y:S01]  /*10ef0*/  LDL.LU.64 R230, [R1+0xb08] ;  /* 0x000b080001e67983 */ /* 0x000ea20000300a00 */
[----:B------:R-:W-:-:S03]  /*10f00*/  IMAD.WIDE R80, R4, 0x4, R232 ;  /* 0x0000000404507825 */ /* 0x000fc600078e02e8 */
[----:B------:R4:W-:Y:S04]  /*10f10*/  STL.64 [R1+0x7a8], R168 ;  /* 0x0007a8a801007387 */ /* 0x0009e80000100a00 */
[----:B------:R-:W2:Y:S04]  /*10f20*/  LDL.LU.64 R240, [R1+0xb10] ;  /* 0x000b100001f07983 */ /* 0x000ea80000300a00 */
[----:B------:R1:W-:Y:S04]  /*10f30*/  STL.64 [R1+0x7b0], R82 ;  /* 0x0007b05201007387 */ /* 0x0003e80000100a00 */
[----:B------:R2:W-:Y:S04]  /*10f40*/  STL.64 [R1+0x7c0], R80 ;  /* 0x0007c05001007387 */ /* 0x0005e80000100a00 */
[----:B------:R-:W2:Y:S01]  /*10f50*/  LDL.LU.64 R234, [R1+0xb28] ;  /* 0x000b280001ea7983 */ /* 0x000ea20000300a00 */
[----:B---3--:R-:W-:-:S03]  /*10f60*/  IMAD.WIDE R170, R4, 0x4, R244 ;  /* 0x0000000404aa7825 */ /* 0x008fc600078e02f4 */
[----:B------:R-:W3:Y:S01]  /*10f70*/  LDL.LU.64 R232, [R1+0xb20] ;  /* 0x000b200001e87983 */ /* 0x000ee20000300a00 */
[----:B----4-:R-:W-:-:S03]  /*10f80*/  IMAD.WIDE R168, R4, 0x4, R242 ;  /* 0x0000000404a87825 */ /* 0x010fc600078e02f2 */
[----:B------:R1:W-:Y:S04]  /*10f90*/  LDGSTS.E [R88+0x1dc00], desc[UR6][R82.64], !P6 ;  /* 0x1dc0000052587fae */ /* 0x0003e8000f1a1006 */
[----:B------:R2:W-:Y:S04]  /*10fa0*/  LDGSTS.E [R88+0x1de00], desc[UR6][R80.64], !P6 ;  /* 0x1de0000050587fae */ /* 0x0005e8000f1a1006 */
[----:B------:R-:W-:Y:S01]  /*10fb0*/  STL.64 [R1+0x7c8], R170 ;  /* 0x0007c8aa01007387 */ /* 0x000fe20000100a00 */
[----:B-1----:R-:W-:-:S03]  /*10fc0*/  IMAD.WIDE R82, R4, 0x4, R238 ;  /* 0x0000000404527825 */ /* 0x002fc600078e02ee */
[----:B------:R1:W-:Y:S01]  /*10fd0*/  STL.64 [R1+0x7d0], R168 ;  /* 0x0007d0a801007387 */ /* 0x0003e20000100a00 */
[----:B--2---:R-:W-:-:S03]  /*10fe0*/  IMAD.WIDE R80, R4, 0x4, R236 ;  /* 0x0000000404507825 */ /* 0x004fc600078e02ec */
[----:B------:R-:W-:Y:S04]  /*10ff0*/  STL.64 [R1+0x7f0], R82 ;  /* 0x0007f05201007387 */ /* 0x000fe80000100a00 */
[----:B------:R-:W-:Y:S04]  /*11000*/  LDGSTS.E [R88+0x1e000], desc[UR6][R170.64], !P4 ;  /* 0x1e000000aa587fae */ /* 0x000fe8000e1a1006 */
[----:B------:R2:W-:Y:S04]  /*11010*/  STL.64 [R1+0x800], R80 ;  /* 0x0008005001007387 */ /* 0x0005e80000100a00 */
[----:B------:R-:W-:Y:S04]  /*11020*/  LDGSTS.E [R88+0x1e200], desc[UR6][R168.64], !P4 ;  /* 0x1e200000a8587fae */ /* 0x000fe8000e1a1006 */
[----:B------:R-:W4:Y:S04]  /*11030*/  LDL.LU.64 R236, [R1+0x360] ;  /* 0x0003600001ec7983 */ /* 0x000f280000300a00 */
[----:B-1----:R-:W4:Y:S04]  /*11040*/  LDL.LU.64 R168, [R1+0x358] ;  /* 0x0003580001a87983 */ /* 0x002f280000300a00 */
[----:B------:R-:W4:Y:S04]  /*11050*/  LDL.LU.64 R238, [R1+0x350] ;  /* 0x0003500001ee7983 */ /* 0x000f280000300a00 */
[----:B------:R-:W4:Y:S04]  /*11060*/  LDL.LU.64 R242, [R1+0x318] ;  /* 0x0003180001f27983 */ /* 0x000f280000300a00 */
[----:B------:R-:W4:Y:S01]  /*11070*/  LDL.LU.64 R244, [R1+0x2d8] ;  /* 0x0002d80001f47983 */ /* 0x000f220000300a00 */
[----:B------:R-:W-:Y:S01]  /*11080*/  ISETP.GE.U32.AND P2, PT, R5, 0x7ffffe87, PT ;  /* 0x7ffffe870500780c */ /* 0x000fe20003f46070 */
[----:B------:R-:W-:Y:S01]  /*11090*/  VIADD R5, R226, 0xffffff04 ;  /* 0xffffff04e2057836 */ /* 0x000fe20000000000 */
[----:B------:R-:W-:Y:S01]  /*110a0*/  IADD3 R84, PT, PT, R86, -0xfb, RZ ;  /* 0xffffff0556547810 */ /* 0x000fe20007ffe0ff */
[----:B------:R-:W4:Y:S03]  /*110b0*/  LDL.LU.64 R172, [R1+0x298] ;  /* 0x0002980001ac7983 */ /* 0x000f260000300a00 */
[----:B------:R-:W-:Y:S01]  /*110c0*/  ISETP.GE.U32.AND P6, PT, R5, 0x7ffffe85, PT ;  /* 0x7ffffe850500780c */ /* 0x000fe20003fc6070 */
[----:B------:R-:W4:Y:S01]  /*110d0*/  LDL.LU.64 R170, [R1+0x258] ;  /* 0x0002580001aa7983 */ /* 0x000f220000300a00 */
[----:B------:R-:W-:-:S02]  /*110e0*/  IADD3 R5, PT, PT, R225, -0xfe, RZ ;  /* 0xffffff02e1057810 */ /* 0x000fc40007ffe0ff */
[----:B------:R-:W-:-:S03]  /*110f0*/  ISETP.GE.U32.AND P1, PT, R84, 0x7ffffe86, PT ;  /* 0x7ffffe865400780c */ /* 0x000fc60003f26070 */
[----:B------:R-:W-:Y:S04]  /*11100*/  LDGSTS.E [R88+0x1e400], desc[UR6][R82.64], !P2 ;  /* 0x1e40000052587fae */ /* 0x000fe8000d1a1006 */
[----:B------:R-:W-:Y:S01]  /*11110*/  LDGSTS.E [R88+0x1e600], desc[UR6][R80.64], !P2 ;  /* 0x1e60000050587fae */ /* 0x000fe2000d1a1006 */
[----:B------:R-:W-:Y:S01]  /*11120*/  ISETP.GE.U32.AND P2, PT, R5, 0x7ffffe83, PT ;  /* 0x7ffffe830500780c */ /* 0x000fe20003f46070 */
[----:B------:R-:W-:Y:S02]  /*11130*/  IMAD.SHL.U32 R5, R87, 0x80, RZ ;  /* 0x0000008057057824 */ /* 0x000fe400078e00ff */
[----:B--2---:R-:W2:Y:S01]  /*11140*/  LDL.LU.64 R80, [R1+0x218] ;  /* 0x0002180001507983 */ /* 0x004ea20000300a00 */
[----:B------:R-:W-:-:S04]  /*11150*/  IMAD.WIDE R230, R4, 0x4, R230 ;  /* 0x0000000404e67825 */ /* 0x000fc800078e02e6 */
[C---:B------:R-:W-:Y:S01]  /*11160*/  IMAD.WIDE R228, R4.reuse, 0x4, R240 ;  /* 0x0000000404e47825 */ /* 0x040fe200078e02f0 */
[----:B------:R1:W-:Y:S04]  /*11170*/  STL.64 [R1+0x810], R230 ;  /* 0x000810e601007387 */ /* 0x0003e80000100a00 */
[----:B------:R1:W-:Y:S04]  /*11180*/  STL.64 [R1+0x828], R228 ;  /* 0x000828e401007387 */ /* 0x0003e80000100a00 */
[----:B------:R-:W2:Y:S01]  /*11190*/  LDL.LU.64 R82, [R1+0x1d8] ;  /* 0x0001d80001527983 */ /* 0x000ea20000300a00 */
[----:B------:R-:W-:-:S03]  /*111a0*/  IMAD.WIDE R226, R4, 0x4, R234 ;  /* 0x0000000404e27825 */ /* 0x000fc600078e02ea */
[----:B------:R-:W2:Y:S01]  /*111b0*/  LDL.LU.64 R250, [R1+0x198] ;  /* 0x0001980001fa7983 */ /* 0x000ea20000300a00 */
[----:B---3--:R-:W-:-:S03]  /*111c0*/  IMAD.WIDE R86, R4, 0x4, R232 ;  /* 0x0000000404567825 */ /* 0x008fc600078e02e8 */
[----:B------:R3:W-:Y:S04]  /*111d0*/  STL.64 [R1+0x878], R226 ;  /* 0x000878e201007387 */ /* 0x0007e80000100a00 */
[----:B------:R-:W2:Y:S04]  /*111e0*/  LDL.LU.64 R232, [R1+0xb18] ;  /* 0x000b180001e87983 */ /* 0x000ea80000300a00 */
[----:B------:R-:W2:Y:S04]  /*111f0*/  LDL.LU.64 R248, [R1+0xb30] ;  /* 0x000b300001f87983 */ /* 0x000ea80000300a00 */
[----:B------:R1:W-:Y:S04]  /*11200*/  STL.64 [R1+0x888], R86 ;  /* 0x0008885601007387 */ /* 0x0003e80000100a00 */
[----:B------:R-:W2:Y:S04]  /*11210*/  LDL.LU.64 R240, [R1+0xb38] ;  /* 0x000b380001f07983 */ /* 0x000ea80000300a00 */
[----:B------:R-:W2:Y:S04]  /*11220*/  LDL.LU.64 R234, [R1+0xb40] ;  /* 0x000b400001ea7983 */ /* 0x000ea80000300a00 */
[----:B------:R-:W2:Y:S04]  /*11230*/  LDL.LU.64 R246, [R1+0xb48] ;  /* 0x000b480001f67983 */ /* 0x000ea80000300a00 */
[----:B------:R-:W-:Y:S04]  /*11240*/  LDGSTS.E [R88+0x1e800], desc[UR6][R230.64], !P1 ;  /* 0x1e800000e6587fae */ /* 0x000fe8000c9a1006 */
[----:B------:R1:W-:Y:S01]  /*11250*/  LDGSTS.E [R88+0x1ea00], desc[UR6][R228.64], !P1 ;  /* 0x1ea00000e4587fae */ /* 0x0003e2000c9a1006 */
[----:B----4-:R-:W-:-:S03]  /*11260*/  IMAD.WIDE R236, R5, 0x4, R236 ;  /* 0x0000000405ec7825 */ /* 0x010fc600078e02ec */
[----:B------:R3:W-:Y:S04]  /*11270*/  LDGSTS.E [R88+0x1ec00], desc[UR6][R226.64], !P6 ;  /* 0x1ec00000e2587fae */ /* 0x0007e8000f1a1006 */
[----:B-1----:R-:W4:Y:S01]  /*11280*/  LDL.LU.64 R230, [R1+0xb50] ;  /* 0x000b500001e67983 */ /* 0x002f220000300a00 */
[----:B------:R-:W-:Y:S02]  /*11290*/  VIADD R84, R85, 0xffffff03 ;  /* 0xffffff0355547836 */ /* 0x000fe40000000000 */
[C---:B------:R-:W-:Y:S01]  /*112a0*/  IMAD.WIDE R228, R5.reuse, 0x4, R242 ;  /* 0x0000000405e47825 */ /* 0x040fe200078e02f2 */
[----:B------:R1:W-:Y:S04]  /*112b0*/  LDGSTS.E [R88+0x1ee00], desc[UR6][R86.64], !P6 ;  /* 0x1ee0000056587fae */ /* 0x0003e8000f1a1006 */
[----:B------:R-:W4:Y:S01]  /*112c0*/  LDL.LU.64 R242, [R1+0xb58] ;  /* 0x000b580001f27983 */ /* 0x000f220000300a00 */
[----:B---3--:R-:W-:-:S03]  /*112d0*/  IMAD.WIDE R226, R5, 0x4, R244 ;  /* 0x0000000405e27825 */ /* 0x008fc600078e02f4 */
[----:B------:R-:W-:Y:S04]  /*112e0*/  STL.64 [R1+0x8e0], R236 ;  /* 0x0008e0ec01007387 */ /* 0x000fe80000100a00 */
[----:B------:R-:W3:Y:S01]  /*112f0*/  LDL.LU.64 R244, [R1+0xb60] ;  /* 0x000b600001f47983 */ /* 0x000ee20000300a00 */
[----:B------:R-:W-:Y:S01]  /*11300*/  IADD3 R85, PT, PT, R224, -0x100, RZ ;  /* 0xffffff00e0557810 */ /* 0x000fe20007ffe0ff */
[----:B------:R-:W-:Y:S01]  /*11310*/  IMAD.WIDE R224, R5, 0x4, R168 ;  /* 0x0000000405e07825 */ /* 0x000fe200078e02a8 */
[----:B------:R-:W-:-:S03]  /*11320*/  ISETP.GE.U32.AND P4, PT, R84, 0x7ffffe84, PT ;  /* 0x7ffffe845400780c */ /* 0x000fc60003f86070 */
[----:B------:R-:W-:Y:S01]  /*11330*/  IMAD.WIDE R238, R5, 0x4, R238 ;  /* 0x0000000405ee7825 */ /* 0x000fe200078e02ee */
[----:B------:R-:W-:Y:S03]  /*11340*/  STL.64 [R1+0x8e8], R224 ;  /* 0x0008e8e001007387 */ /* 0x000fe60000100a00 */
[----:B------:R-:W-:Y:S02]  /*11350*/  VIADD R84, R135, 0xffffff01 ;  /* 0xffffff0187547836 */ /* 0x000fe40000000000 */
[C---:B------:R-:W-:Y:S01]  /*11360*/  IMAD.WIDE R172, R5.reuse, 0x4, R172 ;  /* 0x0000000405ac7825 */ /* 0x040fe200078e02ac */
[----:B------:R-:W-:Y:S03]  /*11370*/  STL.64 [R1+0x920], R228 ;  /* 0x000920e401007387 */ /* 0x000fe60000100a00 */
[----:B------:R-:W-:Y:S01]  /*11380*/  IMAD.WIDE R170, R5, 0x4, R170 ;  /* 0x0000000405aa7825 */ /* 0x000fe200078e02aa */
[----:B------:R-:W-:Y:S01]  /*11390*/  STL.64 [R1+0x8f0], R238 ;  /* 0x0008f0ee01007387 */ /* 0x000fe20000100a00 */
[----:B------:R-:W-:-:S02]  /*113a0*/  ISETP.GE.U32.AND P1, PT, R84, 0x7ffffe82, PT ;  /* 0x7ffffe825400780c */ /* 0x000fc40003f26070 */
[----:B--2---:R-:W-:Y:S01]  /*113b0*/  IMAD.WIDE R168, R5, 0x4, R80 ;  /* 0x0000000405a87825 */ /* 0x004fe200078e0250 */
[----:B------:R-:W-:Y:S01]  /*113c0*/  ISETP.GE.U32.AND P6, PT, R85, 0x7ffffe81, PT ;  /* 0x7ffffe815500780c */ /* 0x000fe20003fc6070 */
[----:B------:R-:W-:Y:S04]  /*113d0*/  STL.64 [R1+0x960], R226 ;  /* 0x000960e201007387 */ /* 0x000fe80000100a00 */
[----:B------:R-:W-:Y:S04]  /*113e0*/  STL.64 [R1+0x9a8], R172 ;  /* 0x0009a8ac01007387 */ /* 0x000fe80000100a00 */
[----:B------:R-:W-:Y:S04]  /*113f0*/  STL.64 [R1+0x9e8], R170 ;  /* 0x0009e8aa01007387 */ /* 0x000fe80000100a00 */
[----:B------:R-:W-:Y:S01]  /*11400*/  STL.64 [R1+0xa18], R168 ;  /* 0x000a18a801007387 */ /* 0x000fe20000100a00 */
[----:B-1----:R-:W-:-:S04]  /*11410*/  IMAD.WIDE R86, R5, 0x4, R82 ;  /* 0x0000000405567825 */ /* 0x002fc800078e0252 */
[----:B------:R-:W-:Y:S01]  /*11420*/  IMAD.WIDE R84, R5, 0x4, R250 ;  /* 0x0000000405547825 */ /* 0x000fe200078e02fa */
[----:B------:R-:W-:Y:S03]  /*11430*/  STL.64 [R1+0xa38], R86 ;  /* 0x000a385601007387 */ /* 0x000fe60000100a00 */
[----:B------:R-:W-:-:S04]  /*11440*/  IMAD.WIDE R232, R4, 0x4, R232 ;  /* 0x0000000404e87825 */ /* 0x000fc800078e02e8 */
[C---:B------:R-:W-:Y:S01]  /*11450*/  IMAD.WIDE R250, R4.reuse, 0x4, R248 ;  /* 0x0000000404fa7825 */ /* 0x040fe200078e02f8 */
[----:B------:R1:W-:Y:S04]  /*11460*/  STL.64 [R1+0x7f8], R232 ;  /* 0x0007f8e801007387 */ /* 0x0003e80000100a00 */
[----:B------:R-:W-:Y:S01]  /*11470*/  STL.64 [R1+0xa40], R84 ;  /* 0x000a405401007387 */ /* 0x000fe20000100a00 */
[----:B------:R-:W-:-:S03]  /*11480*/  IMAD.WIDE R240, R4, 0x4, R240 ;  /* 0x0000000404f07825 */ /* 0x000fc600078e02f0 */
[----:B------:R-:W-:Y:S01]  /*11490*/  STL.64 [R1+0x820], R250 ;  /* 0x000820fa01007387 */ /* 0x000fe20000100a00 */
[----:B------:R-:W-:-:S03]  /*114a0*/  IMAD.WIDE R234, R4, 0x4, R234 ;  /* 0x0000000404ea7825 */ /* 0x000fc600078e02ea */
[----:B------:R-:W-:Y:S01]  /*114b0*/  STL.64 [R1+0x848], R240 ;  /* 0x000848f001007387 */ /* 0x000fe20000100a00 */
[----:B------:R-:W-:-:S03]  /*114c0*/  IMAD.WIDE R82, R4, 0x4, R246 ;  /* 0x0000000404527825 */ /* 0x000fc600078e02f6 */
[----:B------:R-:W-:Y:S04]  /*114d0*/  LDGSTS.E [R88+0x1f000], desc[UR6][R232.64], !P4 ;  /* 0x1f000000e8587fae */ /* 0x000fe8000e1a1006 */
[----:B------:R-:W-:Y:S04]  /*114e0*/  LDGSTS.E [R88+0x1f200], desc[UR6][R82.64], !P4 ;  /* 0x1f20000052587fae */ /* 0x000fe8000e1a1006 */
[----:B------:R-:W-:Y:S01]  /*114f0*/  LDGSTS.E [R88+0x1f400], desc[UR6][R250.64], !P2 ;  /* 0x1f400000fa587fae */ /* 0x000fe2000d1a1006 */
[----:B----4-:R-:W-:-:S03]  /*11500*/  IMAD.WIDE R80, R4, 0x4, R230 ;  /* 0x0000000404507825 */ /* 0x010fc600078e02e6 */
[----:B------:R-:W2:Y:S04]  /*11510*/  LDL.LU.64 R230, [R1+0x348] ;  /* 0x0003480001e67983 */ /* 0x000ea80000300a00 */
[----:B------:R4:W-:Y:S04]  /*11520*/  STL.64 [R1+0x808], R82 ;  /* 0x0008085201007387 */ /* 0x0009e80000100a00 */
[----:B------:R-:W-:Y:S04]  /*11530*/  STL.64 [R1+0x880], R234 ;  /* 0x000880ea01007387 */ /* 0x000fe80000100a00 */
[----:B------:R-:W2:Y:S01]  /*11540*/  LDL.LU.64 R246, [R1+0x310] ;  /* 0x0003100001f67983 */ /* 0x000ea20000300a00 */
[----:B------:R-:W-:-:S03]  /*11550*/  IMAD.WIDE R248, R4, 0x4, R242 ;  /* 0x0000000404f87825 */ /* 0x000fc600078e02f2 */
[----:B------:R1:W-:Y:S04]  /*11560*/  STL.64 [R1+0x840], R80 ;  /* 0x0008405001007387 */ /* 0x0003e80000100a00 */
[----:B------:R-:W2:Y:S01]  /*11570*/  LDL.LU.64 R242, [R1+0x2d0] ;  /* 0x0002d00001f27983 */ /* 0x000ea20000300a00 */
[----:B---3--:R-:W-:-:S03]  /*11580*/  IMAD.WIDE R244, R4, 0x4, R244 ;  /* 0x0000000404f47825 */ /* 0x008fc600078e02f4 */
[----:B------:R-:W-:Y:S04]  /*11590*/  STL.64 [R1+0x858], R248 ;  /* 0x000858f801007387 */ /* 0x000fe80000100a00 */
[----:B-1----:R-:W3:Y:S04]  /*115a0*/  LDL.LU.64 R232, [R1+0x290] ;  /* 0x0002900001e87983 */ /* 0x002ee80000300a00 */
[----:B----4-:R-:W4:Y:S04]  /*115b0*/  LDL.LU.64 R82, [R1+0xba8] ;  /* 0x000ba80001527983 */ /* 0x010f280000300a00 */
[----:B------:R1:W-:Y:S04]  /*115c0*/  STL.64 [R1+0x870], R244 ;  /* 0x000870f401007387 */ /* 0x0003e80000100a00 */
[----:B------:R-:W-:Y:S04]  /*115d0*/  LDGSTS.E [R88+0x1f600], desc[UR6][R80.64], !P2 ;  /* 0x1f60000050587fae */ /* 0x000fe8000d1a1006 */
[----:B------:R-:W-:Y:S04]  /*115e0*/  LDGSTS.E [R88+0x1f800], desc[UR6][R240.64], !P1 ;  /* 0x1f800000f0587fae */ /* 0x000fe8000c9a1006 */
[----:B------:R-:W-:Y:S04]  /*115f0*/  LDGSTS.E [R88+0x1fa00], desc[UR6][R248.64], !P1 ;  /* 0x1fa00000f8587fae */ /* 0x000fe8000c9a1006 */
[----:B------:R-:W4:Y:S04]  /*11600*/  LDL.LU.64 R80, [R1+0x250] ;  /* 0x0002500001507983 */ /* 0x000f280000300a00 */
[----:B------:R-:W4:Y:S04]  /*11610*/  LDL.LU.64 R250, [R1+0x210] ;  /* 0x0002100001fa7983 */ /* 0x000f280000300a00 */
[----:B------:R-:W4:Y:S04]  /*11620*/  LDL.LU.64 R240, [R1+0x1d0] ;  /* 0x0001d00001f07983 */ /* 0x000f280000300a00 */
[----:B------:R-:W-:Y:S04]  /*11630*/  LDGSTS.E [R88+0x1fc00], desc[UR6][R234.64], !P6 ;  /* 0x1fc00000ea587fae */ /* 0x000fe8000f1a1006 */
[----:B------:R-:W-:Y:S04]  /*11640*/  LDGSTS.E [R88+0x1fe00], desc[UR6][R244.64], !P6 ;  /* 0x1fe00000f4587fae */ /* 0x000fe8000f1a1006 */
[----:B------:R-:W0:Y:S04]  /*11650*/  LDGDEPBAR ;  /* 0x00000000000079af */ /* 0x000e280000000000 */
[----:B------:R-:W4:Y:S04]  /*11660*/  LDL.LU.64 R234, [R1+0x190] ;  /* 0x0001900001ea7983 */ /* 0x000f280000300a00 */
[----:B------:R-:W-:Y:S04]  /*11670*/  LDGSTS.E [R134+0x28000], desc[UR6][R236.64], P3 ;  /* 0x28000000ec867fae */ /* 0x000fe800099a1006 */
[----:B------:R-:W-:Y:S04]  /*11680*/  LDGSTS.E [R134+0x28400], desc[UR6][R228.64], P3 ;  /* 0x28400000e4867fae */ /* 0x000fe800099a1006 */
[----:B------:R-:W-:Y:S04]  /*11690*/  LDGSTS.E [R134+0x28800], desc[UR6][R226.64], P3 ;  /* 0x28800000e2867fae */ /* 0x000fe800099a1006 */
[----:B------:R2:W-:Y:S04]  /*116a0*/  LDGSTS.E [R134+0x28c00], desc[UR6][R172.64], P3 ;  /* 0x28c00000ac867fae */ /* 0x0005e800099a1006 */
[----:B-1----:R-:W4:Y:S04]  /*116b0*/  LDL.LU.64 R244, [R1+0x340] ;  /* 0x0003400001f47983 */ /* 0x002f280000300a00 */
[----:B------:R-:W4:Y:S04]  /*116c0*/  LDL.LU.64 R236, [R1+0x308] ;  /* 0x0003080001ec7983 */ /* 0x000f280000300a00 */
[----:B------:R1:W-:Y:S04]  /*116d0*/  LDGSTS.E [R134+0x29000], desc[UR6][R170.64], P3 ;  /* 0x29000000aa867fae */ /* 0x0003e800099a1006 */
[----:B------:R-:W4:Y:S04]  /*116e0*/  LDL.LU.64 R228, [R1+0x2c8] ;  /* 0x0002c80001e47983 */ /* 0x000f280000300a00 */
[----:B------:R-:W4:Y:S04]  /*116f0*/  LDL.LU.64 R248, [R1+0x288] ;  /* 0x0002880001f87983 */ /* 0x000f280000300a00 */
[----:B------:R3:W-:Y:S04]  /*11700*/  LDGSTS.E [R134+0x29400], desc[UR6][R168.64], P3 ;  /* 0x29400000a8867fae */ /* 0x0007e800099a1006 */
[----:B------:R-:W-:Y:S04]  /*11710*/  LDGSTS.E [R134+0x29800], desc[UR6][R86.64], P3 ;  /* 0x2980000056867fae */ /* 0x000fe800099a1006 */
[----:B------:R4:W-:Y:S04]  /*11720*/  LDGSTS.E [R134+0x29c00], desc[UR6][R84.64], P3 ;  /* 0x29c0000054867fae */ /* 0x0009e800099a1006 */
[----:B------:R-:W-:Y:S01]  /*11730*/  LDGSTS.E [R133+0x28080], desc[UR6][R224.64], P3 ;  /* 0x28080000e0857fae */ /* 0x000fe200099a1006 */
[----:B--2---:R-:W-:-:S04]  /*11740*/  IMAD.WIDE R230, R5, 0x4, R230 ;  /* 0x0000000405e67825 */ /* 0x004fc800078e02e6 */
[C---:B------:R-:W-:Y:S02]  /*11750*/  IMAD.WIDE R172, R5.reuse, 0x4, R246 ;  /* 0x0000000405ac7825 */ /* 0x040fe400078e02f6 */
[----:B------:R-:W2:Y:S04]  /*11760*/  LDL.LU.64 R246, [R1+0x248] ;  /* 0x0002480001f67983 */ /* 0x000ea80000300a00 */
[----:B------:R4:W-:Y:S01]  /*11770*/  LDGSTS.E [R133+0x28480], desc[UR6][R172.64], P3 ;  /* 0x28480000ac857fae */ /* 0x0009e200099a1006 */
[----:B-1----:R-:W-:-:S03]  /*11780*/  IMAD.WIDE R170, R5, 0x4, R242 ;  /* 0x0000000405aa7825 */ /* 0x002fc600078e02f2 */
[----:B------:R-:W2:Y:S04]  /*11790*/  LDL.LU.64 R242, [R1+0x208] ;  /* 0x0002080001f27983 */ /* 0x000ea80000300a00 */
[----:B------:R-:W-:Y:S01]  /*117a0*/  STL.64 [R1+0x8c8], R172 ;  /* 0x0008c8ac01007387 */ /* 0x000fe20000100a00 */
[----:B---3--:R-:W-:-:S03]  /*117b0*/  IMAD.WIDE R168, R5, 0x4, R232 ;  /* 0x0000000405a87825 */ /* 0x008fc600078e02e8 */
[----:B------:R-:W3:Y:S04]  /*117c0*/  LDL.LU.64 R232, [R1+0x1c8] ;  /* 0x0001c80001e87983 */ /* 0x000ee80000300a00 */
[----:B------:R-:W-:Y:S04]  /*117d0*/  STL.64 [R1+0x918], R170 ;  /* 0x000918aa01007387 */ /* 0x000fe80000100a00 */
[----:B------:R-:W-:Y:S04]  /*117e0*/  STL.64 [R1+0x8a0], R230 ;  /* 0x0008a0e601007387 */ /* 0x000fe80000100a00 */
[----:B------:R1:W-:Y:S04]  /*117f0*/  STL.64 [R1+0x958], R168 ;  /* 0x000958a801007387 */ /* 0x0003e80000100a00 */
[----:B------:R-:W-:Y:S04]  /*11800*/  LDGSTS.E [R133+0x28880], desc[UR6][R170.64], P3 ;  /* 0x28880000aa857fae */ /* 0x000fe800099a1006 */
[----:B------:R-:W-:Y:S01]  /*11810*/  LDGSTS.E [R133+0x28c80], desc[UR6][R168.64], P3 ;  /* 0x28c80000a8857fae */ /* 0x000fe200099a1006 */
[----:B----4-:R-:W-:-:S04]  /*11820*/  IMAD.WIDE R134, R5, 0x4, R80 ;  /* 0x0000000405867825 */ /* 0x010fc800078e0250 */
[C---:B------:R-:W-:Y:S01]  /*11830*/  IMAD.WIDE R86, R5.reuse, 0x4, R250 ;  /* 0x0000000405567825 */ /* 0x040fe200078e02fa */
[----:B------:R4:W-:Y:S03]  /*11840*/  LDGSTS.E [R133+0x29080], desc[UR6][R134.64], P3 ;  /* 0x2908000086857fae */ /* 0x0009e600099a1006 */
[C---:B------:R-:W-:Y:S01]  /*11850*/  IMAD.WIDE R80, R5.reuse, 0x4, R240 ;  /* 0x0000000405507825 */ /* 0x040fe200078e02f0 */
[----:B------:R3:W-:Y:S04]  /*11860*/  LDGSTS.E [R133+0x29480], desc[UR6][R86.64], P3 ;  /* 0x2948000056857fae */ /* 0x0007e800099a1006 */
[----:B------:R-:W3:Y:S04]  /*11870*/  LDL.LU.64 R240, [R1+0x188] ;  /* 0x0001880001f07983 */ /* 0x000ee80000300a00 */
[----:B------:R-:W-:Y:S04]  /*11880*/  STL.64 [R1+0x9a0], R134 ;  /* 0x0009a08601007387 */ /* 0x000fe80000100a00 */
[----:B------:R-:W-:Y:S01]  /*11890*/  STL.64 [R1+0x9e0], R86 ;  /* 0x0009e05601007387 */ /* 0x000fe20000100a00 */
[----:B------:R-:W-:-:S03]  /*118a0*/  IMAD.WIDE R84, R5, 0x4, R234 ;  /* 0x0000000405547825 */ /* 0x000fc600078e02ea */
[----:B------:R1:W-:Y:S04]  /*118b0*/  STL.64 [R1+0xa10], R80 ;  /* 0x000a105001007387 */ /* 0x0003e80000100a00 */
[----:B------:R2:W-:Y:S04]  /*118c0*/  STL.64 [R1+0xa30], R84 ;  /* 0x000a305401007387 */ /* 0x0005e80000100a00 */
[----:B------:R-:W3:Y:S04]  /*118d0*/  LDL.LU.64 R234, [R1+0x338] ;  /* 0x0003380001ea7983 */ /* 0x000ee80000300a00 */
[----:B-1----:R-:W3:Y:S04]  /*118e0*/  LDL.LU.64 R168, [R1+0x300] ;  /* 0x0003000001a87983 */ /* 0x002ee80000300a00 */
[----:B------:R-:W-:Y:S01]  /*118f0*/  LDGSTS.E [R133+0x29880], desc[UR6][R80.64], P3 ;  /* 0x2988000050857fae */ /* 0x000fe200099a1006 */
[----:B------:R-:W-:-:S03]  /*11900*/  IMAD.WIDE R172, R5, 0x4, R244 ;  /* 0x0000000405ac7825 */ /* 0x000fc600078e02f4 */
[----:B------:R-:W3:Y:S01]  /*11910*/  LDL.LU.64 R170, [R1+0x2c0] ;  /* 0x0002c00001aa7983 */ /* 0x000ee20000300a00 */
[----:B------:R-:W-:-:S03]  /*11920*/  IMAD.WIDE R236, R5, 0x4, R236 ;  /* 0x0000000405ec7825 */ /* 0x000fc600078e02ec */
[----:B------:R1:W-:Y:S04]  /*11930*/  LDGSTS.E [R133+0x29c80], desc[UR6][R84.64], P3 ;  /* 0x29c8000054857fae */ /* 0x0003e800099a1006 */
[----:B------:R-:W3:Y:S01]  /*11940*/  LDL.LU.64 R80, [R1+0x280] ;  /* 0x0002800001507983 */ /* 0x000ee20000300a00 */
[----:B------:R-:W-:-:S03]  /*11950*/  IMAD.WIDE R228, R5, 0x4, R228 ;  /* 0x0000000405e47825 */ /* 0x000fc600078e02e4 */
[----:B------:R-:W3:Y:S01]  /*11960*/  LDL.LU.64 R250, [R1+0x240] ;  /* 0x0002400001fa7983 */ /* 0x000ee20000300a00 */
[----:B------:R-:W-:-:S03]  /*11970*/  IMAD.WIDE R226, R5, 0x4, R248 ;  /* 0x0000000405e27825 */ /* 0x000fc600078e02f8 */
[----:B------:R-:W3:Y:S04]  /*11980*/  LDL.LU.64 R244, [R1+0x200] ;  /* 0x0002000001f47983 */ /* 0x000ee80000300a00 */
[----:B------:R1:W-:Y:S04]  /*11990*/  STL.64 [R1+0x8b0], R236 ;  /* 0x0008b0ec01007387 */ /* 0x0003e80000100a00 */
[----:B------:R-:W-:Y:S04]  /*119a0*/  STL.64 [R1+0x868], R172 ;  /* 0x000868ac01007387 */ /* 0x000fe80000100a00 */
[----:B------:R-:W-:Y:S04]  /*119b0*/  STL.64 [R1+0x900], R228 ;  /* 0x000900e401007387 */ /* 0x000fe80000100a00 */
[----:B------:R1:W-:Y:S04]  /*119c0*/  STL.64 [R1+0x940], R226 ;  /* 0x000940e201007387 */ /* 0x0003e80000100a00 */
[----:B------:R-:W3:Y:S04]  /*119d0*/  LDL.LU.64 R248, [R1+0x1c0] ;  /* 0x0001c00001f87983 */ /* 0x000ee80000300a00 */
[----:B------:R-:W-:Y:S04]  /*119e0*/  LDGSTS.E [R91+0x28100], desc[UR6][R238.64], P3 ;  /* 0x28100000ee5b7fae */ /* 0x000fe800099a1006 */
[----:B------:R-:W-:Y:S04]  /*119f0*/  LDGSTS.E [R91+0x28500], desc[UR6][R236.64], P3 ;  /* 0x28500000ec5b7fae */ /* 0x000fe800099a1006 */
[----:B------:R-:W-:Y:S04]  /*11a00*/  LDGSTS.E [R91+0x28900], desc[UR6][R228.64], P3 ;  /* 0x28900000e45b7fae */ /* 0x000fe800099a1006 */
[----:B------:R1:W-:Y:S01]  /*11a10*/  LDGSTS.E [R91+0x28d00], desc[UR6][R226.64], P3 ;  /* 0x28d00000e25b7fae */ /* 0x0003e200099a1006 */
[----:B--2---:R-:W-:-:S05]  /*11a20*/  IMAD.WIDE R224, R5, 0x4, R246 ;  /* 0x0000000405e07825 */ /* 0x004fca00078e02f6 */
[----:B------:R2:W-:Y:S01]  /*11a30*/  STL.64 [R1+0x988], R224 ;  /* 0x000988e001007387 */ /* 0x0005e20000100a00 */
[----:B----4-:R-:W-:-:S03]  /*11a40*/  IMAD.WIDE R134, R5, 0x4, R242 ;  /* 0x0000000405867825 */ /* 0x010fc600078e02f2 */
[----:B------:R2:W-:Y:S04]  /*11a50*/  LDGSTS.E [R91+0x29100], desc[UR6][R224.64], P3 ;  /* 0x29100000e05b7fae */ /* 0x0005e800099a1006 */
[----:B------:R4:W-:Y:S01]  /*11a60*/  LDGSTS.E [R91+0x29500], desc[UR6][R134.64], P3 ;  /* 0x29500000865b7fae */ /* 0x0009e200099a1006 */
[----:B---3--:R-:W-:-:S03]  /*11a70*/  IMAD.WIDE R86, R5, 0x4, R232 ;  /* 0x0000000405567825 */ /* 0x008fc600078e02e8 */
[----:B------:R-:W3:Y:S04]  /*11a80*/  LDL.LU.64 R232, [R1+0x180] ;  /* 0x0001800001e87983 */ /* 0x000ee80000300a00 */
[----:B------:R4:W-:Y:S04]  /*11a90*/  STL.64 [R1+0x9c8], R134 ;  /* 0x0009c88601007387 */ /* 0x0009e80000100a00 */
[----:B------:R1:W-:Y:S04]  /*11aa0*/  STL.64 [R1+0xa00], R86 ;  /* 0x000a005601007387 */ /* 0x0003e80000100a00 */
[----:B------:R1:W-:Y:S02]  /*11ab0*/  LDGSTS.E [R91+0x29900], desc[UR6][R86.64], P3 ;  /* 0x29900000565b7fae */ /* 0x0003e400099a1006 */
[----:B-1----:R-:W-:-:S05]  /*11ac0*/  IMAD.WIDE R84, R5, 0x4, R240 ;  /* 0x0000000405547825 */ /* 0x002fca00078e02f0 */
[----:B------:R3:W-:Y:S04]  /*11ad0*/  STL.64 [R1+0xa28], R84 ;  /* 0x000a285401007387 */ /* 0x0007e80000100a00 */
[----:B------:R-:W3:Y:S04]  /*11ae0*/  LDL.LU.64 R246, [R1+0x330] ;  /* 0x0003300001f67983 */ /* 0x000ee80000300a00 */
[----:B------:R-:W3:Y:S04]  /*11af0*/  LDL.LU.64 R242, [R1+0x2f8] ;  /* 0x0002f80001f27983 */ /* 0x000ee80000300a00 */
[----:B------:R-:W3:Y:S04]  /*11b00*/  LDL.LU.64 R240, [R1+0x2b8] ;  /* 0x0002b80001f07983 */ /* 0x000ee80000300a00 */
[----:B------:R-:W3:Y:S04]  /*11b10*/  LDL.LU.64 R238, [R1+0x278] ;  /* 0x0002780001ee7983 */ /* 0x000ee80000300a00 */
[----:B------:R-:W3:Y:S01]  /*11b20*/  LDL.LU.64 R236, [R1+0x238] ;  /* 0x0002380001ec7983 */ /* 0x000ee20000300a00 */
[----:B------:R-:W-:-:S03]  /*11b30*/  IMAD.WIDE R234, R5, 0x4, R234 ;  /* 0x0000000405ea7825 */ /* 0x000fc600078e02ea */
[----:B------:R3:W-:Y:S01]  /*11b40*/  LDGSTS.E [R91+0x29d00], desc[UR6][R84.64], P3 ;  /* 0x29d00000545b7fae */ /* 0x0007e200099a1006 */
[----:B------:R-:W-:-:S04]  /*11b50*/  IMAD.WIDE R226, R5, 0x4, R168 ;  /* 0x0000000405e27825 */ /* 0x000fc800078e02a8 */
[C---:B--2---:R-:W-:Y:S01]  /*11b60*/  IMAD.WIDE R224, R5.reuse, 0x4, R170 ;  /* 0x0000000405e07825 */ /* 0x044fe200078e02aa */
[----:B------:R-:W-:Y:S04]  /*11b70*/  STL.64 [R1+0x838], R234 ;  /* 0x000838ea01007387 */ /* 0x000fe80000100a00 */
[----:B------:R-:W-:Y:S01]  /*11b80*/  LDGSTS.E [R90+0x28180], desc[UR6][R230.64], P3 ;  /* 0x28180000e65a7fae */ /* 0x000fe200099a1006 */
[----:B------:R-:W-:-:S03]  /*11b90*/  IMAD.WIDE R170, R5, 0x4, R80 ;  /* 0x0000000405aa7825 */ /* 0x000fc600078e0250 */
[----:B------:R-:W-:Y:S01]  /*11ba0*/  STL.64 [R1+0x890], R226 ;  /* 0x000890e201007387 */ /* 0x000fe20000100a00 */
[----:B------:R-:W-:-:S03]  /*11bb0*/  IMAD.WIDE R168, R5, 0x4, R250 ;  /* 0x0000000405a87825 */ /* 0x000fc600078e02fa */
[----:B------:R-:W-:Y:S01]  /*11bc0*/  STL.64 [R1+0x8d0], R224 ;  /* 0x0008d0e001007387 */ /* 0x000fe20000100a00 */
[----:B----4-:R-:W-:-:S03]  /*11bd0*/  IMAD.WIDE R134, R5, 0x4, R244 ;  /* 0x0000000405867825 */ /* 0x010fc600078e02f4 */
[----:B------:R1:W-:Y:S04]  /*11be0*/  STL.64 [R1+0x928], R170 ;  /* 0x000928aa01007387 */ /* 0x0003e80000100a00 */
[----:B------:R-:W2:Y:S04]  /*11bf0*/  LDL.LU.64 R228, [R1+0x1f8] ;  /* 0x0001f80001e47983 */ /* 0x000ea80000300a00 */
[----:B------:R-:W4:Y:S04]  /*11c00*/  LDL.LU.64 R80, [R1+0x1b8] ;  /* 0x0001b80001507983 */ /* 0x000f280000300a00 */
[----:B------:R1:W-:Y:S04]  /*11c10*/  STL.64 [R1+0x970], R168 ;  /* 0x000970a801007387 */ /* 0x0003e80000100a00 */
[----:B------:R-:W4:Y:S01]  /*11c20*/  LDL.LU.64 R244, [R1+0x178] ;  /* 0x0001780001f47983 */ /* 0x000f220000300a00 */
[----:B------:R-:W-:-:S03]  /*11c30*/  IMAD.WIDE R86, R5, 0x4, R248 ;  /* 0x0000000405567825 */ /* 0x000fc600078e02f8 */
[----:B------:R1:W-:Y:S04]  /*11c40*/  STL.64 [R1+0x9b0], R134 ;  /* 0x0009b08601007387 */ /* 0x0003e80000100a00 */
[----:B------:R-:W-:Y:S04]  /*11c50*/  LDGSTS.E [R90+0x28580], desc[UR6][R226.64], P3 ;  /* 0x28580000e25a7fae */ /* 0x000fe800099a1006 */
[----:B------:R2:W-:Y:S04]  /*11c60*/  STL.64 [R1+0x9f0], R86 ;  /* 0x0009f05601007387 */ /* 0x0005e80000100a00 */
[----:B------:R-:W-:Y:S04]  /*11c70*/  LDGSTS.E [R90+0x28980], desc[UR6][R224.64], P3 ;  /* 0x28980000e05a7fae */ /* 0x000fe800099a1006 */
[----:B------:R1:W-:Y:S04]  /*11c80*/  LDGSTS.E [R90+0x28d80], desc[UR6][R170.64], P3 ;  /* 0x28d80000aa5a7fae */ /* 0x0003e800099a1006 */
[----:B------:R1:W-:Y:S04]  /*11c90*/  LDGSTS.E [R90+0x29180], desc[UR6][R168.64], P3 ;  /* 0x29180000a85a7fae */ /* 0x0003e800099a1006 */
[----:B------:R1:W-:Y:S04]  /*11ca0*/  LDGSTS.E [R90+0x29580], desc[UR6][R134.64], P3 ;  /* 0x29580000865a7fae */ /* 0x0003e800099a1006 */
[----:B------:R-:W-:Y:S01]  /*11cb0*/  LDGSTS.E [R90+0x29980], desc[UR6][R86.64], P3 ;  /* 0x29980000565a7fae */ /* 0x000fe200099a1006 */
[----:B---3--:R-:W-:-:S05]  /*11cc0*/  IMAD.WIDE R84, R5, 0x4, R232 ;  /* 0x0000000405547825 */ /* 0x008fca00078e02e8 */
[----:B------:R4:W-:Y:S04]  /*11cd0*/  STL.64 [R1+0xa20], R84 ;  /* 0x000a205401007387 */ /* 0x0009e80000100a00 */
[----:B------:R-:W3:Y:S04]  /*11ce0*/  LDL.LU.64 R230, [R1+0x328] ;  /* 0x0003280001e67983 */ /* 0x000ee80000300a00 */
[----:B------:R-:W3:Y:S04]  /*11cf0*/  LDL.LU.64 R232, [R1+0x2f0] ;  /* 0x0002f00001e87983 */ /* 0x000ee80000300a00 */
[----:B------:R-:W3:Y:S04]  /*11d00*/  LDL.LU.64 R250, [R1+0x2b0] ;  /* 0x0002b00001fa7983 */ /* 0x000ee80000300a00 */
[----:B------:R-:W3:Y:S04]  /*11d10*/  LDL.LU.64 R248, [R1+0x270] ;  /* 0x0002700001f87983 */ /* 0x000ee80000300a00 */
[----:B------:R1:W-:Y:S04]  /*11d20*/  LDGSTS.E [R90+0x29d80], desc[UR6][R84.64], P3 ;  /* 0x29d80000545a7fae */ /* 0x0003e800099a1006 */
[----:B------:R-:W-:Y:S01]  /*11d30*/  LDGSTS.E [R89+0x28200], desc[UR6][R172.64], P3 ;  /* 0x28200000ac597fae */ /* 0x000fe200099a1006 */
[----:B------:R-:W-:-:S04]  /*11d40*/  IMAD.WIDE R246, R5, 0x4, R246 ;  /* 0x0000000405f67825 */ /* 0x000fc800078e02f6 */
[C---:B-1----:R-:W-:Y:S01]  /*11d50*/  IMAD.WIDE R170, R5.reuse, 0x4, R242 ;  /* 0x0000000405aa7825 */ /* 0x042fe200078e02f2 */
[----:B------:R-:W-:Y:S03]  /*11d60*/  STL.64 [R1+0x7d8], R246 ;  /* 0x0007d8f601007387 */ /* 0x000fe60000100a00 */
[C---:B------:R-:W-:Y:S01]  /*11d70*/  IMAD.WIDE R168, R5.reuse, 0x4, R240 ;  /* 0x0000000405a87825 */ /* 0x040fe200078e02f0 */
[----:B------:R-:W-:Y:S03]  /*11d80*/  STL.64 [R1+0x850], R170 ;  /* 0x000850aa01007387 */ /* 0x000fe60000100a00 */
[C---:B------:R-:W-:Y:S01]  /*11d90*/  IMAD.WIDE R134, R5.reuse, 0x4, R238 ;  /* 0x0000000405867825 */ /* 0x040fe200078e02ee */
[----:B------:R-:W-:Y:S03]  /*11da0*/  STL.64 [R1+0x8b8], R168 ;  /* 0x0008b8a801007387 */ /* 0x000fe60000100a00 */
[C---:B------:R-:W-:Y:S01]  /*11db0*/  IMAD.WIDE R90, R5.reuse, 0x4, R236 ;  /* 0x00000004055a7825 */ /* 0x040fe200078e02ec */
[----:B------:R-:W3:Y:S04]  /*11dc0*/  LDL.LU.64 R242, [R1+0x230] ;  /* 0x0002300001f27983 */ /* 0x000ee80000300a00 */
[----:B------:R-:W-:Y:S04]  /*11dd0*/  STL.64 [R1+0x908], R134 ;  /* 0x0009088601007387 */ /* 0x000fe80000100a00 */
[----:B------:R-:W3:Y:S04]  /*11de0*/  LDL.LU.64 R240, [R1+0x1f0] ;  /* 0x0001f00001f07983 */ /* 0x000ee80000300a00 */
[----:B------:R-:W3:Y:S04]  /*11df0*/  LDL.LU.64 R238, [R1+0x1b0] ;  /* 0x0001b00001ee7983 */ /* 0x000ee80000300a00 */
[----:B------:R-:W-:Y:S04]  /*11e00*/  STL.64 [R1+0x948], R90 ;  /* 0x0009485a01007387 */ /* 0x000fe80000100a00 */
[----:B------:R-:W3:Y:S04]  /*11e10*/  LDL.LU.64 R236, [R1+0x170] ;  /* 0x0001700001ec7983 */ /* 0x000ee80000300a00 */
[----:B------:R-:W-:Y:S04]  /*11e20*/  LDGSTS.E [R89+0x28600], desc[UR6][R170.64], P3 ;  /* 0x28600000aa597fae */ /* 0x000fe800099a1006 */
[----:B------:R1:W-:Y:S01]  /*11e30*/  LDGSTS.E [R89+0x28a00], desc[UR6][R168.64], P3 ;  /* 0x28a00000a8597fae */ /* 0x0003e200099a1006 */
[----:B--2---:R-:W-:-:S03]  /*11e40*/  IMAD.WIDE R86, R5, 0x4, R228 ;  /* 0x0000000405567825 */ /* 0x004fc600078e02e4 */
[----:B------:R-:W-:Y:S01]  /*11e50*/  LDGSTS.E [R89+0x28e00], desc[UR6][R134.64], P3 ;  /* 0x28e0000086597fae */ /* 0x000fe200099a1006 */
[----:B----4-:R-:W-:-:S03]  /*11e60*/  IMAD.WIDE R84, R5, 0x4, R80 ;  /* 0x0000000405547825 */ /* 0x010fc600078e0250 */
[----:B------:R-:W-:Y:S04]  /*11e70*/  STL.64 [R1+0x990], R86 ;  /* 0x0009905601007387 */ /* 0x000fe80000100a00 */
[----:B------:R-:W-:Y:S01]  /*11e80*/  LDGSTS.E [R89+0x29200], desc[UR6][R90.64], P3 ;  /* 0x292000005a597fae */ /* 0x000fe200099a1006 */
[----:B------:R-:W-:-:S03]  /*11e90*/  IMAD.WIDE R80, R5, 0x4, R244 ;  /* 0x0000000405507825 */ /* 0x000fc600078e02f4 */
[----:B------:R2:W-:Y:S04]  /*11ea0*/  STL.64 [R1+0x9d0], R84 ;  /* 0x0009d05401007387 */ /* 0x0005e80000100a00 */
[----:B------:R4:W-:Y:S04]  /*11eb0*/  STL.64 [R1+0xa08], R80 ;  /* 0x000a085001007387 */ /* 0x0009e80000100a00 */
[----:B------:R-:W3:Y:S04]  /*11ec0*/  LDL.LU.64 R244, [R1+0x2e8] ;  /* 0x0002e80001f47983 */ /* 0x000ee80000300a00 */
[----:B------:R-:W3:Y:S04]  /*11ed0*/  LDL.LU.64 R228, [R1+0x2e0] ;  /* 0x0002e00001e47983 */ /* 0x000ee80000300a00 */
[----:B------:R-:W-:Y:S04]  /*11ee0*/  LDGSTS.E [R89+0x29600], desc[UR6][R86.64], P3 ;  /* 0x2960000056597fae */ /* 0x000fe800099a1006 */
[----:B------:R-:W3:Y:S04]  /*11ef0*/  LDL.LU.64 R226, [R1+0x2a8] ;  /* 0x0002a80001e27983 */ /* 0x000ee80000300a00 */
[----:B------:R-:W-:Y:S04]  /*11f00*/  LDGSTS.E [R89+0x29a00], desc[UR6][R84.64], P3 ;  /* 0x29a0000054597fae */ /* 0x000fe800099a1006 */
[----:B------:R-:W3:Y:S04]  /*11f10*/  LDL.LU.64 R224, [R1+0x268] ;  /* 0x0002680001e07983 */ /* 0x000ee80000300a00 */
[----:B------:R4:W-:Y:S04]  /*11f20*/  LDGSTS.E [R89+0x29e00], desc[UR6][R80.64], P3 ;  /* 0x29e0000050597fae */ /* 0x0009e800099a1006 */
[----:B--2---:R-:W2:Y:S04]  /*11f30*/  LDL.LU.64 R84, [R1+0x228] ;  /* 0x0002280001547983 */ /* 0x004ea80000300a00 */
[----:B------:R-:W2:Y:S04]  /*11f40*/  LDL.LU.64 R86, [R1+0x1e8] ;  /* 0x0001e80001567983 */ /* 0x000ea80000300a00 */
[----:B------:R-:W-:Y:S01]  /*11f50*/  LDGSTS.E [R83+0x28280], desc[UR6][R234.64], P3 ;  /* 0x28280000ea537fae */ /* 0x000fe200099a1006 */
[----:B---3--:R-:W-:-:S04]  /*11f60*/  IMAD.WIDE R230, R5, 0x4, R230 ;  /* 0x0000000405e67825 */ /* 0x008fc800078e02e6 */
[----:B------:R-:W-:-:S04]  /*11f70*/  IMAD.WIDE R232, R5, 0x4, R232 ;  /* 0x0000000405e87825 */ /* 0x000fc800078e02e8 */
[C---:B-1----:R-:W-:Y:S01]  /*11f80*/  IMAD.WIDE R168, R5.reuse, 0x4, R250 ;  /* 0x0000000405a87825 */ /* 0x042fe200078e02fa */
[----:B------:R1:W-:Y:S03]  /*11f90*/  STL.64 [R1+0x818], R232 ;  /* 0x000818e801007387 */ /* 0x0003e60000100a00 */
[C---:B------:R-:W-:Y:S01]  /*11fa0*/  IMAD.WIDE R170, R5.reuse, 0x4, R248 ;  /* 0x0000000405aa7825 */ /* 0x040fe200078e02f8 */
[----:B------:R-:W3:Y:S04]  /*11fb0*/  LDL.LU.64 R250, [R1+0x1a8] ;  /* 0x0001a80001fa7983 */ /* 0x000ee80000300a00 */
[----:B------:R1:W-:Y:S04]  /*11fc0*/  STL.64 [R1+0x898], R168 ;  /* 0x000898a801007387 */ /* 0x0003e80000100a00 */
[----:B------:R-:W3:Y:S04]  /*11fd0*/  LDL.LU.64 R248, [R1+0x168] ;  /* 0x0001680001f87983 */ /* 0x000ee80000300a00 */
[----:B------:R-:W-:Y:S04]  /*11fe0*/  STL.64 [R1+0x7b8], R230 ;  /* 0x0007b8e601007387 */ /* 0x000fe80000100a00 */
[----:B------:R1:W-:Y:S04]  /*11ff0*/  STL.64 [R1+0x8d8], R170 ;  /* 0x0008d8aa01007387 */ /* 0x0003e80000100a00 */
[----:B------:R-:W-:Y:S04]  /*12000*/  LDGSTS.E [R83+0x28680], desc[UR6][R232.64], P3 ;  /* 0x28680000e8537fae */ /* 0x000fe800099a1006 */
[----:B------:R-:W-:Y:S04]  /*12010*/  LDGSTS.E [R83+0x28a80], desc[UR6][R168.64], P3 ;  /* 0x28a80000a8537fae */ /* 0x000fe800099a1006 */
[----:B------:R-:W-:Y:S01]  /*12020*/  LDGSTS.E [R83+0x28e80], desc[UR6][R170.64], P3 ;  /* 0x28e80000aa537fae */ /* 0x000fe200099a1006 */
[----:B------:R-:W-:-:S05]  /*12030*/  IMAD.WIDE R172, R5, 0x4, R242 ;  /* 0x0000000405ac7825 */ /* 0x000fca00078e02f2 */
[----:B------:R1:W-:Y:S01]  /*12040*/  STL.64 [R1+0x930], R172 ;  /* 0x000930ac01007387 */ /* 0x0003e20000100a00 */
[----:B----4-:R-:W-:-:S03]  /*12050*/  IMAD.WIDE R80, R5, 0x4, R240 ;  /* 0x0000000405507825 */ /* 0x010fc600078e02f0 */
[----:B------:R-:W4:Y:S01]  /*12060*/  LDL.LU.64 R242, [R1+0x2a0] ;  /* 0x0002a00001f27983 */ /* 0x000f220000300a00 */
[----:B------:R-:W-:-:S03]  /*12070*/  IMAD.WIDE R134, R5, 0x4, R238 ;  /* 0x0000000405867825 */ /* 0x000fc600078e02ee */
[----:B------:R1:W-:Y:S04]  /*12080*/  STL.64 [R1+0x978], R80 ;  /* 0x0009785001007387 */ /* 0x0003e80000100a00 */
[----:B------:R-:W4:Y:S01]  /*12090*/  LDL.LU.64 R240, [R1+0x260] ;  /* 0x0002600001f07983 */ /* 0x000f220000300a00 */
[----:B------:R-:W-:-:S03]  /*120a0*/  IMAD.WIDE R90, R5, 0x4, R236 ;  /* 0x00000004055a7825 */ /* 0x000fc600078e02ec */
[----:B------:R2:W-:Y:S04]  /*120b0*/  STL.64 [R1+0x9b8], R134 ;  /* 0x0009b88601007387 */ /* 0x0005e80000100a00 */
[----:B------:R-:W4:Y:S04]  /*120c0*/  LDL.LU.64 R238, [R1+0x220] ;  /* 0x0002200001ee7983 */ /* 0x000f280000300a00 */
[----:B------:R1:W-:Y:S04]  /*120d0*/  STL.64 [R1+0x9f8], R90 ;  /* 0x0009f85a01007387 */ /* 0x0003e80000100a00 */
[----:B------:R-:W4:Y:S04]  /*120e0*/  LDL.LU.64 R236, [R1+0x1e0] ;  /* 0x0001e00001ec7983 */ /* 0x000f280000300a00 */
[----:B------:R-:W4:Y:S04]  /*120f0*/  LDL.LU.64 R234, [R1+0x1a0] ;  /* 0x0001a00001ea7983 */ /* 0x000f280000300a00 */
[----:B-1----:R-:W4:Y:S04]  /*12100*/  LDL.LU.64 R232, [R1+0x160] ;  /* 0x0001600001e87983 */ /* 0x002f280000300a00 */
[----:B------:R-:W5:Y:S04]  /*12110*/  LDL.LU.64 R168, [R1+0xba0] ;  /* 0x000ba00001a87983 */ /* 0x000f680000300a00 */
[----:B------:R-:W5:Y:S04]  /*12120*/  LDL.LU.64 R170, [R1+0xb98] ;  /* 0x000b980001aa7983 */ /* 0x000f680000300a00 */
[----:B------:R-:W-:Y:S04]  /*12130*/  LDGSTS.E [R83+0x29280], desc[UR6][R172.64], P3 ;  /* 0x29280000ac537fae */ /* 0x000fe800099a1006 */
[----:B------:R-:W-:Y:S04]  /*12140*/  LDGSTS.E [R83+0x29680], desc[UR6][R80.64], P3 ;  /* 0x2968000050537fae */ /* 0x000fe800099a1006 */
[----:B------:R-:W-:Y:S04]  /*12150*/  LDGSTS.E [R83+0x29a80], desc[UR6][R134.64], P3 ;  /* 0x29a8000086537fae */ /* 0x000fe800099a1006 */
[----:B------:R-:W5:Y:S04]  /*12160*/  LDL.LU.64 R172, [R1+0xb90] ;  /* 0x000b900001ac7983 */ /* 0x000f680000300a00 */
[----:B------:R-:W4:Y:S04]  /*12170*/  LDL.LU.64 R80, [R1+0xb88] ;  /* 0x000b880001507983 */ /* 0x000f280000300a00 */
[----:B------:R1:W-:Y:S01]  /*12180*/  LDGSTS.E [R83+0x29e80], desc[UR6][R90.64], P3 ;  /* 0x29e800005a537fae */ /* 0x0003e200099a1006 */
[----:B------:R-:W-:-:S04]  /*12190*/  IMAD.WIDE R244, R5, 0x4, R244 ;  /* 0x0000000405f47825 */ /* 0x000fc800078e02f4 */
[C---:B------:R-:W-:Y:S01]  /*121a0*/  IMAD.WIDE R228, R5.reuse, 0x4, R228 ;  /* 0x0000000405e47825 */ /* 0x040fe200078e02e4 */
[----:B-1----:R-:W1:Y:S03]  /*121b0*/  LDC R83, c[0x0][0x3a0] ;  /* 0x0000e800ff537b82 */ /* 0x002e660000000800 */
[C---:B------:R-:W-:Y:S01]  /*121c0*/  IMAD.WIDE R226, R5.reuse, 0x4, R226 ;  /* 0x0000000405e27825 */ /* 0x040fe200078e02e2 */
[----:B------:R-:W-:Y:S03]  /*121d0*/  STL.64 [R1+0x7e0], R244 ;  /* 0x0007e0f401007387 */ /* 0x000fe60000100a00 */
[C---:B------:R-:W-:Y:S01]  /*121e0*/  IMAD.WIDE R224, R5.reuse, 0x4, R224 ;  /* 0x0000000405e07825 */ /* 0x040fe200078e02e0 */
[----:B------:R-:W-:Y:S03]  /*121f0*/  STL.64 [R1+0x7e8], R228 ;  /* 0x0007e8e401007387 */ /* 0x000fe60000100a00 */
[C---:B--2---:R-:W-:Y:S01]  /*12200*/  IMAD.WIDE R134, R5.reuse, 0x4, R84 ;  /* 0x0000000405867825 */ /* 0x044fe200078e0254 */
[----:B------:R2:W-:Y:S03]  /*12210*/  STL.64 [R1+0x860], R226 ;  /* 0x000860e201007387 */ /* 0x0005e60000100a00 */
[----:B------:R-:W-:Y:S01]  /*12220*/  IMAD.WIDE R90, R5, 0x4, R86 ;  /* 0x00000004055a7825 */ /* 0x000fe200078e0256 */
[----:B------:R1:W-:Y:S04]  /*12230*/  STL.64 [R1+0x8c0], R224 ;  /* 0x0008c0e001007387 */ /* 0x0003e80000100a00 */
[----:B------:R1:W-:Y:S04]  /*12240*/  STL.64 [R1+0x910], R134 ;  /* 0x0009108601007387 */ /* 0x0003e80000100a00 */
[----:B------:R1:W-:Y:S02]  /*12250*/  STL.64 [R1+0x950], R90 ;  /* 0x0009505a01007387 */ /* 0x0003e40000100a00 */
[----:B-1----:R-:W-:-:S05]  /*12260*/  VIADD R83, R83, 0x7f ;  /* 0x0000007f53537836 */ /* 0x002fca0000000000 */
[C---:B------:R-:W-:Y:S01]  /*12270*/  ISETP.GE.AND P2, PT, R83.reuse, 0x100, PT ;  /* 0x000001005300780c */ /* 0x040fe20003f46270 */
[----:B------:R-:W-:Y:S01]  /*12280*/  UMOV UR4, URZ ;  /* 0x000000ff00047c82 */ /* 0x000fe20008000000 */
[----:B------:R-:W-:Y:S01]  /*12290*/  ISETP.GE.AND P1, PT, R83, 0x80, PT ;  /* 0x000000805300780c */ /* 0x000fe20003f26270 */
[----:B---3--:R-:W-:-:S04]  /*122a0*/  IMAD.WIDE R86, R5, 0x4, R250 ;  /* 0x0000000405567825 */ /* 0x008fc800078e02fa */
[C---:B------:R-:W-:Y:S01]  /*122b0*/  IMAD.WIDE R84, R5.reuse, 0x4, R248 ;  /* 0x0000000405547825 */ /* 0x040fe200078e02f8 */
[----:B------:R1:W-:Y:S04]  /*122c0*/  STL.64 [R1+0x998], R86 ;  /* 0x0009985601007387 */ /* 0x0003e80000100a00 */
[----:B------:R3:W-:Y:S04]  /*122d0*/  STL.64 [R1+0x9d8], R84 ;  /* 0x0009d85401007387 */ /* 0x0007e80000100a00 */
[----:B----4-:R-:W-:Y:S04]  /*122e0*/  LDGSTS.E [R80+0x28300], desc[UR6][R246.64], P3 ;  /* 0x28300000f6507fae */ /* 0x010fe800099a1006 */
[----:B------:R-:W-:Y:S04]  /*122f0*/  LDGSTS.E [R80+0x28700], desc[UR6][R244.64], P3 ;  /* 0x28700000f4507fae */ /* 0x000fe800099a1006 */
[----:B------:R2:W-:Y:S04]  /*12300*/  LDGSTS.E [R80+0x28b00], desc[UR6][R226.64], P3 ;  /* 0x28b00000e2507fae */ /* 0x0005e800099a1006 */
[----:B------:R4:W-:Y:S04]  /*12310*/  LDGSTS.E [R80+0x28f00], desc[UR6][R224.64], P3 ;  /* 0x28f00000e0507fae */ /* 0x0009e800099a1006 */
[----:B------:R1:W-:Y:S01]  /*12320*/  LDGSTS.E [R80+0x29300], desc[UR6][R134.64], P3 ;  /* 0x2930000086507fae */ /* 0x0003e200099a1006 */
[----:B--2---:R-:W-:-:S03]  /*12330*/  IMAD.WIDE R226, R5, 0x4, R242 ;  /* 0x0000000405e27825 */ /* 0x004fc600078e02f2 */
[----:B------:R2:W-:Y:S01]  /*12340*/  LDGSTS.E [R80+0x29700], desc[UR6][R90.64], P3 ;  /* 0x297000005a507fae */ /* 0x0005e200099a1006 */
[----:B----4-:R-:W-:-:S03]  /*12350*/  IMAD.WIDE R224, R5, 0x4, R240 ;  /* 0x0000000405e07825 */ /* 0x010fc600078e02f0 */
[----:B------:R4:W-:Y:S01]  /*12360*/  LDGSTS.E [R80+0x29b00], desc[UR6][R86.64], P3 ;  /* 0x29b0000056507fae */ /* 0x0009e200099a1006 */
[----:B-1----:R-:W-:-:S03]  /*12370*/  IMAD.WIDE R134, R5, 0x4, R238 ;  /* 0x0000000405867825 */ /* 0x002fc600078e02ee */
[----:B------:R3:W-:Y:S01]  /*12380*/  LDGSTS.E [R80+0x29f00], desc[UR6][R84.64], P3 ;  /* 0x29f0000054507fae */ /* 0x0007e200099a1006 */
[----:B--2---:R-:W-:-:S03]  /*12390*/  IMAD.WIDE R90, R5, 0x4, R236 ;  /* 0x00000004055a7825 */ /* 0x004fc600078e02ec */
[----:B------:R1:W-:Y:S01]  /*123a0*/  STL.64 [R1+0x830], R226 ;  /* 0x000830e201007387 */ /* 0x0003e20000100a00 */
[----:B----4-:R-:W-:-:S03]  /*123b0*/  IMAD.WIDE R86, R5, 0x4, R234 ;  /* 0x0000000405567825 */ /* 0x010fc600078e02ea */
[----:B------:R1:W-:Y:S01]  /*123c0*/  STL.64 [R1+0x8a8], R224 ;  /* 0x0008a8e001007387 */ /* 0x0003e20000100a00 */
[----:B---3--:R-:W-:-:S03]  /*123d0*/  IMAD.WIDE R84, R5, 0x4, R232 ;  /* 0x0000000405547825 */ /* 0x008fc600078e02e8 */
[----:B------:R1:W-:Y:S04]  /*123e0*/  STL.64 [R1+0x8f8], R134 ;  /* 0x0008f88601007387 */ /* 0x0003e80000100a00 */
[----:B------:R1:W-:Y:S04]  /*123f0*/  STL.64 [R1+0x938], R90 ;  /* 0x0009385a01007387 */ /* 0x0003e80000100a00 */
[----:B------:R1:W-:Y:S04]  /*12400*/  STL.64 [R1+0x980], R86 ;  /* 0x0009805601007387 */ /* 0x0003e80000100a00 */
[----:B------:R1:W-:Y:S04]  /*12410*/  STL.64 [R1+0x9c0], R84 ;  /* 0x0009c05401007387 */ /* 0x0003e80000100a00 */
[----:B------:R1:W-:Y:S04]  /*12420*/  LDGSTS.E [R0+0x28380], desc[UR6][R230.64], P3 ;  /* 0x28380000e6007fae */ /* 0x0003e800099a1006 */
[----:B------:R1:W-:Y:S04]  /*12430*/  LDGSTS.E [R0+0x28780], desc[UR6][R228.64], P3 ;  /* 0x28780000e4007fae */ /* 0x0003e800099a1006 */
[----:B------:R1:W-:Y:S04]  /*12440*/  LDGSTS.E [R0+0x28b80], desc[UR6][R226.64], P3 ;  /* 0x28b80000e2007fae */ /* 0x0003e800099a1006 */
[----:B------:R1:W-:Y:S04]  /*12450*/  LDGSTS.E [R0+0x28f80], desc[UR6][R224.64], P3 ;  /* 0x28f80000e0007fae */ /* 0x0003e800099a1006 */
[----:B------:R1:W-:Y:S04]  /*12460*/  LDGSTS.E [R0+0x29380], desc[UR6][R134.64], P3 ;  /* 0x2938000086007fae */ /* 0x0003e800099a1006 */
[----:B------:R1:W-:Y:S04]  /*12470*/  LDGSTS.E [R0+0x29780], desc[UR6][R90.64], P3 ;  /* 0x297800005a007fae */ /* 0x0003e800099a1006 */
[----:B------:R1:W-:Y:S04]  /*12480*/  LDGSTS.E [R0+0x29b80], desc[UR6][R86.64], P3 ;  /* 0x29b8000056007fae */ /* 0x0003e800099a1006 */
[----:B------:R1:W-:Y:S04]  /*12490*/  LDGSTS.E [R0+0x29f80], desc[UR6][R84.64], P3 ;  /* 0x29f8000054007fae */ /* 0x0003e800099a1006 */
[----:B------:R-:W0:Y:S01]  /*124a0*/  LDGDEPBAR ;  /* 0x00000000000079af */ /* 0x000e220000000000 */
[----:B------:R-:W-:Y:S05]  /*124b0*/  @!P2 BRA `(.L_x_9) ;  /* 0x000001340098a947 */ /* 0x000fea0003800000 */
[----:B------:R-:W-:Y:S01]  /*124c0*/  STL [R1], R130 ;  /* 0x0000008201007387 */ /* 0x000fe20000100800 */
[----:B------:R-:W-:Y:S01]  /*124d0*/  IMAD.MOV.U32 R133, RZ, RZ, R166 ;  /* 0x000000ffff857224 */ /* 0x000fe200078e00a6 */
[----:B-1----:R-:W-:Y:S01]  /*124e0*/  MOV R91, R167 ;  /* 0x000000a7005b7202 */ /* 0x002fe20000000f00 */
[----:B-----5:R-:W-:Y:S01]  /*124f0*/  IMAD.MOV.U32 R89, RZ, RZ, R169 ;  /* 0x000000ffff597224 */ /* 0x020fe200078e00a9 */
[----:B------:R-:W-:Y:S01]  /*12500*/  STL [R1+0x8], R128 ;  /* 0x0000088001007387 */ /* 0x000fe20000100800 */
[----:B------:R-:W-:Y:S01]  /*12510*/  MOV R90, R168 ;  /* 0x000000a8005a7202 */ /* 0x000fe20000000f00 */
[----:B------:R-:W-:Y:S01]  /*12520*/  IMAD.MOV.U32 R87, RZ, RZ, R170 ;  /* 0x000000ffff577224 */ /* 0x000fe200078e00aa */
[----:B------:R-:W-:Y:S01]  /*12530*/  MOV R84, R173 ;  /* 0x000000ad00547202 */ /* 0x000fe20000000f00 */
[----:B------:R-:W-:Y:S01]  /*12540*/  STL [R1+0x4], R129 ;  /* 0x0000048101007387 */ /* 0x000fe20000100800 */
[----:B------:R-:W-:Y:S01]  /*12550*/  IMAD.MOV.U32 R86, RZ, RZ, R171 ;  /* 0x000000ffff567224 */ /* 0x000fe200078e00ab */
[----:B------:R-:W-:Y:S01]  /*12560*/  MOV R226, R161 ;  /* 0x000000a100e27202 */ /* 0x000fe20000000f00 */
[----:B------:R-:W-:Y:S01]  /*12570*/  IMAD.MOV.U32 R229, RZ, RZ, R158 ;  /* 0x000000ffffe57224 */ /* 0x000fe200078e009e */
        /* <DEDUP_REMOVED lines=37> */
[----:B------:R-:W-:-:S02]  /*127d0*/  IMAD.MOV.U32 R248, RZ, RZ, R139 ;  /* 0x000000fffff87224 */ /* 0x000fc400078e008b */
[----:B------:R-:W-:Y:S01]  /*127e0*/  IMAD.MOV.U32 R251, RZ, RZ, R136 ;  /* 0x000000fffffb7224 */ /* 0x000fe200078e0088 */
[----:B------:R-:W-:Y:S01]  /*127f0*/  STL [R1+0x38], R116 ;  /* 0x0000387401007387 */ /* 0x000fe20000100800 */
[----:B------:R-:W-:-:S03]  /*12800*/  IMAD.MOV.U32 R252, RZ, RZ, R131 ;  /* 0x000000fffffc7224 */ /* 0x000fc600078e0083 */
[----:B------:R-:W-:Y:S04]  /*12810*/  STL [R1+0x34], R117 ;  /* 0x0000347501007387 */ /* 0x000fe80000100800 */
        /* <DEDUP_REMOVED lines=130> */
[----:B------:R-:W2:Y:S04]  /*13040*/  LDL.LU.64 R166, [R1+0x368] ;  /* 0x0003680001a67983 */ /* 0x000ea80000300a00 */
[----:B------:R-:W-:Y:S04]  /*13050*/  STL [R1+0x248], R204 ;  /* 0x000248cc01007387 */ /* 0x000fe80000100800 */
[----:B------:R-:W-:Y:S04]  /*13060*/  STL [R1+0x244], R205 ;  /* 0x000244cd01007387 */ /* 0x000fe80000100800 */
[----:B------:R-:W3:Y:S04]  /*13070*/  LDL.LU.64 R168, [R1+0x370] ;  /* 0x0003700001a87983 */ /* 0x000ee80000300a00 */
[----:B------:R-:W-:Y:S04]  /*13080*/  STL [R1+0x250], R206 ;  /* 0x000250ce01007387 */ /* 0x000fe80000100800 */
[----:B------:R-:W-:Y:S04]  /*13090*/  STL [R1+0x24c], R207 ;  /* 0x00024ccf01007387 */ /* 0x000fe80000100800 */
[----:B------:R-:W4:Y:S04]  /*130a0*/  LDL.LU.64 R170, [R1+0x378] ;  /* 0x0003780001aa7983 */ /* 0x000f280000300a00 */
        /* <DEDUP_REMOVED lines=24> */
[----:B--2---:R1:W-:Y:S01]  /*13230*/  STL [R1+0x298], R166 ;  /* 0x000298a601007387 */ /* 0x0043e20000100800 */
[----:B------:R-:W-:-:S03]  /*13240*/  IMAD.MOV.U32 R0, RZ, RZ, R167 ;  /* 0x000000ffff007224 */ /* 0x000fc600078e00a7 */
[----:B-1----:R-:W2:Y:S04]  /*13250*/  LDL.LU.64 R166, [R1+0x3c0] ;  /* 0x0003c00001a67983 */ /* 0x002ea80000300a00 */
[----:B------:R1:W-:Y:S04]  /*13260*/  STL [R1+0x294], R0 ;  /* 0x0002940001007387 */ /* 0x0003e80000100800 */
[----:B---3--:R3:W-:Y:S01]  /*13270*/  STL [R1+0x2a0], R168 ;  /* 0x0002a0a801007387 */ /* 0x0087e20000100800 */
[----:B-1----:R-:W-:-:S03]  /*13280*/  MOV R0, R169 ;  /* 0x000000a900007202 */ /* 0x002fc60000000f00 */
[----:B---3--:R-:W3:Y:S04]  /*13290*/  LDL.LU.64 R168, [R1+0x3c8] ;  /* 0x0003c80001a87983 */ /* 0x008ee80000300a00 */
[----:B------:R1:W-:Y:S04]  /*132a0*/  STL [R1+0x29c], R0 ;  /* 0x00029c0001007387 */ /* 0x0003e80000100800 */
[----:B----4-:R4:W-:Y:S01]  /*132b0*/  STL [R1+0x2a8], R170 ;  /* 0x0002a8aa01007387 */ /* 0x0109e20000100800 */
[----:B-1----:R-:W-:-:S03]  /*132c0*/  IMAD.MOV.U32 R0, RZ, RZ, R171 ;  /* 0x000000ffff007224 */ /* 0x002fc600078e00ab */
[----:B----4-:R-:W4:Y:S04]  /*132d0*/  LDL.LU.64 R170, [R1+0x3d0] ;  /* 0x0003d00001aa7983 */ /* 0x010f280000300a00 */
[----:B------:R1:W-:Y:S04]  /*132e0*/  STL [R1+0x2a4], R0 ;  /* 0x0002a40001007387 */ /* 0x0003e80000100800 */
[----:B------:R1:W-:Y:S02]  /*132f0*/  STL [R1+0x2b0], R158 ;  /* 0x0002b09e01007387 */ /* 0x0003e40000100800 */
[----:B-1----:R-:W-:-:S02]  /*13300*/  IMAD.MOV.U32 R0, RZ, RZ, R159 ;  /* 0x000000ffff007224 */ /* 0x002fc400078e009f */
[----:B------:R-:W4:Y:S04]  /*13310*/  LDL.LU.64 R158, [R1+0x3d8] ;  /* 0x0003d800019e7983 */ /* 0x000f280000300a00 */
[----:B------:R1:W-:Y:S04]  /*13320*/  STL [R1+0x2ac], R0 ;  /* 0x0002ac0001007387 */ /* 0x0003e80000100800 */
[----:B------:R1:W-:Y:S02]  /*13330*/  STL [R1+0x2b8], R172 ;  /* 0x0002b8ac01007387 */ /* 0x0003e40000100800 */
[----:B-1----:R-:W-:-:S02]  /*13340*/  MOV R0, R173 ;  /* 0x000000ad00007202 */ /* 0x002fc40000000f00 */
[----:B------:R-:W4:Y:S04]  /*13350*/  LDL.LU.64 R172, [R1+0x3e0] ;  /* 0x0003e00001ac7983 */ /* 0x000f280000300a00 */
[----:B------:R1:W-:Y:S04]  /*13360*/  STL [R1+0x2b4], R0 ;  /* 0x0002b40001007387 */ /* 0x0003e80000100800 */
[----:B------:R1:W-:Y:S02]  /*13370*/  STL [R1+0x2c0], R152 ;  /* 0x0002c09801007387 */ /* 0x0003e40000100800 */
[----:B-1----:R-:W-:-:S02]  /*13380*/  IMAD.MOV.U32 R0, RZ, RZ, R153 ;  /* 0x000000ffff007224 */ /* 0x002fc400078e0099 */
[----:B------:R-:W4:Y:S04]  /*13390*/  LDL.LU.64 R152, [R1+0x3e8] ;  /* 0x0003e80001987983 */ /* 0x000f280000300a00 */
        /* <DEDUP_REMOVED lines=21> */
[----:B--2---:R2:W-:Y:S01]  /*134f0*/  STL [R1+0x2f0], R166 ;  /* 0x0002f0a601007387 */ /* 0x0045e20000100800 */
[----:B-1----:R-:W-:-:S03]  /*13500*/  IMAD.MOV.U32 R0, RZ, RZ, R167 ;  /* 0x000000ffff007224 */ /* 0x002fc600078e00a7 */
[----:B--2---:R-:W2:Y:S04]  /*13510*/  LDL.LU.64 R166, [R1+0x418] ;  /* 0x0004180001a67983 */ /* 0x004ea80000300a00 */
[----:B------:R1:W-:Y:S04]  /*13520*/  STL [R1+0x2ec], R0 ;  /* 0x0002ec0001007387 */ /* 0x0003e80000100800 */
[----:B---3--:R3:W-:Y:S01]  /*13530*/  STL [R1+0x2f8], R168 ;  /* 0x0002f8a801007387 */ /* 0x0087e20000100800 */
[----:B-1----:R-:W-:-:S03]  /*13540*/  IMAD.MOV.U32 R0, RZ, RZ, R169 ;  /* 0x000000ffff007224 */ /* 0x002fc600078e00a9 */
[----:B---3--:R-:W3:Y:S04]  /*13550*/  LDL.LU.64 R168, [R1+0x420] ;  /* 0x0004200001a87983 */ /* 0x008ee80000300a00 */
[----:B------:R1:W-:Y:S04]  /*13560*/  STL [R1+0x2f4], R0 ;  /* 0x0002f40001007387 */ /* 0x0003e80000100800 */
[----:B----4-:R4:W-:Y:S01]  /*13570*/  STL [R1+0x300], R170 ;  /* 0x000300aa01007387 */ /* 0x0109e20000100800 */
[----:B-1----:R-:W-:-:S03]  /*13580*/  MOV R0, R171 ;  /* 0x000000ab00007202 */ /* 0x002fc60000000f00 */
[----:B----4-:R-:W4:Y:S04]  /*13590*/  LDL.LU.64 R170, [R1+0x428] ;  /* 0x0004280001aa7983 */ /* 0x010f280000300a00 */
        /* <DEDUP_REMOVED lines=33> */
[----:B--2---:R2:W-:Y:S01]  /*137b0*/  STL [R1+0x34c], R166 ;  /* 0x00034ca601007387 */ /* 0x0045e20000100800 */
[----:B-1----:R-:W-:-:S03]  /*137c0*/  MOV R0, R167 ;  /* 0x000000a700007202 */ /* 0x002fc60000000f00 */
[----:B--2---:R-:W2:Y:S04]  /*137d0*/  LDL.LU.64 R166, [R1+0x470] ;  /* 0x0004700001a67983 */ /* 0x004ea80000300a00 */
[----:B------:R1:W-:Y:S04]  /*137e0*/  STL [R1+0x348], R0 ;  /* 0x0003480001007387 */ /* 0x0003e80000100800 */
[----:B---3--:R3:W-:Y:S01]  /*137f0*/  STL [R1+0x354], R168 ;  /* 0x000354a801007387 */ /* 0x0087e20000100800 */
[----:B-1----:R-:W-:-:S03]  /*13800*/  IMAD.MOV.U32 R0, RZ, RZ, R169 ;  /* 0x000000ffff007224 */ /* 0x002fc600078e00a9 */
[----:B---3--:R-:W3:Y:S04]  /*13810*/  LDL.LU.64 R168, [R1+0x478] ;  /* 0x0004780001a87983 */ /* 0x008ee80000300a00 */
[----:B------:R1:W-:Y:S04]  /*13820*/  STL [R1+0x350], R0 ;  /* 0x0003500001007387 */ /* 0x0003e80000100800 */
[----:B----4-:R4:W-:Y:S01]  /*13830*/  STL [R1+0x35c], R170 ;  /* 0x00035caa01007387 */ /* 0x0109e20000100800 */
[----:B-1----:R-:W-:-:S03]  /*13840*/  IMAD.MOV.U32 R0, RZ, RZ, R171 ;  /* 0x000000ffff007224 */ /* 0x002fc600078e00ab */
[----:B----4-:R-:W4:Y:S04]  /*13850*/  LDL.LU.64 R170, [R1+0x480] ;  /* 0x0004800001aa7983 */ /* 0x010f280000300a00 */
        /* <DEDUP_REMOVED lines=33> */
[----:B--2---:R2:W-:Y:S01]  /*13a70*/  STL [R1+0x3a4], R166 ;  /* 0x0003a4a601007387 */ /* 0x0045e20000100800 */
[----:B-1----:R-:W-:-:S03]  /*13a80*/  IMAD.MOV.U32 R0, RZ, RZ, R167 ;  /* 0x000000ffff007224 */ /* 0x002fc600078e00a7 */
[----:B--2---:R-:W2:Y:S04]  /*13a90*/  LDL.LU.64 R166, [R1+0x4c8] ;  /* 0x0004c80001a67983 */ /* 0x004ea80000300a00 */
        /* <DEDUP_REMOVED lines=473> */
[----:B------:R-:W-:Y:S04]  /*15830*/  STL [R1+0x760], R156 ;  /* 0x0007609c01007387 */ /* 0x000fe80000100800 */
[----:B------:R-:W4:Y:S01]  /*15840*/  LDL.LU.64 R150, [R1+0x8c8] ;  /* 0x0008c80001967983 */ /* 0x000f220000300a00 */
[----:B-1----:R-:W-:-:S05]  /*15850*/  IMAD.MOV.U32 R0, RZ, RZ, R157 ;  /* 0x000000ffff007224 */ /* 0x002fca00078e009d */
[----:B------:R1:W-:Y:S04]  /*15860*/  STL [R1+0x75c], R0 ;  /* 0x00075c0001007387 */ /* 0x0003e80000100800 */
[----:B------:R1:W-:Y:S02]  /*15870*/  STL [R1+0x768], R164 ;  /* 0x000768a401007387 */ /* 0x0003e40000100800 */
[----:B-1----:R-:W-:Y:S02]  /*15880*/  IMAD.MOV.U32 R0, RZ, RZ, R165 ;  /* 0x000000ffff007224 */ /* 0x002fe400078e00a5 */
        /* <DEDUP_REMOVED lines=14> */
[----:B------:R-:W-:Y:S04]  /*15970*/  STL [R1+0x788], R158 ;  /* 0x0007889e01007387 */ /* 0x000fe80000100800 */
[----:B------:R-:W4:Y:S01]  /*15980*/  LDL.LU.64 R156, [R1+0x7e0] ;  /* 0x0007e000019c7983 */ /* 0x000f220000300a00 */
[----:B-1----:R-:W-:-:S05]  /*15990*/  MOV R0, R159 ;  /* 0x0000009f00007202 */ /* 0x002fca0000000f00 */
[----:B------:R1:W-:Y:S02]  /*159a0*/  STL [R1+0x784], R0 ;  /* 0x0007840001007387 */ /* 0x0003e40000100800 */
[----:B-1----:R-:W-:Y:S02]  /*159b0*/  IMAD.MOV.U32 R0, RZ, RZ, R173 ;  /* 0x000000ffff007224 */ /* 0x002fe400078e00ad */
[----:B------:R1:W-:Y:S04]  /*159c0*/  STL [R1+0x790], R172 ;  /* 0x000790ac01007387 */ /* 0x0003e80000100800 */
[----:B-1----:R-:W4:Y:S04]  /*159d0*/  LDL.LU.64 R172, [R1+0x7e8] ;  /* 0x0007e80001ac7983 */ /* 0x002f280000300a00 */
[----:B------:R1:W-:Y:S04]  /*159e0*/  STL [R1+0x78c], R0 ;  /* 0x00078c0001007387 */ /* 0x0003e80000100800 */
[----:B------:R1:W-:Y:S04]  /*159f0*/  STL [R1+0x798], R152 ;  /* 0x0007989801007387 */ /* 0x0003e80000100800 */
[----:B------:R-:W4:Y:S01]  /*15a00*/  LDL.LU.64 R158, [R1+0x960] ;  /* 0x00096000019e7983 */ /* 0x000f220000300a00 */
[----:B-1----:R-:W-:-:S03]  /*15a10*/  IMAD.MOV.U32 R0, RZ, RZ, R153 ;  /* 0x000000ffff007224 */ /* 0x002fc600078e0099 */
[----:B------:R-:W-:Y:S04]  /*15a20*/  STL [R1+0x7a0], R160 ;  /* 0x0007a0a001007387 */ /* 0x000fe80000100800 */
[----:B------:R1:W-:Y:S04]  /*15a30*/  STL [R1+0x794], R0 ;  /* 0x0007940001007387 */ /* 0x0003e80000100800 */
[----:B------:R-:W4:Y:S01]  /*15a40*/  LDL.LU.64 R152, [R1+0x918] ;  /* 0x0009180001987983 */ /* 0x000f220000300a00 */
[----:B-1----:R-:W-:-:S03]  /*15a50*/  MOV R0, R161 ;  /* 0x000000a100007202 */ /* 0x002fc60000000f00 */
[----:B------:R-:W-:Y:S04]  /*15a60*/  STL [R1+0x7a8], R162 ;  /* 0x0007a8a201007387 */ /* 0x000fe80000100800 */
[----:B------:R1:W-:Y:S04]  /*15a70*/  STL [R1+0x79c], R0 ;  /* 0x00079c0001007387 */ /* 0x0003e80000100800 */
[----:B------:R-:W4:Y:S01]  /*15a80*/  LDL.LU.64 R160, [R1+0x900] ;  /* 0x0009000001a07983 */ /* 0x000f220000300a00 */
[----:B-1----:R-:W-:-:S03]  /*15a90*/  IMAD.MOV.U32 R0, RZ, RZ, R163 ;  /* 0x000000ffff007224 */ /* 0x002fc600078e00a3 */
[----:B------:R-:W-:Y:S04]  /*15aa0*/  STL [R1+0x7b0], R154 ;  /* 0x0007b09a01007387 */ /* 0x000fe80000100800 */
        /* <DEDUP_REMOVED lines=8> */
[----:B------:R1:W-:Y:S02]  /*15b30*/  STL [R1+0x7b4], R0 ;  /* 0x0007b40001007387 */ /* 0x0003e40000100800 */
[----:B-1----:R-:W-:Y:S02]  /*15b40*/  IMAD.MOV.U32 R0, RZ, RZ, R165 ;  /* 0x000000ffff007224 */ /* 0x002fe400078e00a5 */
        /* <DEDUP_REMOVED lines=38> */
[----:B------:R-:W4:Y:S04]  /*15db0*/  LDL.LU.64 R162, [R1+0x8c0] ;  /* 0x0008c00001a27983 */ /* 0x000f280000300a00 */
[----:B------:R-:W4:Y:S01]  /*15dc0*/  LDL.LU.64 R150, [R1+0x8a8] ;  /* 0x0008a80001967983 */ /* 0x000f220000300a00 */
[----:B-1----:R-:W-:-:S05]  /*15dd0*/  IMAD.MOV.U32 R0, RZ, RZ, R155 ;  /* 0x000000ffff007224 */ /* 0x002fca00078e009b */
[----:B------:R1:W-:Y:S04]  /*15de0*/  STL [R1+0x80c], R0 ;  /* 0x00080c0001007387 */ /* 0x0003e80000100800 */
[----:B------:R1:W-:Y:S02]  /*15df0*/  STL [R1+0x818], R164 ;  /* 0x000818a401007387 */ /* 0x0003e40000100800 */
[----:B-1----:R-:W-:Y:S02]  /*15e00*/  MOV R0, R165 ;  /* 0x000000a500007202 */ /* 0x002fe40000000f00 */
[----:B------:R-:W4:Y:S04]  /*15e10*/  LDL.LU.64 R164, [R1+0x9e8] ;  /* 0x0009e80001a47983 */ /* 0x000f280000300a00 */
[----:B------:R2:W-:Y:S02]  /*15e20*/  STL [R1+0x814], R0 ;  /* 0x0008140001007387 */ /* 0x0005e40000100800 */
[----:B--2---:R-:W-:-:S02]  /*15e30*/  IMAD.MOV.U32 R0, RZ, RZ, R167 ;  /* 0x000000ffff007224 */ /* 0x004fc400078e00a7 */
[----:B------:R1:W-:Y:S04]  /*15e40*/  STL [R1+0x820], R166 ;  /* 0x000820a601007387 */ /* 0x0003e80000100800 */
[----:B-1----:R-:W2:Y:S04]  /*15e50*/  LDL.LU.64 R166, [R1+0x9a0] ;  /* 0x0009a00001a67983 */ /* 0x002ea80000300a00 */
[----:B------:R1:W-:Y:S04]  /*15e60*/  STL [R1+0x81c], R0 ;  /* 0x00081c0001007387 */ /* 0x0003e80000100800 */
[----:B---3--:R3:W-:Y:S04]  /*15e70*/  STL [R1+0x828], R168 ;  /* 0x000828a801007387 */ /* 0x0087e80000100800 */
[----:B------:R-:W2:Y:S01]  /*15e80*/  LDL.LU.64 R152, [R1+0x988] ;  /* 0x0009880001987983 */ /* 0x000ea20000300a00 */
[----:B-1----:R-:W-:-:S03]  /*15e90*/  IMAD.MOV.U32 R0, RZ, RZ, R169 ;  /* 0x000000ffff007224 */ /* 0x002fc600078e00a9 */
[----:B----4-:R-:W-:Y:S04]  /*15ea0*/  STL [R1+0x830], R170 ;  /* 0x000830aa01007387 */ /* 0x010fe80000100800 */
[----:B------:R1:W-:Y:S04]  /*15eb0*/  STL [R1+0x824], R0 ;  /* 0x0008240001007387 */ /* 0x0003e80000100800 */
[----:B---3--:R-:W3:Y:S01]  /*15ec0*/  LDL.64 R168, [R1+0x970] ;  /* 0x0009700001a87983 */ /* 0x008ee20000100a00 */
[----:B-1----:R-:W-:-:S03]  /*15ed0*/  MOV R0, R171 ;  /* 0x000000ab00007202 */ /* 0x002fc60000000f00 */
[----:B------:R-:W-:Y:S04]  /*15ee0*/  STL [R1+0x838], R156 ;  /* 0x0008389c01007387 */ /* 0x000fe80000100800 */
[----:B------:R1:W-:Y:S04]  /*15ef0*/  STL [R1+0x82c], R0 ;  /* 0x00082c0001007387 */ /* 0x0003e80000100800 */
[----:B------:R-:W4:Y:S04]  /*15f00*/  LDL.LU.64 R170, [R1+0x948] ;  /* 0x0009480001aa7983 */ /* 0x000f280000300a00 */
[----:B------:R-:W4:Y:S01]  /*15f10*/  LDL.LU.64 R154, [R1+0x930] ;  /* 0x00093000019a7983 */ /* 0x000f220000300a00 */
[----:B-1----:R-:W-:-:S05]  /*15f20*/  IMAD.MOV.U32 R0, RZ, RZ, R157 ;  /* 0x000000ffff007224 */ /* 0x002fca00078e009d */
[----:B------:R1:W-:Y:S04]  /*15f30*/  STL [R1+0x834], R0 ;  /* 0x0008340001007387 */ /* 0x0003e80000100800 */
[----:B------:R1:W-:Y:S02]  /*15f40*/  STL [R1+0x840], R172 ;  /* 0x000840ac01007387 */ /* 0x0003e40000100800 */
[----:B-1----:R-:W-:Y:S02]  /*15f50*/  IMAD.MOV.U32 R0, RZ, RZ, R173 ;  /* 0x000000ffff007224 */ /* 0x002fe400078e00ad */
        /* <DEDUP_REMOVED lines=8> */
[----:B-1----:R-:W-:-:S03]  /*15fe0*/  IMAD.MOV.U32 R0, RZ, RZ, R149 ;  /* 0x000000ffff007224 */ /* 0x002fc600078e0095 */
[----:B------:R-:W-:Y:S04]  /*15ff0*/  STL [R1+0x858], R160 ;  /* 0x000858a001007387 */ /* 0x000fe80000100800 */
[----:B------:R1:W-:Y:S02]  /*16000*/  STL [R1+0x84c], R0 ;  /* 0x00084c0001007387 */ /* 0x0003e40000100800 */
[----:B-1----:R-:W-:Y:S02]  /*16010*/  IMAD.MOV.U32 R0, RZ, RZ, R161 ;  /* 0x000000ffff007224 */ /* 0x002fe400078e00a1 */
        /* <DEDUP_REMOVED lines=9> */
[----:B------:R1:W-:Y:S02]  /*160b0*/  STL [R1+0x864], R0 ;  /* 0x0008640001007387 */ /* 0x0003e40000100800 */
[----:B-1----:R-:W-:Y:S02]  /*160c0*/  IMAD.MOV.U32 R0, RZ, RZ, R165 ;  /* 0x000000ffff007224 */ /* 0x002fe400078e00a5 */
[----:B------:R-:W4:Y:S04]  /*160d0*/  LDL.LU.64 R164, [R1+0x9b0] ;  /* 0x0009b00001a47983 */ /* 0x000f280000300a00 */
[----:B------:R2:W-:Y:S02]  /*160e0*/  STL [R1+0x86c], R0 ;  /* 0x00086c0001007387 */ /* 0x0005e40000100800 */
[----:B--2---:R-:W-:-:S02]  /*160f0*/  MOV R0, R167 ;  /* 0x000000a700007202 */ /* 0x004fc40000000f00 */
[----:B------:R1:W-:Y:S04]  /*16100*/  STL [R1+0x878], R166 ;  /* 0x000878a601007387 */ /* 0x0003e80000100800 */
[----:B------:R-:W-:Y:S04]  /*16110*/  STL [R1+0x880], R152 ;  /* 0x0008809801007387 */ /* 0x000fe80000100800 */
[----:B------:R2:W-:Y:S04]  /*16120*/  STL [R1+0x874], R0 ;  /* 0x0008740001007387 */ /* 0x0005e80000100800 */
[----:B-1----:R-:W4:Y:S01]  /*16130*/  LDL.LU.64 R166, [R1+0x990] ;  /* 0x0009900001a67983 */ /* 0x002f220000300a00 */
[----:B--2---:R-:W-:-:S03]  /*16140*/  IMAD.MOV.U32 R0, RZ, RZ, R153 ;  /* 0x000000ffff007224 */ /* 0x004fc600078e0099 */
[----:B---3--:R-:W-:Y:S04]  /*16150*/  STL [R1+0x888], R168 ;  /* 0x000888a801007387 */ /* 0x008fe80000100800 */
[----:B------:R1:W-:Y:S02]  /*16160*/  STL [R1+0x87c], R0 ;  /* 0x00087c0001007387 */ /* 0x0003e40000100800 */
[----:B-1----:R-:W-:Y:S02]  /*16170*/  IMAD.MOV.U32 R0, RZ, RZ, R169 ;  /* 0x000000ffff007224 */ /* 0x002fe400078e00a9 */
[----:B------:R-:W2:Y:S04]  /*16180*/  LDL.LU.64 R168, [R1+0x978] ;  /* 0x0009780001a87983 */ /* 0x000ea80000300a00 */
[----:B------:R1:W-:Y:S04]  /*16190*/  STL [R1+0x884], R0 ;  /* 0x0008840001007387 */ /* 0x0003e80000100800 */
[----:B----4-:R3:W-:Y:S01]  /*161a0*/  STL [R1+0x890], R170 ;  /* 0x000890aa01007387 */ /* 0x0107e20000100800 */
[----:B-1----:R-:W-:-:S03]  /*161b0*/  MOV R0, R171 ;  /* 0x000000ab00007202 */ /* 0x002fc60000000f00 */
[----:B------:R-:W-:Y:S04]  /*161c0*/  STL [R1+0x898], R154 ;  /* 0x0008989a01007387 */ /* 0x000fe80000100800 */
[----:B------:R1:W-:Y:S04]  /*161d0*/  STL [R1+0x88c], R0 ;  /* 0x00088c0001007387 */ /* 0x0003e80000100800 */
[----:B---3--:R-:W3:Y:S01]  /*161e0*/  LDL.LU.64 R170, [R1+0x950] ;  /* 0x0009500001aa7983 */ /* 0x008ee20000300a00 */
[----:B-1----:R-:W-:-:S03]  /*161f0*/  IMAD.MOV.U32 R0, RZ, RZ, R155 ;  /* 0x000000ffff007224 */ /* 0x002fc600078e009b */
[----:B------:R-:W-:Y:S04]  /*16200*/  STL [R1+0x8a0], R172 ;  /* 0x0008a0ac01007387 */ /* 0x000fe80000100800 */
[----:B------:R1:W-:Y:S02]  /*16210*/  STL [R1+0x894], R0 ;  /* 0x0008940001007387 */ /* 0x0003e40000100800 */
[----:B-1----:R-:W-:Y:S02]  /*16220*/  IMAD.MOV.U32 R0, RZ, RZ, R173 ;  /* 0x000000ffff007224 */ /* 0x002fe400078e00ad */
[----:B------:R-:W4:Y:S04]  /*16230*/  LDL.LU.64 R172, [R1+0x938] ;  /* 0x0009380001ac7983 */ /* 0x000f280000300a00 */
[----:B------:R1:W-:Y:S04]  /*16240*/  STL [R1+0x89c], R0 ;  /* 0x00089c0001007387 */ /* 0x0003e80000100800 */
[----:B------:R-:W-:Y:S01]  /*16250*/  STL [R1+0x8a8], R156 ;  /* 0x0008a89c01007387 */ /* 0x000fe20000100800 */
[----:B-1----:R-:W-:-:S03]  /*16260*/  MOV R0, R157 ;  /* 0x0000009d00007202 */ /* 0x002fc60000000f00 */
[----:B------:R-:W-:Y:S04]  /*16270*/  STL [R1+0x8b0], R158 ;  /* 0x0008b09e01007387 */ /* 0x000fe80000100800 */
[----:B------:R1:W-:Y:S04]  /*16280*/  STL [R1+0x8a4], R0 ;  /* 0x0008a40001007387 */ /* 0x0003e80000100800 */
[----:B------:R-:W4:Y:S04]  /*16290*/  LDL.LU.64 R142, [R1+0xa38] ;  /* 0x000a3800018e7983 */ /* 0x000f280000300a00 */
[----:B------:R-:W4:Y:S01]  /*162a0*/  LDL.LU.64 R144, [R1+0xa10] ;  /* 0x000a100001907983 */ /* 0x000f220000300a00 */
[----:B-1----:R-:W-:-:S05]  /*162b0*/  IMAD.MOV.U32 R0, RZ, RZ, R159 ;  /* 0x000000ffff007224 */ /* 0x002fca00078e009f */
[----:B------:R1:W-:Y:S04]  /*162c0*/  STL [R1+0x8ac], R0 ;  /* 0x0008ac0001007387 */ /* 0x0003e80000100800 */
[----:B------:R-:W-:Y:S04]  /*162d0*/  STL [R1+0x8b8], R160 ;  /* 0x0008b8a001007387 */ /* 0x000fe80000100800 */
[----:B------:R-:W4:Y:S01]  /*162e0*/  LDL.LU.64 R146, [R1+0xa00] ;  /* 0x000a000001927983 */ /* 0x000f220000300a00 */
[----:B-1----:R-:W-:-:S03]  /*162f0*/  IMAD.MOV.U32 R0, RZ, RZ, R161 ;  /* 0x000000ffff007224 */ /* 0x002fc600078e00a1 */
[----:B------:R-:W4:Y:S04]  /*16300*/  LDL.LU.64 R148, [R1+0x9f0] ;  /* 0x0009f00001947983 */ /* 0x000f280000300a00 */
[----:B------:R1:W-:Y:S04]  /*16310*/  STL [R1+0x8b4], R0 ;  /* 0x0008b40001007387 */ /* 0x0003e80000100800 */
[----:B------:R-:W-:Y:S04]  /*16320*/  STL [R1+0x8c0], R162 ;  /* 0x0008c0a201007387 */ /* 0x000fe80000100800 */
[----:B------:R-:W4:Y:S01]  /*16330*/  LDL.LU.64 R150, [R1+0x9d0] ;  /* 0x0009d00001967983 */ /* 0x000f220000300a00 */
[----:B-1----:R-:W-:-:S03]  /*16340*/  MOV R0, R163 ;  /* 0x000000a300007202 */ /* 0x002fc60000000f00 */
[----:B------:R-:W4:Y:S04]  /*16350*/  LDL.LU.64 R152, [R1+0x9b8] ;  /* 0x0009b80001987983 */ /* 0x000f280000300a00 */
        /* <DEDUP_REMOVED lines=8> */
[----:B-1----:R-:W-:-:S03]  /*163e0*/  IMAD.MOV.U32 R0, RZ, RZ, R167 ;  /* 0x000000ffff007224 */ /* 0x002fc600078e00a7 */
[----:B------:R-:W4:Y:S04]  /*163f0*/  LDL.LU.64 R160, [R1+0xa30] ;  /* 0x000a300001a07983 */ /* 0x000f280000300a00 */
[----:B------:R1:W-:Y:S04]  /*16400*/  STL [R1+0x8cc], R0 ;  /* 0x0008cc0001007387 */ /* 0x0003e80000100800 */
[----:B--2---:R-:W-:Y:S04]  /*16410*/  STL [R1+0x8d8], R168 ;  /* 0x0008d8a801007387 */ /* 0x004fe80000100800 */
[----:B------:R-:W2:Y:S01]  /*16420*/  LDL.LU.64 R162, [R1+0xa28] ;  /* 0x000a280001a27983 */ /* 0x000ea20000300a00 */
[----:B-1----:R-:W-:-:S03]  /*16430*/  MOV R0, R169 ;  /* 0x000000a900007202 */ /* 0x002fc60000000f00 */
[----:B------:R-:W2:Y:S04]  /*16440*/  LDL.LU.64 R164, [R1+0xa20] ;  /* 0x000a200001a47983 */ /* 0x000ea80000300a00 */
[----:B------:R1:W-:Y:S04]  /*16450*/  STL [R1+0x8d4], R0 ;  /* 0x0008d40001007387 */ /* 0x0003e80000100800 */
[----:B---3--:R3:W-:Y:S04]  /*16460*/  STL [R1+0x8e0], R170 ;  /* 0x0008e0aa01007387 */ /* 0x0087e80000100800 */
[----:B------:R-:W2:Y:S01]  /*16470*/  LDL.LU.64 R166, [R1+0xa08] ;  /* 0x000a080001a67983 */ /* 0x000ea20000300a00 */
[----:B-1----:R-:W-:-:S03]  /*16480*/  IMAD.MOV.U32 R0, RZ, RZ, R171 ;  /* 0x000000ffff007224 */ /* 0x002fc600078e00ab */
[----:B------:R-:W2:Y:S04]  /*16490*/  LDL.LU.64 R168, [R1+0x9f8] ;  /* 0x0009f80001a87983 */ /* 0x000ea80000300a00 */
[----:B------:R1:W-:Y:S04]  /*164a0*/  STL [R1+0x8dc], R0 ;  /* 0x0008dc0001007387 */ /* 0x0003e80000100800 */
[----:B----4-:R4:W-:Y:S04]  /*164b0*/  STL [R1+0x8e8], R172 ;  /* 0x0008e8ac01007387 */ /* 0x0109e80000100800 */
[----:B---3--:R-:W3:Y:S01]  /*164c0*/  LDL.LU.64 R170, [R1+0x9d8] ;  /* 0x0009d80001aa7983 */ /* 0x008ee20000300a00 */
[----:B-1----:R-:W-:-:S03]  /*164d0*/  IMAD.MOV.U32 R0, RZ, RZ, R173 ;  /* 0x000000ffff007224 */ /* 0x002fc600078e00ad */
[----:B----4-:R-:W4:Y:S04]  /*164e0*/  LDL.LU.64 R172, [R1+0x9c0] ;  /* 0x0009c00001ac7983 */ /* 0x010f280000300a00 */
[----:B------:R1:W-:Y:S02]  /*164f0*/  STL [R1+0x8e4], R0 ;  /* 0x0008e40001007387 */ /* 0x0003e40000100800 */
[----:B-1----:R-:W-:Y:S02]  /*16500*/  MOV R0, R143 ;  /* 0x0000008f00007202 */ /* 0x002fe40000000f00 */
[----:B------:R-:W-:Y:S04]  /*16510*/  STL [R1+0x8f0], R142 ;  /* 0x0008f08e01007387 */ /* 0x000fe80000100800 */
[----:B------:R-:W-:Y:S04]  /*16520*/  STL [R1+0x8f8], R144 ;  /* 0x0008f89001007387 */ /* 0x000fe80000100800 */
[----:B------:R1:W-:Y:S02]  /*16530*/  STL [R1+0x8ec], R0 ;  /* 0x0008ec0001007387 */ /* 0x0003e40000100800 */
[----:B-1----:R-:W-:-:S02]  /*16540*/  IMAD.MOV.U32 R0, RZ, RZ, R145 ;  /* 0x000000ffff007224 */ /* 0x002fc400078e0091 */
[----:B------:R-:W-:Y:S04]  /*16550*/  STL [R1+0x900], R146 ;  /* 0x0009009201007387 */ /* 0x000fe80000100800 */
[----:B------:R1:W-:Y:S04]  /*16560*/  STL [R1+0x8f4], R0 ;  /* 0x0008f40001007387 */ /* 0x0003e80000100800 */
[----:B------:R-:W-:Y:S01]  /*16570*/  STL [R1+0x908], R148 ;  /* 0x0009089401007387 */ /* 0x000fe20000100800 */
[----:B-1----:R-:W-:-:S05]  /*16580*/  IMAD.MOV.U32 R0, RZ, RZ, R147 ;  /* 0x000000ffff007224 */ /* 0x002fca00078e0093 */
[----:B------:R1:W-:Y:S04]  /*16590*/  STL [R1+0x8fc], R0 ;  /* 0x0008fc0001007387 */ /* 0x0003e80000100800 */
[----:B------:R-:W-:Y:S01]  /*165a0*/  STL [R1+0x910], R150 ;  /* 0x0009109601007387 */ /* 0x000fe20000100800 */
[----:B-1----:R-:W-:-:S05]  /*165b0*/  MOV R0, R149 ;  /* 0x0000009500007202 */ /* 0x002fca0000000f00 */
[----:B------:R1:W-:Y:S04]  /*165c0*/  STL [R1+0x904], R0 ;  /* 0x0009040001007387 */ /* 0x0003e80000100800 */
[----:B------:R-:W-:Y:S01]  /*165d0*/  STL [R1+0x918], R152 ;  /* 0x0009189801007387 */ /* 0x000fe20000100800 */
[----:B-1----:R-:W-:-:S05]  /*165e0*/  IMAD.MOV.U32 R0, RZ, RZ, R151 ;  /* 0x000000ffff007224 */ /* 0x002fca00078e0097 */
[----:B------:R1:W-:Y:S04]  /*165f0*/  STL [R1+0x90c], R0 ;  /* 0x00090c0001007387 */ /* 0x0003e80000100800 */
[----:B------:R-:W-:Y:S01]  /*16600*/  STL [R1+0x920], R154 ;  /* 0x0009209a01007387 */ /* 0x000fe20000100800 */
[----:B-1----:R-:W-:-:S05]  /*16610*/  IMAD.MOV.U32 R0, RZ, RZ, R153 ;  /* 0x000000ffff007224 */ /* 0x002fca00078e0099 */
[----:B------:R1:W-:Y:S04]  /*16620*/  STL [R1+0x914], R0 ;  /* 0x0009140001007387 */ /* 0x0003e80000100800 */
[----:B------:R-:W-:Y:S01]  /*16630*/  STL [R1+0x928], R156 ;  /* 0x0009289c01007387 */ /* 0x000fe20000100800 */
[----:B-1----:R-:W-:-:S05]  /*16640*/  MOV R0, R155 ;  /* 0x0000009b00007202 */ /* 0x002fca0000000f00 */
[----:B------:R1:W-:Y:S02]  /*16650*/  STL [R1+0x91c], R0 ;  /* 0x00091c0001007387 */ /* 0x0003e40000100800 */
[----:B-1----:R-:W-:Y:S01]  /*16660*/  IMAD.MOV.U32 R0, RZ, RZ, R157 ;  /* 0x000000ffff007224 */ /* 0x002fe200078e009d */
[----:B------:R-:W-:-:S04]  /*16670*/  SHF.R.S32.HI R6, RZ, 0x1f, R83 ;  /* 0x0000001fff067819 */ /* 0x000fc80000011453 */
[----:B------:R-:W-:Y:S01]  /*16680*/  LEA.HI R6, R6, R83, RZ, 0x7 ;  /* 0x0000005306067211 */ /* 0x000fe200078f38ff */
[----:B------:R-:W-:-:S03]  /*16690*/  IMAD.SHL.U32 R2, R4, 0x4, RZ ;  /* 0x0000000404027824 */ /* 0x000fc600078e00ff */
[----:B------:R-:W-:Y:S02]  /*166a0*/  SHF.R.S32.HI R6, RZ, 0x7, R6 ;  /* 0x00000007ff067819 */ /* 0x000fe40000011406 */
[----:B------:R-:W-:Y:S01]  /*166b0*/  SHF.R.S32.HI R3, RZ, 0x1f, R5 ;  /* 0x0000001fff037819 */ /* 0x000fe20000011405 */
[----:B------:R-:W-:-:S03]  /*166c0*/  IMAD.SHL.U32 R80, R5, 0x4, RZ ;  /* 0x0000000405507824 */ /* 0x000fc600078e00ff */
[----:B------:R-:W-:Y:S01]  /*166d0*/  SHF.L.U64.HI R3, R5, 0x2, R3 ;  /* 0x0000000205037819 */ /* 0x000fe20000010203 */
[----:B------:R-:W-:Y:S04]  /*166e0*/  STL [R1+0x930], R158 ;  /* 0x0009309e01007387 */ /* 0x000fe80000100800 */
[----:B------:R1:W-:Y:S04]  /*166f0*/  STL [R1+0x924], R0 ;  /* 0x0009240001007387 */ /* 0x0003e80000100800 */
[----:B------:R-:W-:Y:S01]  /*16700*/  STL [R1+0x938], R160 ;  /* 0x000938a001007387 */ /* 0x000fe20000100800 */
[----:B-1----:R-:W-:-:S05]  /*16710*/  IMAD.MOV.U32 R0, RZ, RZ, R159 ;  /* 0x000000ffff007224 */ /* 0x002fca00078e009f */
[----:B------:R1:W-:Y:S02]  /*16720*/  STL [R1+0x92c], R0 ;  /* 0x00092c0001007387 */ /* 0x0003e40000100800 */
[----:B-1----:R-:W-:Y:S02]  /*16730*/  MOV R0, R161 ;  /* 0x000000a100007202 */ /* 0x002fe40000000f00 */
[----:B--2---:R-:W-:Y:S04]  /*16740*/  STL [R1+0x940], R162 ;  /* 0x000940a201007387 */ /* 0x004fe80000100800 */
        /* <DEDUP_REMOVED lines=9> */
[----:B------:R1:W-:Y:S04]  /*167e0*/  STL [R1+0x94c], R0 ;  /* 0x00094c0001007387 */ /* 0x0003e80000100800 */
[----:B---3--:R-:W-:Y:S01]  /*167f0*/  STL [R1+0x960], R170 ;  /* 0x000960aa01007387 */ /* 0x008fe20000100800 */
[----:B-1----:R-:W-:-:S05]  /*16800*/  IMAD.MOV.U32 R0, RZ, RZ, R169 ;  /* 0x000000ffff007224 */ /* 0x002fca00078e00a9 */
[----:B------:R1:W-:Y:S04]  /*16810*/  STL [R1+0x954], R0 ;  /* 0x0009540001007387 */ /* 0x0003e80000100800 */
[----:B----4-:R-:W-:Y:S01]  /*16820*/  STL [R1+0x968], R172 ;  /* 0x000968ac01007387 */ /* 0x010fe20000100800 */
[----:B-1----:R-:W-:-:S05]  /*16830*/  IMAD.MOV.U32 R0, RZ, RZ, R171 ;  /* 0x000000ffff007224 */ /* 0x002fca00078e00ab */
[----:B------:R1:W-:Y:S02]  /*16840*/  STL [R1+0x95c], R0 ;  /* 0x00095c0001007387 */ /* 0x0003e40000100800 */
[----:B-1----:R-:W-:-:S05]  /*16850*/  MOV R0, R173 ;  /* 0x000000ad00007202 */ /* 0x002fca0000000f00 */
[----:B------:R1:W-:Y:S02]  /*16860*/  STL [R1+0x964], R0 ;  /* 0x0009640001007387 */ /* 0x0003e40000100800 */
[----:B-1----:R-:W-:-:S04]  /*16870*/  SHF.R.S32.HI R0, RZ, 0x1f, R4 ;  /* 0x0000001fff007819 */ /* 0x002fc80000011404 */
[----:B------:R-:W-:Y:S02]  /*16880*/  SHF.L.U64.HI R0, R4, 0x2, R0 ;  /* 0x0000000204007819 */ /* 0x000fe40000010200 */
[----:B------:R-:W-:-:S05]  /*16890*/  VIMNMX R4, PT, PT, R6, 0x2, !PT ;  /* 0x0000000206047848 */ /* 0x000fca0007fe0100 */
[----:B------:R-:W-:-:S05]  /*168a0*/  VIADD R5, R4, 0xfffffffe ;  /* 0xfffffffe04057836 */ /* 0x000fca0000000000 */
[----:B------:R1:W-:Y:S01]  /*168b0*/  STL [R1+0x970], R5 ;  /* 0x0009700501007387 */ /* 0x0003e20000100800 */
[----:B------:R-:W-:Y:S01]  /*168c0*/  HFMA2 R83, -RZ, RZ, 0, 0 ;  /* 0x00000000ff537431 */ /* 0x000fe200000001ff */
[----:B------:R-:W-:Y:S01]  /*168d0*/  IADD3 R6, PT, PT, R6, -0x2, RZ ;  /* 0xfffffffe06067810 */ /* 0x000fe20007ffe0ff */
[----:B------:R-:W-:Y:S01]  /*168e0*/  IMAD.MOV.U32 R4, RZ, RZ, RZ ;  /* 0x000000ffff047224 */ /* 0x000fe200078e00ff */
[----:B------:R-:W-:Y:S01]  /*168f0*/  UMOV UR51, 0x1 ;  /* 0x0000000100337882 */ /* 0x000fe20000000000 */
[----:B------:R-:W-:Y:S01]  /*16900*/  UMOV UR5, URZ ;  /* 0x000000ff00057c82 */ /* 0x000fe20008000000 */
[----:B------:R-:W-:-:S05]  /*16910*/  UMOV UR8, URZ ;  /* 0x000000ff00087c82 */ /* 0x000fca0008000000 */
.L_x_12:
[----:B------:R-:W-:-:S04]  /*16920*/  IMAD.U32 R4, R4, -0x80000000, RZ ;  /* 0x8000000004047824 */ /* 0x000fc800078e00ff */
[----:B------:R-:W2:Y:S02]  /*16930*/  SYNCS.PHASECHK.TRANS64.TRYWAIT P2, [UR49], R4 ;  /* 0x00000004ff0075a7 */ /* 0x000ea40008041131 */
[----:B--2---:R-:W-:Y:S05]  /*16940*/  @!P2 BRA `(.L_x_10) ;  /* 0x000001180080a947 */ /* 0x004fea0003800000 */
.L_x_18:
[----:B------:R-:W-:-:S04]  /*16950*/  DEPBAR.LE SB0, 0x0 ;  /* 0x000080000000791a */ /* 0x000fc80000000000 */
[----:B------:R-:W-:Y:S01]  /*16960*/  BAR.SYNC.DEFER_BLOCKING 0x0 ;  /* 0x0000000000007b1d */ /* 0x000fe20000010000 */
[----:B------:R-:W-:Y:S02]  /*16970*/  UIADD3 UR5, UPT, UPT, UR5, 0x1, URZ ;  /* 0x0000000105057890 */ /* 0x000fe4000fffe0ff */
[----:B------:R-:W-:Y:S02]  /*16980*/  ULEA UR49, UR51, UR46, 0x3 ;  /* 0x0000002e33317291 */ /* 0x000fe4000f8e18ff */
[----:B------:R-:W-:Y:S02]  /*16990*/  UISETP.GT.AND UP1, UPT, UR5, 0x1, UPT ;  /* 0x000000010500788c */ /* 0x000fe4000bf24270 */
[----:B------:R-:W-:Y:S02]  /*169a0*/  UIADD3 UR49, UPT, UPT, UR49, 0x30000, URZ ;  /* 0x0003000031317890 */ /* 0x000fe4000fffe0ff */
[----:B------:R-:W-:Y:S01]  /*169b0*/  USEL UR5, UR5, URZ, !UP1 ;  /* 0x000000ff05057287 */ /* 0x000fe2000c800000 */
[----:B------:R-:W-:Y:S01]  /*169c0*/  UMOV UR4, UR8 ;  /* 0x0000000800047c82 */ /* 0x000fe20008000000 */
[----:B-1----:R-:W1:Y:S04]  /*169d0*/  LDSM.16.M88.4 R4, [R81] ;  /* 0x000000005104783b */ /* 0x002e680000000200 */
[----:B------:R-:W2:Y:S04]  /*169e0*/  LDSM.16.M88.4 R8, [R81+0x800] ;  /* 0x000800005108783b */ /* 0x000ea80000000200 */
[----:B------:R-:W3:Y:S04]  /*169f0*/  LDSM.16.M88.4 R216, [R81+0x1000] ;  /* 0x0010000051d8783b */ /* 0x000ee80000000200 */
[----:B------:R-:W4:Y:S04]  /*16a00*/  LDSM.16.M88.4 R208, [R81+0x1800] ;  /* 0x0018000051d0783b */ /* 0x000f280000000200 */
[----:B------:R-:W5:Y:S04]  /*16a10*/  LDSM.16.M88.4 R212, [R81+0x2000] ;  /* 0x0020000051d4783b */ /* 0x000f680000000200 */
[----:B------:R-:W5:Y:S04]  /*16a20*/  LDSM.16.M88.4 R200, [R81+0x2800] ;  /* 0x0028000051c8783b */ /* 0x000f680000000200 */
[----:B------:R-:W5:Y:S04]  /*16a30*/  LDSM.16.M88.4 R204, [R81+0x3000] ;  /* 0x0030000051cc783b */ /* 0x000f680000000200 */
[----:B------:R-:W5:Y:S04]  /*16a40*/  LDSM.16.M88.4 R192, [R81+0x3800] ;  /* 0x0038000051c0783b */ /* 0x000f680000000200 */
[----:B------:R-:W5:Y:S04]  /*16a50*/  LDSM.16.M88.4 R196, [R81+0x4000] ;  /* 0x0040000051c4783b */ /* 0x000f680000000200 */
[----:B------:R-:W5:Y:S04]  /*16a60*/  LDSM.16.M88.4 R184, [R81+0x4800] ;  /* 0x0048000051b8783b */ /* 0x000f680000000200 */
[----:B------:R-:W5:Y:S01]  /*16a70*/  LDSM.16.M88.4 R188, [R81+0x5000] ;  /* 0x0050000051bc783b */ /* 0x000f620000000200 */
[----:B-1----:R-:W-:Y:S01]  /*16a80*/  IMAD.MOV.U32 R12, RZ, RZ, R4 ;  /* 0x000000ffff0c7224 */ /* 0x002fe200078e0004 */
[----:B------:R-:W-:-:S02]  /*16a90*/  MOV R13, R6 ;  /* 0x00000006000d7202 */ /* 0x000fc40000000f00 */
[----:B------:R-:W1:Y:S01]  /*16aa0*/  LDSM.16.M88.4 R176, [R81+0x5800] ;  /* 0x0058000051b0783b */ /* 0x000e620000000200 */
[----:B--2---:R-:W-:Y:S01]  /*16ab0*/  IMAD.MOV.U32 R14, RZ, RZ, R8 ;  /* 0x000000ffff0e7224 */ /* 0x004fe200078e0008 */
[----:B------:R-:W-:Y:S01]  /*16ac0*/  MOV R4, R5 ;  /* 0x0000000500047202 */ /* 0x000fe20000000f00 */
[----:B------:R-:W-:Y:S01]  /*16ad0*/  IMAD.MOV.U32 R15, RZ, RZ, R10 ;  /* 0x000000ffff0f7224 */ /* 0x000fe200078e000a */
[----:B------:R-:W2:Y:S01]  /*16ae0*/  LDSM.16.M88.4 R180, [R81+0x6000] ;  /* 0x0060000051b4783b */ /* 0x000ea20000000200 */
[----:B---3--:R-:W-:Y:S01]  /*16af0*/  MOV R16, R216 ;  /* 0x000000d800107202 */ /* 0x008fe20000000f00 */
[----:B------:R-:W-:Y:S02]  /*16b00*/  IMAD.MOV.U32 R17, RZ, RZ, R218 ;  /* 0x000000ffff117224 */ /* 0x000fe400078e00da */
[----:B------:R-:W3:Y:S01]  /*16b10*/  LDSM.16.M88.4 R168, [R81+0x6800] ;  /* 0x0068000051a8783b */ /* 0x000ee20000000200 */
[----:B----4-:R-:W-:Y:S01]  /*16b20*/  IMAD.MOV.U32 R18, RZ, RZ, R208 ;  /* 0x000000ffff127224 */ /* 0x010fe200078e00d0 */
[----:B------:R-:W-:Y:S01]  /*16b30*/  MOV R19, R210 ;  /* 0x000000d200137202 */ /* 0x000fe20000000f00 */
[----:B------:R-:W-:Y:S01]  /*16b40*/  IMAD.MOV.U32 R5, RZ, RZ, R7 ;  /* 0x000000ffff057224 */ /* 0x000fe200078e0007 */
[----:B------:R-:W4:Y:S01]  /*16b50*/  LDSM.16.M88.4 R172, [R81+0x7000] ;  /* 0x0070000051ac783b */ /* 0x000f220000000200 */
[----:B-----5:R-:W-:Y:S01]  /*16b60*/  IMAD.MOV.U32 R20, RZ, RZ, R212 ;  /* 0x000000ffff147224 */ /* 0x020fe200078e00d4 */
[----:B------:R-:W-:Y:S01]  /*16b70*/  MOV R7, R11 ;  /* 0x0000000b00077202 */ /* 0x000fe20000000f00 */
[----:B------:R-:W-:Y:S01]  /*16b80*/  IMAD.MOV.U32 R21, RZ, RZ, R214 ;  /* 0x000000ffff157224 */ /* 0x000fe200078e00d6 */
[----:B------:R-:W5:Y:S01]  /*16b90*/  LDSM.16.M88.4 R160, [R81+0x7800] ;  /* 0x0078000051a0783b */ /* 0x000f620000000200 */
[----:B------:R-:W-:Y:S01]  /*16ba0*/  MOV R22, R200 ;  /* 0x000000c800167202 */ /* 0x000fe20000000f00 */
[----:B------:R-:W-:Y:S01]  /*16bb0*/  IMAD.MOV.U32 R23, RZ, RZ, R202 ;  /* 0x000000ffff177224 */ /* 0x000fe200078e00ca */
[----:B------:R-:W-:Y:S01]  /*16bc0*/  MOV R10, R209 ;  /* 0x000000d1000a7202 */ /* 0x000fe20000000f00 */
[----:B------:R-:W5:Y:S01]  /*16bd0*/  LDSM.16.M88.4 R164, [R81+0x8000] ;  /* 0x0080000051a4783b */ /* 0x000f620000000200 */
[----:B------:R-:W-:Y:S01]  /*16be0*/  IMAD.MOV.U32 R24, RZ, RZ, R204 ;  /* 0x000000ffff187224 */ /* 0x000fe200078e00cc */
[----:B------:R-:W-:Y:S01]  /*16bf0*/  MOV R25, R206 ;  /* 0x000000ce00197202 */ /* 0x000fe20000000f00 */
[----:B------:R-:W-:Y:S01]  /*16c00*/  IMAD.MOV.U32 R6, RZ, RZ, R9 ;  /* 0x000000ffff067224 */ /* 0x000fe200078e0009 */
[----:B------:R-:W5:Y:S01]  /*16c10*/  LDSM.16.M88.4 R152, [R81+0x8800] ;  /* 0x008800005198783b */ /* 0x000f620000000200 */
[----:B------:R-:W-:-:S02]  /*16c20*/  IMAD.MOV.U32 R26, RZ, RZ, R192 ;  /* 0x000000ffff1a7224 */ /* 0x000fc400078e00c0 */
[----:B------:R-:W-:Y:S01]  /*16c30*/  IMAD.MOV.U32 R27, RZ, RZ, R194 ;  /* 0x000000ffff1b7224 */ /* 0x000fe200078e00c2 */
[----:B------:R-:W5:Y:S01]  /*16c40*/  LDSM.16.M88.4 R156, [R81+0x9000] ;  /* 0x00900000519c783b */ /* 0x000f620000000200 */
[----:B------:R-:W-:Y:S01]  /*16c50*/  MOV R28, R196 ;  /* 0x000000c4001c7202 */ /* 0x000fe20000000f00 */
[----:B------:R-:W-:Y:S02]  /*16c60*/  IMAD.MOV.U32 R29, RZ, RZ, R198 ;  /* 0x000000ffff1d7224 */ /* 0x000fe400078e00c6 */
        /* <DEDUP_REMOVED lines=8> */
[----:B-1----:R-:W-:Y:S01]  /*16cf0*/  MOV R34, R176 ;  /* 0x000000b000227202 */ /* 0x002fe20000000f00 */
[----:B------:R-:W-:Y:S02]  /*16d00*/  IMAD.MOV.U32 R35, RZ, RZ, R178 ;  /* 0x000000ffff237224 */ /* 0x000fe400078e00b2 */
[----:B------:R-:W1:Y:S01]  /*16d10*/  LDSM.16.M88.4 R140, [R81+0xb000] ;  /* 0x00b00000518c783b */ /* 0x000e620000000200 */
[----:B--2---:R-:W-:Y:S01]  /*16d20*/  IMAD.MOV.U32 R36, RZ, RZ, R180 ;  /* 0x000000ffff247224 */ /* 0x004fe200078e00b4 */
[----:B------:R-:W-:Y:S01]  /*16d30*/  MOV R37, R182 ;  /* 0x000000b600257202 */ /* 0x000fe20000000f00 */
[----:B------:R-:W-:Y:S01]  /*16d40*/  IMAD.MOV.U32 R9, RZ, RZ, R219 ;  /* 0x000000ffff097224 */ /* 0x000fe200078e00db */
[----:B------:R-:W2:Y:S01]  /*16d50*/  LDSM.16.M88.4 R124, [R81+0xb800] ;  /* 0x00b80000517c783b */ /* 0x000ea20000000200 */
[----:B---3--:R-:W-:-:S02]  /*16d60*/  IMAD.MOV.U32 R38, RZ, RZ, R168 ;  /* 0x000000ffff267224 */ /* 0x008fc400078e00a8 */
[----:B------:R-:W-:Y:S01]  /*16d70*/  IMAD.MOV.U32 R39, RZ, RZ, R170 ;  /* 0x000000ffff277224 */ /* 0x000fe200078e00aa */
[----:B------:R-:W3:Y:S01]  /*16d80*/  LDSM.16.M88.4 R128, [R81+0xc000] ;  /* 0x00c000005180783b */ /* 0x000ee20000000200 */
[----:B----4-:R-:W-:Y:S01]  /*16d90*/  MOV R40, R172 ;  /* 0x000000ac00287202 */ /* 0x010fe20000000f00 */
[----:B------:R-:W-:Y:S02]  /*16da0*/  IMAD.MOV.U32 R41, RZ, RZ, R174 ;  /* 0x000000ffff297224 */ /* 0x000fe400078e00ae */
[----:B------:R-:W4:Y:S01]  /*16db0*/  LDSM.16.M88.4 R116, [R81+0xc800] ;  /* 0x00c800005174783b */ /* 0x000f220000000200 */
[----:B-----5:R-:W-:Y:S01]  /*16dc0*/  IMAD.MOV.U32 R42, RZ, RZ, R160 ;  /* 0x000000ffff2a7224 */ /* 0x020fe200078e00a0 */
        /* <DEDUP_REMOVED lines=10> */
[----:B------:R-:W-:Y:S02]  /*16e70*/  MOV R49, R158 ;  /* 0x0000009e00317202 */ /* 0x000fe40000000f00 */
        /* <DEDUP_REMOVED lines=9> */
[----:B-1----:R-:W-:Y:S01]  /*16f10*/  IMAD.MOV.U32 R56, RZ, RZ, R140 ;  /* 0x000000ffff387224 */ /* 0x002fe200078e008c */
[----:B------:R-:W-:Y:S01]  /*16f20*/  LDSM.16.M88.4 R96, [R81+0x10000] ;  /* 0x010000005160783b */ /* 0x000fe20000000200 */
[----:B------:R-:W-:Y:S01]  /*16f30*/  IMAD.MOV.U32 R57, RZ, RZ, R142 ;  /* 0x000000ffff397224 */ /* 0x000fe200078e008e */
[----:B--2---:R-:W-:Y:S01]  /*16f40*/  MOV R58, R124 ;  /* 0x0000007c003a7202 */ /* 0x004fe20000000f00 */
[----:B------:R-:W-:Y:S01]  /*16f50*/  IMAD.MOV.U32 R59, RZ, RZ, R126 ;  /* 0x000000ffff3b7224 */ /* 0x000fe200078e007e */
[----:B------:R-:W-:Y:S01]  /*16f60*/  LDSM.16.M88.4 R92, [R81+0x10800] ;  /* 0x01080000515c783b */ /* 0x000fe20000000200 */
[----:B---3--:R-:W-:Y:S01]  /*16f70*/  IMAD.MOV.U32 R60, RZ, RZ, R128 ;  /* 0x000000ffff3c7224 */ /* 0x008fe200078e0080 */
[----:B------:R-:W-:-:S02]  /*16f80*/  MOV R61, R130 ;  /* 0x00000082003d7202 */ /* 0x000fc40000000f00 */
[----:B------:R-:W-:Y:S01]  /*16f90*/  LDSM.16.M88.4 R220, [R81+0x12000] ;  /* 0x0120000051dc783b */ /* 0x000fe20000000200 */
[----:B----4-:R-:W-:Y:S02]  /*16fa0*/  IMAD.MOV.U32 R62, RZ, RZ, R116 ;  /* 0x000000ffff3e7224 */ /* 0x010fe400078e0074 */
[----:B------:R-:W-:Y:S01]  /*16fb0*/  IMAD.MOV.U32 R63, RZ, RZ, R118 ;  /* 0x000000ffff3f7224 */ /* 0x000fe200078e0076 */
[----:B------:R-:W-:Y:S01]  /*16fc0*/  LDSM.16.M88.4 R216, [R81+0x13000] ;  /* 0x0130000051d8783b */ /* 0x000fe20000000200 */
[----:B-----5:R-:W-:Y:S01]  /*16fd0*/  MOV R64, R120 ;  /* 0x0000007800407202 */ /* 0x020fe20000000f00 */
[----:B------:R-:W-:Y:S02]  /*16fe0*/  IMAD.MOV.U32 R65, RZ, RZ, R122 ;  /* 0x000000ffff417224 */ /* 0x000fe400078e007a */
[----:B------:R-:W-:Y:S01]  /*16ff0*/  LDSM.16.M88.4 R208, [R81+0x14000] ;  /* 0x0140000051d0783b */ /* 0x000fe20000000200 */
[----:B------:R-:W-:Y:S01]  /*17000*/  IMAD.MOV.U32 R66, RZ, RZ, R108 ;  /* 0x000000ffff427224 */ /* 0x000fe200078e006c */
[----:B------:R-:W-:Y:S01]  /*17010*/  MOV R67, R110 ;  /* 0x0000006e00437202 */ /* 0x000fe20000000f00 */
[----:B------:R-:W-:-:S02]  /*17020*/  IMAD.MOV.U32 R68, RZ, RZ, R112 ;  /* 0x000000ffff447224 */ /* 0x000fc400078e0070 */
[----:B------:R-:W-:Y:S01]  /*17030*/  IMAD.MOV.U32 R69, RZ, RZ, R114 ;  /* 0x000000ffff457224 */ /* 0x000fe200078e0072 */
[----:B------:R-:W-:Y:S01]  /*17040*/  MOV R70, R100 ;  /* 0x0000006400467202 */ /* 0x000fe20000000f00 */
[----:B------:R-:W-:Y:S02]  /*17050*/  IMAD.MOV.U32 R71, RZ, RZ, R102 ;  /* 0x000000ffff477224 */ /* 0x000fe400078e0066 */
[----:B------:R-:W-:Y:S01]  /*17060*/  IMAD.MOV.U32 R72, RZ, RZ, R104 ;  /* 0x000000ffff487224 */ /* 0x000fe200078e0068 */
[----:B------:R-:W-:Y:S01]  /*17070*/  MOV R73, R106 ;  /* 0x0000006a00497202 */ /* 0x000fe20000000f00 */
[----:B------:R-:W-:Y:S02]  /*17080*/  IMAD.MOV.U32 R74, RZ, RZ, R76 ;  /* 0x000000ffff4a7224 */ /* 0x000fe400078e004c */
[----:B------:R-:W-:-:S04]  /*17090*/  IMAD.MOV.U32 R75, RZ, RZ, R78 ;  /* 0x000000ffff4b7224 */ /* 0x000fc800078e004e */
[----:B------:R1:W-:Y:S02]  /*170a0*/  STTM.x64 tmem[UR48+0x80], R12 ;  /* 0x0000800c000079ed */ /* 0x0003e40008340030 */
[----:B-1----:R-:W-:Y:S01]  /*170b0*/  IMAD.MOV.U32 R12, RZ, RZ, R213 ;  /* 0x000000ffff0c7224 */ /* 0x002fe200078e00d5 */
        /* <DEDUP_REMOVED lines=36> */
[----:B------:R-:W-:Y:S01]  /*17300*/  LDSM.16.M88.4 R212, [R81+0x12800] ;  /* 0x0128000051d4783b */ /* 0x000fe20000000200 */
[----:B------:R-:W-:Y:S01]  /*17310*/  IMAD.MOV.U32 R41, RZ, RZ, R159 ;  /* 0x000000ffff297224 */ /* 0x000fe200078e009f */
[----:B------:R-:W-:Y:S01]  /*17320*/  MOV R67, R79 ;  /* 0x0000004f00437202 */ /* 0x000fe20000000f00 */
[----:B------:R-:W-:Y:S01]  /*17330*/  IMAD.MOV.U32 R42, RZ, RZ, R149 ;  /* 0x000000ffff2a7224 */ /* 0x000fe200078e0095 */
[----:B------:R-:W-:Y:S01]  /*17340*/  LDSM.16.M88.4 R204, [R81+0x13800] ;  /* 0x0138000051cc783b */ /* 0x000fe20000000200 */
[----:B------:R-:W-:-:S02]  /*17350*/  IMAD.MOV.U32 R44, RZ, RZ, R145 ;  /* 0x000000ffff2c7224 */ /* 0x000fc400078e0091 */
[----:B------:R-:W-:Y:S01]  /*17360*/  IMAD.MOV.U32 R45, RZ, RZ, R147 ;  /* 0x000000ffff2d7224 */ /* 0x000fe200078e0093 */
[----:B------:R-:W-:Y:S01]  /*17370*/  LDSM.16.M88.4 R196, [R81+0x14800] ;  /* 0x0148000051c4783b */ /* 0x000fe20000000200 */
[----:B------:R-:W-:Y:S02]  /*17380*/  IMAD.MOV.U32 R47, RZ, RZ, R139 ;  /* 0x000000ffff2f7224 */ /* 0x000fe400078e008b */
[----:B------:R-:W-:Y:S01]  /*17390*/  IMAD.MOV.U32 R48, RZ, RZ, R141 ;  /* 0x000000ffff307224 */ /* 0x000fe200078e008d */
[----:B------:R-:W-:Y:S01]  /*173a0*/  LDSM.16.M88.4 R200, [R81+0x15000] ;  /* 0x0150000051c8783b */ /* 0x000fe20000000200 */
[----:B------:R-:W-:Y:S02]  /*173b0*/  IMAD.MOV.U32 R50, RZ, RZ, R125 ;  /* 0x000000ffff327224 */ /* 0x000fe400078e007d */
        /* <DEDUP_REMOVED lines=16> */
[----:B------:R-:W-:Y:S04]  /*174c0*/  LDSM.16.M88.4 R104, [R81+0x11000] ;  /* 0x011000005168783b */ /* 0x000fe80000000200 */
        /* <DEDUP_REMOVED lines=11> */
[----:B------:R-:W1:Y:S04]  /*17580*/  LDSM.16.M88.4 R136, [R81+0x1d000] ;  /* 0x01d000005188783b */ /* 0x000e680000000200 */
[----:B------:R-:W2:Y:S04]  /*17590*/  LDSM.16.M88.4 R120, [R81+0x1d800] ;  /* 0x01d800005178783b */ /* 0x000ea80000000200 */
[----:B------:R-:W3:Y:S04]  /*175a0*/  LDSM.16.M88.4 R124, [R81+0x1e000] ;  /* 0x01e00000517c783b */ /* 0x000ee80000000200 */
[----:B------:R-:W4:Y:S04]  /*175b0*/  LDSM.16.M88.4 R112, [R81+0x1e800] ;  /* 0x01e800005170783b */ /* 0x000f280000000200 */
[----:B------:R-:W5:Y:S04]  /*175c0*/  LDSM.16.M88.4 R116, [R81+0x1f000] ;  /* 0x01f000005174783b */ /* 0x000f680000000200 */
[----:B------:R-:W5:Y:S01]  /*175d0*/  LDSM.16.M88.4 R108, [R81+0x1f800] ;  /* 0x01f80000516c783b */ /* 0x000f620000000200 */
[----:B------:R5:W-:Y:S01]  /*175e0*/  STTM.x64 tmem[UR48+0x100], R4 ;  /* 0x00010004000079ed */ /* 0x000be20008340030 */
[----:B-1----:R-:W-:Y:S01]  /*175f0*/  IMAD.MOV.U32 R68, RZ, RZ, R136 ;  /* 0x000000ffff447224 */ /* 0x002fe200078e0088 */
[----:B------:R-:W-:Y:S01]  /*17600*/  MOV R69, R138 ;  /* 0x0000008a00457202 */ /* 0x000fe20000000f00 */
[----:B--2---:R-:W-:-:S02]  /*17610*/  IMAD.MOV.U32 R70, RZ, RZ, R120 ;  /* 0x000000ffff467224 */ /* 0x004fc400078e0078 */
[----:B------:R-:W-:Y:S01]  /*17620*/  IMAD.MOV.U32 R71, RZ, RZ, R122 ;  /* 0x000000ffff477224 */ /* 0x000fe200078e007a */
[----:B---3--:R-:W-:Y:S01]  /*17630*/  MOV R72, R124 ;  /* 0x0000007c00487202 */ /* 0x008fe20000000f00 */
[----:B------:R-:W-:Y:S02]  /*17640*/  IMAD.MOV.U32 R73, RZ, RZ, R126 ;  /* 0x000000ffff497224 */ /* 0x000fe400078e007e */
[----:B----4-:R-:W-:Y:S01]  /*17650*/  IMAD.MOV.U32 R74, RZ, RZ, R112 ;  /* 0x000000ffff4a7224 */ /* 0x010fe200078e0070 */
[----:B------:R-:W-:Y:S01]  /*17660*/  MOV R75, R114 ;  /* 0x00000072004b7202 */ /* 0x000fe20000000f00 */
[----:B-----5:R-:W-:Y:S02]  /*17670*/  IMAD.MOV.U32 R76, RZ, RZ, R116 ;  /* 0x000000ffff4c7224 */ /* 0x020fe400078e0074 */
[----:B------:R-:W-:Y:S01]  /*17680*/  IMAD.MOV.U32 R77, RZ, RZ, R118 ;  /* 0x000000ffff4d7224 */ /* 0x000fe200078e0076 */
[----:B------:R-:W-:Y:S01]  /*17690*/  MOV R78, R108 ;  /* 0x0000006c004e7202 */ /* 0x000fe20000000f00 */
[----:B------:R-:W-:-:S02]  /*176a0*/  IMAD.MOV.U32 R79, RZ, RZ, R110 ;  /* 0x000000ffff4f7224 */ /* 0x000fc400078e006e */
        /* <DEDUP_REMOVED lines=57> */
[----:B------:R1:W-:Y:S01]  /*17a40*/  STTM.x64 tmem[UR48+0xc0], R16 ;  /* 0x0000c010000079ed */ /* 0x0003e20008340030 */
[----:B------:R-:W-:Y:S02]  /*17a50*/  IMAD.MOV.U32 R6, RZ, RZ, R93 ;  /* 0x000000ffff067224 */ /* 0x000fe400078e005d */
[----:B------:R-:W-:Y:S02]  /*17a60*/  IMAD.MOV.U32 R7, RZ, RZ, R95 ;  /* 0x000000ffff077224 */ /* 0x000fe400078e005f */
[----:B------:R-:W-:Y:S02]  /*17a70*/  IMAD.MOV.U32 R9, RZ, RZ, R107 ;  /* 0x000000ffff097224 */ /* 0x000fe400078e006b */
[----:B------:R-:W-:-:S02]  /*17a80*/  IMAD.MOV.U32 R10, RZ, RZ, R101 ;  /* 0x000000ffff0a7224 */ /* 0x000fc400078e0065 */
[----:B------:R-:W-:Y:S02]  /*17a90*/  IMAD.MOV.U32 R12, RZ, RZ, R221 ;  /* 0x000000ffff0c7224 */ /* 0x000fe400078e00dd */
[----:B------:R-:W-:Y:S02]  /*17aa0*/  IMAD.MOV.U32 R13, RZ, RZ, R223 ;  /* 0x000000ffff0d7224 */ /* 0x000fe400078e00df */
[----:B------:R-:W-:Y:S02]  /*17ab0*/  IMAD.MOV.U32 R15, RZ, RZ, R215 ;  /* 0x000000ffff0f7224 */ /* 0x000fe400078e00d7 */
        /* <DEDUP_REMOVED lines=51> */
[----:B------:R-:W-:-:S04]  /*17df0*/  IMAD.MOV.U32 R67, RZ, RZ, R111 ;  /* 0x000000ffff437224 */ /* 0x000fc800078e006f */
[----:B------:R1:W-:Y:S01]  /*17e00*/  STTM.x64 tmem[UR48+0x140], R4 ;  /* 0x00014004000079ed */ /* 0x0003e20008340030 */
[----:B------:R-:W2:Y:S02]  /*17e10*/  FENCE.VIEW.ASYNC.T ;  /* 0x00000000000073c6 */ /* 0x000ea40000000200 */
[----:B--2---:R-:W-:Y:S06]  /*17e20*/  BAR.SYNC.DEFER_BLOCKING 0x0 ;  /* 0x0000000000007b1d */ /* 0x004fec0000010000 */
[----:B------:R-:W-:Y:S05]  /*17e30*/  @P0 BRA `(.L_x_11) ;  /* 0x0000000800a00947 */ /* 0x000fea0003800000 */
[----:B------:R-:W-:Y:S01]  /*17e40*/  ULEA UR16, UR5, UR46, 0xf ;  /* 0x0000002e05107291 */ /* 0x000fe2000f8e78ff */
[----:B------:R-:W-:Y:S01]  /*17e50*/  UMOV UR17, URZ ;  /* 0x000000ff00117c82 */ /* 0x000fe20008000000 */
[----:B------:R-:W-:Y:S02]  /*17e60*/  UIADD3 UR25, UPT, UPT, UR47, 0x88, URZ ;  /* 0x000000882f197890 */ /* 0x000fe4000fffe0ff */
[----:B------:R-:W-:Y:S01]  /*17e70*/  UIADD3 UR16, UPT, UPT, UR16, 0x20000, URZ ;  /* 0x0002000010107890 */ /* 0x000fe2000fffe0ff */
[----:B------:R-:W-:Y:S01]  /*17e80*/  UMOV UR36, 0x0 ;  /* 0x0000000000247882 */ /* 0x000fe20000000000 */
[----:B------:R-:W-:Y:S02]  /*17e90*/  UMOV UR37, 0x8100910 ;  /* 0x0810091000257882 */ /* 0x000fe40000000000 */
[----:B------:R-:W-:Y:S01]  /*17ea0*/  USHF.R.U32.HI UR16, URZ, 0x4, UR16 ;  /* 0x00000004ff107899 */ /* 0x000fe20008011610 */
[----:B------:R-:W-:Y:S01]  /*17eb0*/  UMOV UR40, 0x0 ;  /* 0x0000000000287882 */ /* 0x000fe20000000000 */
[----:B------:R-:W-:-:S02]  /*17ec0*/  UMOV UR41, 0x8100910 ;  /* 0x0810091000297882 */ /* 0x000fc40000000000 */
[----:B------:R-:W-:Y:S02]  /*17ed0*/  USGXT.U32 UR16, UR16, 0xe ;  /* 0x0000000e1010789a */ /* 0x000fe40008000000 */
[----:B------:R-:W-:Y:S02]  /*17ee0*/  UIADD3 UR68, UPT, UPT, UR47, 0x90, URZ ;  /* 0x000000902f447890 */ /* 0x000fe4000fffe0ff */
[----:B------:R-:W-:Y:S02]  /*17ef0*/  UIADD3 UR18, UP1, UPT, UR16, 0x2, URZ ;  /* 0x0000000210127890 */ /* 0x000fe4000ff3e0ff */
[----:B------:R-:W-:Y:S02]  /*17f00*/  UIADD3 UR70, UPT, UPT, UR47, 0x98, URZ ;  /* 0x000000982f467890 */ /* 0x000fe4000fffe0ff */
[----:B------:R-:W-:Y:S02]  /*17f10*/  UIADD3.X UR19, UPT, UPT, UR17, 0x40004040, URZ, UP1, !UPT ;  /* 0x4000404011137890 */ /* 0x000fe40008ffe4ff */
[----:B------:R-:W-:Y:S01]  /*17f20*/  UIADD3 UR20, UP1, UPT, UR18, 0x2, URZ ;  /* 0x0000000212147890 */ /* 0x000fe2000ff3e0ff */
[----:B------:R-:W-:Y:S01]  /*17f30*/  UMOV UR17, 0x40004040 ;  /* 0x4000404000117882 */ /* 0x000fe20000000000 */
[----:B------:R-:W-:Y:S01]  /*17f40*/  UIADD3 UR28, UP2, UPT, UR18, 0x1fe, URZ ;  /* 0x000001fe121c7890 */ /* 0x000fe2000ff5e0ff */
[----:B------:R-:W-:Y:S01]  /*17f50*/  UTCHMMA tmem[UR50], gdesc[UR16], tmem[UR47], tmem[UR36], idesc[UR37], UPT ;  /* 0x00ff2410320079ea */ /* 0x000fe2000b80002f */
[----:B------:R-:W-:-:S02]  /*17f60*/  UIADD3.X UR21, UPT, UPT, UR19, URZ, URZ, UP1, !UPT ;  /* 0x000000ff13157290 */ /* 0x000fc40008ffe4ff */
[----:B------:R-:W-:Y:S02]  /*17f70*/  UIADD3 UR24, UP1, UPT, UR18, 0x4, URZ ;  /* 0x0000000412187890 */ /* 0x000fe4000ff3e0ff */
[----:B------:R2:W-:Y:S01]  /*17f80*/  UTCHMMA tmem[UR25], gdesc[UR18], tmem[UR47], tmem[UR40], idesc[UR41], UPT ;  /* 0x00ff2812190079ea */ /* 0x0005e2000b80002f */
[----:B------:R-:W-:Y:S02]  /*17f90*/  UIADD3.X UR29, UPT, UPT, UR19, URZ, URZ, UP2, !UPT ;  /* 0x000000ff131d7290 */ /* 0x000fe400097fe4ff */
[----:B------:R-:W-:Y:S02]  /*17fa0*/  UIADD3 UR75, UPT, UPT, UR47, 0xa0, URZ ;  /* 0x000000a02f4b7890 */ /* 0x000fe4000fffe0ff */
[----:B------:R-:W-:Y:S01]  /*17fb0*/  UIADD3 UR32, UP2, UPT, UR18, 0x200, URZ ;  /* 0x0000020012207890 */ /* 0x000fe2000ff5e0ff */
[----:B------:R-:W-:Y:S01]  /*17fc0*/  UMOV UR44, 0x0 ;  /* 0x00000000002c7882 */ /* 0x000fe20000000000 */
[----:B------:R-:W-:Y:S02]  /*17fd0*/  UMOV UR45, 0x8100910 ;  /* 0x08100910002d7882 */ /* 0x000fe40000000000 */
[----:B------:R-:W-:Y:S01]  /*17fe0*/  UIADD3.X UR33, UPT, UPT, UR19, URZ, URZ, UP2, !UPT ;  /* 0x000000ff13217290 */ /* 0x000fe200097fe4ff */
[----:B------:R3:W-:Y:S01]  /*17ff0*/  UTCHMMA tmem[UR68], gdesc[UR20], tmem[UR47], tmem[UR44], idesc[UR45], UPT ;  /* 0x00ff2c14440079ea */ /* 0x0007e2000b80002f */
[----:B--2---:R-:W-:-:S02]  /*18000*/  UIADD3.X UR25, UPT, UPT, UR19, URZ, URZ, UP1, !UPT ;  /* 0x000000ff13197290 */ /* 0x004fc40008ffe4ff */
[----:B------:R-:W-:Y:S02]  /*18010*/  UIADD3 UR36, UP1, UPT, UR18, 0x202, URZ ;  /* 0x0000020212247890 */ /* 0x000fe4000ff3e0ff */
[----:B------:R-:W-:Y:S02]  /*18020*/  UIADD3 UR74, UPT, UPT, UR47, 0xa8, URZ ;  /* 0x000000a82f4a7890 */ /* 0x000fe4000fffe0ff */
[----:B------:R-:W-:Y:S02]  /*18030*/  UIADD3 UR40, UP2, UPT, UR18, 0x204, URZ ;  /* 0x0000020412287890 */ /* 0x000fe4000ff5e0ff */
[----:B------:R-:W-:Y:S01]  /*18040*/  UIADD3.X UR37, UPT, UPT, UR19, URZ, URZ, UP1, !UPT ;  /* 0x000000ff13257290 */ /* 0x000fe20008ffe4ff */
[----:B------:R-:W-:Y:S01]  /*18050*/  UMOV UR42, 0x0 ;  /* 0x00000000002a7882 */ /* 0x000fe20000000000 */
[----:B------:R-:W-:Y:S01]  /*18060*/  UMOV UR43, 0x8100910 ;  /* 0x08100910002b7882 */ /* 0x000fe20000000000 */
[----:B---3--:R-:W-:Y:S01]  /*18070*/  UIADD3 UR44, UP1, UPT, UR18, 0x3fe, URZ ;  /* 0x000003fe122c7890 */ /* 0x008fe2000ff3e0ff */
[----:B------:R-:W-:Y:S01]  /*18080*/  UTCHMMA tmem[UR70], gdesc[UR24], tmem[UR47], tmem[UR42], idesc[UR43], UPT ;  /* 0x00ff2a18460079ea */ /* 0x000fe2000b80002f */
[----:B------:R-:W-:Y:S01]  /*18090*/  UMOV UR38, 0x0 ;  /* 0x0000000000267882 */ /* 0x000fe20000000000 */
[----:B------:R-:W-:Y:S01]  /*180a0*/  UMOV UR39, 0x8100910 ;  /* 0x0810091000277882 */ /* 0x000fe20000000000 */
[----:B------:R-:W-:-:S02]  /*180b0*/  UIADD3 UR71, UPT, UPT, UR47, 0xb0, URZ ;  /* 0x000000b02f477890 */ /* 0x000fc4000fffe0ff */
[----:B------:R2:W-:Y:S01]  /*180c0*/  UTCHMMA tmem[UR75], gdesc[UR28], tmem[UR47], tmem[UR38], idesc[UR39], UPT ;  /* 0x00ff261c4b0079ea */ /* 0x0005e2000b80002f */
[----:B------:R-:W-:Y:S02]  /*180d0*/  UIADD3 UR69, UPT, UPT, UR47, 0xb8, URZ ;  /* 0x000000b82f457890 */ /* 0x000fe4000fffe0ff */
[----:B------:R-:W-:Y:S02]  /*180e0*/  UIADD3.X UR41, UPT, UPT, UR19, URZ, URZ, UP2, !UPT ;  /* 0x000000ff13297290 */ /* 0x000fe400097fe4ff */
[----:B------:R-:W-:Y:S02]  /*180f0*/  UIADD3 UR67, UPT, UPT, UR47, 0xc0, URZ ;  /* 0x000000c02f437890 */ /* 0x000fe4000fffe0ff */
[----:B------:R-:W-:Y:S01]  /*18100*/  UIADD3.X UR45, UPT, UPT, UR19, URZ, URZ, UP1, !UPT ;  /* 0x000000ff132d7290 */ /* 0x000fe20008ffe4ff */
[----:B------:R-:W-:Y:S01]  /*18110*/  UMOV UR34, 0x0 ;  /* 0x0000000000227882 */ /* 0x000fe20000000000 */
[----:B--2---:R-:W-:Y:S01]  /*18120*/  UIADD3 UR38, UP2, UPT, UR18, 0x400, URZ ;  /* 0x0000040012267890 */ /* 0x004fe2000ff5e0ff */
[----:B------:R-:W-:Y:S01]  /*18130*/  UMOV UR35, 0x8100910 ;  /* 0x0810091000237882 */ /* 0x000fe20000000000 */
[----:B------:R-:W-:Y:S01]  /*18140*/  UIADD3 UR42, UP1, UPT, UR18, 0x402, URZ ;  /* 0x00000402122a7890 */ /* 0x000fe2000ff3e0ff */
[----:B------:R2:W-:Y:S01]  /*18150*/  UTCHMMA tmem[UR74], gdesc[UR32], tmem[UR47], tmem[UR34], idesc[UR35], UPT ;  /* 0x00ff22204a0079ea */ /* 0x0005e2000b80002f */
[----:B------:R-:W-:Y:S01]  /*18160*/  UIADD3.X UR39, UPT, UPT, UR19, URZ, URZ, UP2, !UPT ;  /* 0x000000ff13277290 */ /* 0x000fe200097fe4ff */
[----:B------:R-:W-:Y:S01]  /*18170*/  UMOV UR30, 0x0 ;  /* 0x00000000001e7882 */ /* 0x000fe20000000000 */
[----:B------:R-:W-:Y:S01]  /*18180*/  UMOV UR31, 0x8100910 ;  /* 0x08100910001f7882 */ /* 0x000fe20000000000 */
[----:B------:R-:W-:-:S02]  /*18190*/  UIADD3 UR64, UPT, UPT, UR47, 0xc8, URZ ;  /* 0x000000c82f407890 */ /* 0x000fc4000fffe0ff */
[----:B------:R3:W-:Y:S01]  /*181a0*/  UTCHMMA tmem[UR71], gdesc[UR36], tmem[UR47], tmem[UR30], idesc[UR31], UPT ;  /* 0x00ff1e24470079ea */ /* 0x0007e2000b80002f */
[----:B------:R-:W-:Y:S01]  /*181b0*/  UMOV UR26, 0x0 ;  /* 0x00000000001a7882 */ /* 0x000fe20000000000 */
[----:B------:R-:W-:Y:S01]  /*181c0*/  UMOV UR27, 0x8100910 ;  /* 0x08100910001b7882 */ /* 0x000fe20000000000 */
[----:B------:R-:W-:Y:S01]  /*181d0*/  UMOV UR22, 0x0 ;  /* 0x0000000000167882 */ /* 0x000fe20000000000 */
[----:B--2---:R-:W-:Y:S01]  /*181e0*/  UIADD3 UR34, UP2, UPT, UR18, 0x404, URZ ;  /* 0x0000040412227890 */ /* 0x004fe2000ff5e0ff */
[----:B------:R-:W-:Y:S01]  /*181f0*/  UTCHMMA tmem[UR69], gdesc[UR40], tmem[UR47], tmem[UR26], idesc[UR27], UPT ;  /* 0x00ff1a28450079ea */ /* 0x000fe2000b80002f */
[----:B------:R-:W-:Y:S01]  /*18200*/  UMOV UR23, 0x8100910 ;  /* 0x0810091000177882 */ /* 0x000fe20000000000 */
[----:B------:R-:W-:Y:S01]  /*18210*/  UIADD3.X UR43, UPT, UPT, UR19, URZ, URZ, UP1, !UPT ;  /* 0x000000ff132b7290 */ /* 0x000fe20008ffe4ff */
[----:B------:R2:W-:Y:S01]  /*18220*/  UTCHMMA tmem[UR67], gdesc[UR44], tmem[UR47], tmem[UR22], idesc[UR23], UPT ;  /* 0x00ff162c430079ea */ /* 0x0005e2000b80002f */
[----:B------:R-:W-:Y:S02]  /*18230*/  UIADD3.X UR35, UPT, UPT, UR19, URZ, URZ, UP2, !UPT ;  /* 0x000000ff13237290 */ /* 0x000fe400097fe4ff */
[----:B---3--:R-:W-:Y:S01]  /*18240*/  UIADD3 UR30, UP1, UPT, UR18, 0x5fe, URZ ;  /* 0x000005fe121e7890 */ /* 0x008fe2000ff3e0ff */
[----:B------:R-:W-:Y:S01]  /*18250*/  UMOV UR14, 0x0 ;  /* 0x00000000000e7882 */ /* 0x000fe20000000000 */
[----:B------:R-:W-:-:S02]  /*18260*/  UMOV UR15, 0x8100910 ;  /* 0x08100910000f7882 */ /* 0x000fc40000000000 */
[----:B------:R-:W-:Y:S01]  /*18270*/  UIADD3.X UR31, UPT, UPT, UR19, URZ, URZ, UP1, !UPT ;  /* 0x000000ff131f7290 */ /* 0x000fe20008ffe4ff */
[----:B------:R3:W-:Y:S01]  /*18280*/  UTCHMMA tmem[UR64], gdesc[UR38], tmem[UR47], tmem[UR14], idesc[UR15], UPT ;  /* 0x00ff0e26400079ea */ /* 0x0007e2000b80002f */
[----:B------:R-:W-:Y:S02]  /*18290*/  UIADD3 UR52, UPT, UPT, UR47, 0xd0, URZ ;  /* 0x000000d02f347890 */ /* 0x000fe4000fffe0ff */
[----:B--2---:R-:W-:Y:S02]  /*182a0*/  UIADD3 UR22, UP2, UPT, UR18, 0x600, URZ ;  /* 0x0000060012167890 */ /* 0x004fe4000ff5e0ff */
[----:B------:R-:W-:Y:S02]  /*182b0*/  UIADD3 UR26, UP1, UPT, UR18, 0x602, URZ ;  /* 0x00000602121a7890 */ /* 0x000fe4000ff3e0ff */
[----:B------:R-:W-:Y:S02]  /*182c0*/  UIADD3.X UR23, UPT, UPT, UR19, URZ, URZ, UP2, !UPT ;  /* 0x000000ff13177290 */ /* 0x000fe400097fe4ff */
[----:B------:R-:W-:-:S02]  /*182d0*/  UIADD3 UR53, UPT, UPT, UR47, 0xd8, URZ ;  /* 0x000000d82f357890 */ /* 0x000fc4000fffe0ff */
[----:B---3--:R-:W-:Y:S02]  /*182e0*/  UIADD3 UR14, UP2, UPT, UR18, 0x604, URZ ;  /* 0x00000604120e7890 */ /* 0x008fe4000ff5e0ff */
[----:B------:R-:W-:Y:S02]  /*182f0*/  UIADD3 UR54, UPT, UPT, UR47, 0xe0, URZ ;  /* 0x000000e02f367890 */ /* 0x000fe4000fffe0ff */
[----:B------:R-:W-:Y:S02]  /*18300*/  UIADD3 UR55, UPT, UPT, UR47, 0xe8, URZ ;  /* 0x000000e82f377890 */ /* 0x000fe4000fffe0ff */
[----:B------:R-:W-:Y:S02]  /*18310*/  UIADD3 UR56, UPT, UPT, UR47, 0xf0, URZ ;  /* 0x000000f02f387890 */ /* 0x000fe4000fffe0ff */
[----:B------:R-:W-:Y:S02]  /*18320*/  UIADD3.X UR27, UPT, UPT, UR19, URZ, URZ, UP1, !UPT ;  /* 0x000000ff131b7290 */ /* 0x000fe40008ffe4ff */
[----:B------:R-:W-:-:S02]  /*18330*/  UIADD3 UR57, UPT, UPT, UR47, 0xf8, URZ ;  /* 0x000000f82f397890 */ /* 0x000fc4000fffe0ff */
[----:B------:R-:W-:Y:S02]  /*18340*/  UIADD3.X UR15, UPT, UPT, UR19, URZ, URZ, UP2, !UPT ;  /* 0x000000ff130f7290 */ /* 0x000fe400097fe4ff */
[----:B------:R-:W-:Y:S02]  /*18350*/  UIADD3 UR58, UPT, UPT, UR47, 0x40, URZ ;  /* 0x000000402f3a7890 */ /* 0x000fe4000fffe0ff */
        /* <DEDUP_REMOVED lines=9> */
[----:B------:R3:W-:Y:S01]  /*183f0*/  UTCHMMA tmem[UR53], gdesc[UR34], tmem[UR47], tmem[UR10], idesc[UR11], UPT ;  /* 0x00ff0a22350079ea */ /* 0x0007e2000b80002f */
[----:B------:R-:W-:Y:S01]  /*18400*/  UIADD3 UR63, UPT, UPT, UR47, 0x110, URZ ;  /* 0x000001102f3f7890 */ /* 0x000fe2000fffe0ff */
[----:B------:R-:W-:Y:S01]  /*18410*/  UMOV UR8, 0x0 ;  /* 0x0000000000087882 */ /* 0x000fe20000000000 */
[----:B------:R-:W-:Y:S01]  /*18420*/  UMOV UR9, 0x8100910 ;  /* 0x0810091000097882 */ /* 0x000fe20000000000 */
[----:B------:R-:W-:Y:S01]  /*18430*/  UMOV UR72, 0x0 ;  /* 0x0000000000487882 */ /* 0x000fe20000000000 */
[----:B------:R-:W-:Y:S01]  /*18440*/  UMOV UR73, 0x8100910 ;  /* 0x0810091000497882 */ /* 0x000fe20000000000 */
[----:B------:R-:W-:Y:S02]  /*18450*/  UIADD3 UR65, UPT, UPT, UR47, 0x40, URZ ;  /* 0x000000402f417890 */ /* 0x000fe4000fffe0ff */
[----:B------:R-:W-:Y:S01]  /*18460*/  UTCHMMA tmem[UR54], gdesc[UR30], tmem[UR47], tmem[UR8], idesc[UR9], UPT ;  /* 0x00ff081e360079ea */ /* 0x000fe2000b80002f */
[----:B------:R-:W-:Y:S02]  /*18470*/  UIADD3 UR66, UPT, UPT, UR47, 0x118, URZ ;  /* 0x000001182f427890 */ /* 0x000fe4000fffe0ff */
[----:B------:R4:W-:Y:S01]  /*18480*/  UTCHMMA tmem[UR55], gdesc[UR22], tmem[UR47], tmem[UR72], idesc[UR73], UPT ;  /* 0x00ff4816370079ea */ /* 0x0009e2000b80002f */
[----:B------:R-:W-:Y:S01]  /*18490*/  UMOV UR76, 0x0 ;  /* 0x00000000004c7882 */ /* 0x000fe20000000000 */
[----:B------:R-:W-:Y:S01]  /*184a0*/  UMOV UR77, 0x8100910 ;  /* 0x08100910004d7882 */ /* 0x000fe20000000000 */
[----:B------:R-:W-:-:S02]  /*184b0*/  UIADD3 UR68, UPT, UPT, UR47, 0x40, URZ ;  /* 0x000000402f447890 */ /* 0x000fc4000fffe0ff */
[----:B------:R-:W-:Y:S01]  /*184c0*/  UTCHMMA tmem[UR56], gdesc[UR26], tmem[UR47], tmem[UR76], idesc[UR77], UPT ;  /* 0x00ff4c1a380079ea */ /* 0x000fe2000b80002f */
[----:B------:R-:W-:Y:S02]  /*184d0*/  UIADD3 UR70, UPT, UPT, UR47, 0x120, URZ ;  /* 0x000001202f467890 */ /* 0x000fe4000fffe0ff */
[----:B------:R-:W-:Y:S01]  /*184e0*/  UTCHMMA tmem[UR57], gdesc[UR14], tmem[UR47], tmem[UR10], idesc[UR11], UPT ;  /* 0x00ff0a0e390079ea */ /* 0x000fe2000b80002f */
[----:B------:R-:W-:Y:S02]  /*184f0*/  UIADD3 UR71, UPT, UPT, UR47, 0x40, URZ ;  /* 0x000000402f477890 */ /* 0x000fe4000fffe0ff */
[----:B------:R-:W-:Y:S01]  /*18500*/  UIADD3 UR69, UPT, UPT, UR47, 0x128, URZ ;  /* 0x000001282f457890 */ /* 0x000fe2000fffe0ff */
[----:B------:R-:W-:Y:S01]  /*18510*/  UMOV UR74, 0x0 ;  /* 0x00000000004a7882 */ /* 0x000fe20000000000 */
[----:B------:R-:W-:Y:S01]  /*18520*/  UMOV UR75, 0x8100910 ;  /* 0x08100910004b7882 */ /* 0x000fe20000000000 */
[----:B--2---:R-:W-:Y:S01]  /*18530*/  UMOV UR52, 0x0 ;  /* 0x0000000000347882 */ /* 0x004fe20000000000 */
[----:B---3--:R-:W-:Y:S01]  /*18540*/  UMOV UR53, 0x8100910 ;  /* 0x0810091000357882 */ /* 0x008fe20000000000 */
[----:B------:R-:W-:Y:S01]  /*18550*/  UIADD3 UR12, UPT, UPT, UR47, 0x40, URZ ;  /* 0x000000402f0c7890 */ /* 0x000fe2000fffe0ff */
[----:B------:R2:W-:Y:S01]  /*18560*/  UTCHMMA tmem[UR59], gdesc[UR16], tmem[UR58], tmem[UR74], idesc[UR75], UPT ;  /* 0x00ff4a103b0079ea */ /* 0x0005e2000b80003a */
[----:B------:R-:W-:Y:S01]  /*18570*/  UIADD3 UR13, UPT, UPT, UR47, 0x130, URZ ;  /* 0x000001302f0d7890 */ /* 0x000fe2000fffe0ff */
[----:B------:R-:W-:Y:S01]  /*18580*/  UTCHMMA tmem[UR61], gdesc[UR18], tmem[UR60], tmem[UR52], idesc[UR53], UPT ;  /* 0x00ff34123d0079ea */ /* 0x000fe2000b80003c */
[----:B------:R-:W-:Y:S01]  /*18590*/  UIADD3 UR64, UPT, UPT, UR47, 0x40, URZ ;  /* 0x000000402f407890 */ /* 0x000fe2000fffe0ff */
[----:B------:R3:W-:Y:S01]  /*185a0*/  UTCHMMA tmem[UR63], gdesc[UR20], tmem[UR62], tmem[UR76], idesc[UR77], UPT ;  /* 0x00ff4c143f0079ea */ /* 0x0007e2000b80003e */
[----:B------:R-:W-:-:S02]  /*185b0*/  UIADD3 UR67, UPT, UPT, UR47, 0x138, URZ ;  /* 0x000001382f437890 */ /* 0x000fc4000fffe0ff */
[----:B----4-:R-:W-:Y:S02]  /*185c0*/  UIADD3 UR73, UPT, UPT, UR47, 0x140, URZ ;  /* 0x000001402f497890 */ /* 0x010fe4000fffe0ff */
[----:B------:R-:W-:Y:S02]  /*185d0*/  UIADD3 UR72, UPT, UPT, UR47, 0x40, URZ ;  /* 0x000000402f487890 */ /* 0x000fe4000fffe0ff */
[----:B--2---:R-:W-:Y:S01]  /*185e0*/  UIADD3 UR74, UPT, UPT, UR47, 0x40, URZ ;  /* 0x000000402f4a7890 */ /* 0x004fe2000fffe0ff */
[----:B------:R-:W-:Y:S01]  /*185f0*/  UMOV UR58, 0x0 ;  /* 0x00000000003a7882 */ /* 0x000fe20000000000 */
[----:B------:R-:W-:Y:S01]  /*18600*/  UMOV UR59, 0x8100910 ;  /* 0x08100910003b7882 */ /* 0x000fe20000000000 */
[----:B------:R-:W-:Y:S01]  /*18610*/  UIADD3 UR56, UPT, UPT, UR47, 0x148, URZ ;  /* 0x000001482f387890 */ /* 0x000fe2000fffe0ff */
[----:B------:R-:W-:Y:S01]  /*18620*/  UTCHMMA tmem[UR66], gdesc[UR24], tmem[UR65], tmem[UR58], idesc[UR59], UPT ;  /* 0x00ff3a18420079ea */ /* 0x000fe2000b800041 */
[----:B---3--:R-:W-:Y:S01]  /*18630*/  UMOV UR20, 0x0 ;  /* 0x0000000000147882 */ /* 0x008fe20000000000 */
[----:B------:R-:W-:Y:S01]  /*18640*/  UMOV UR21, 0x8100910 ;  /* 0x0810091000157882 */ /* 0x000fe20000000000 */
[----:B------:R-:W-:Y:S01]  /*18650*/  UIADD3 UR75, UPT, UPT, UR47, 0x40, URZ ;  /* 0x000000402f4b7890 */ /* 0x000fe2000fffe0ff */
[----:B------:R-:W-:Y:S01]  /*18660*/  UTCHMMA tmem[UR70], gdesc[UR28], tmem[UR68], tmem[UR20], idesc[UR21], UPT ;  /* 0x00ff141c460079ea */ /* 0x000fe2000b800044 */
[----:B------:R-:W-:Y:S01]  /*18670*/  UIADD3 UR57, UPT, UPT, UR47, 0x150, URZ ;  /* 0x000001502f397890 */ /* 0x000fe2000fffe0ff */
[----:B------:R2:W-:Y:S01]  /*18680*/  UTCHMMA tmem[UR69], gdesc[UR32], tmem[UR71], tmem[UR8], idesc[UR9], UPT ;  /* 0x00ff0820450079ea */ /* 0x0005e2000b800047 */
[----:B------:R-:W-:-:S02]  /*18690*/  UIADD3 UR76, UPT, UPT, UR47, 0x40, URZ ;  /* 0x000000402f4c7890 */ /* 0x000fc4000fffe0ff */
[----:B------:R-:W-:Y:S02]  /*186a0*/  UIADD3 UR77, UPT, UPT, UR47, 0x158, URZ ;  /* 0x000001582f4d7890 */ /* 0x000fe4000fffe0ff */
[----:B------:R-:W-:Y:S02]  /*186b0*/  UIADD3 UR61, UPT, UPT, UR47, 0x160, URZ ;  /* 0x000001602f3d7890 */ /* 0x000fe4000fffe0ff */
[----:B------:R-:W-:Y:S02]  /*186c0*/  UIADD3 UR63, UPT, UPT, UR47, 0x40, URZ ;  /* 0x000000402f3f7890 */ /* 0x000fe4000fffe0ff */
        /* <DEDUP_REMOVED lines=10> */
[----:B------:R-:W-:Y:S01]  /*18770*/  UMOV UR54, 0x0 ;  /* 0x0000000000367882 */ /* 0x000fe20000000000 */
[----:B------:R-:W-:Y:S01]  /*18780*/  UMOV UR55, 0x8100910 ;  /* 0x0810091000377882 */ /* 0x000fe20000000000 */
[----:B------:R2:W-:Y:S01]  /*18790*/  UTCHMMA tmem[UR73], gdesc[UR44], tmem[UR74], tmem[UR10], idesc[UR11], UPT ;  /* 0x00ff0a2c490079ea */ /* 0x0005e2000b80004a */
[----:B------:R-:W-:Y:S01]  /*187a0*/  UMOV UR16, 0x0 ;  /* 0x0000000000107882 */ /* 0x000fe20000000000 */
[----:B------:R-:W-:Y:S01]  /*187b0*/  UMOV UR17, 0x8100910 ;  /* 0x0810091000117882 */ /* 0x000fe20000000000 */
[----:B------:R2:W-:Y:S01]  /*187c0*/  UTCHMMA tmem[UR56], gdesc[UR38], tmem[UR72], tmem[UR52], idesc[UR53], UPT ;  /* 0x00ff3426380079ea */ /* 0x0005e2000b800048 */
[----:B------:R-:W-:Y:S01]  /*187d0*/  UMOV UR18, 0x0 ;  /* 0x0000000000127882 */ /* 0x000fe20000000000 */
[----:B------:R-:W-:Y:S01]  /*187e0*/  UMOV UR19, 0x8100910 ;  /* 0x0810091000137882 */ /* 0x000fe20000000000 */
[----:B------:R2:W-:Y:S01]  /*187f0*/  UTCHMMA tmem[UR57], gdesc[UR42], tmem[UR75], tmem[UR54], idesc[UR55], UPT ;  /* 0x00ff362a390079ea */ /* 0x0005e2000b80004b */
[----:B------:R2:W-:Y:S01]  /*18800*/  UTCHMMA tmem[UR77], gdesc[UR34], tmem[UR76], tmem[UR16], idesc[UR17], UPT ;  /* 0x00ff10224d0079ea */ /* 0x0005e2000b80004c */
[----:B------:R-:W-:Y:S01]  /*18810*/  UMOV UR8, UR49 ;  /* 0x0000003100087c82 */ /* 0x000fe20008000000 */
        /* <DEDUP_REMOVED lines=9> */
[----:B------:R-:W-:Y:S01]  /*188b0*/  NOP ;  /* 0x0000000000007918 */ /* 0x000fe20000000000 */
.L_x_11:
[----:B-1----:R-:W3:Y:S01]  /*188c0*/  LDL.LU R12, [R1] ;  /* 0x00000000010c7983 */ /* 0x002ee20000300800 */
[----:B------:R-:W1:Y:S03]  /*188d0*/  LDC R6, c[0x0][0x3a0] ;  /* 0x0000e800ff067b82 */ /* 0x000e660000000800 */
[----:B------:R-:W4:Y:S04]  /*188e0*/  LDL.LU R17, [R1+0x4] ;  /* 0x0000040001117983 */ /* 0x000f280000300800 */
[----:B------:R-:W5:Y:S01]  /*188f0*/  LDL.LU R16, [R1+0x8] ;  /* 0x0000080001107983 */ /* 0x000f620000300800 */
[----:B------:R-:W2:Y:S03]  /*18900*/  LDC R4, c[0x0][0x3a0] ;  /* 0x0000e800ff047b82 */ /* 0x000ea60000000800 */
[----:B------:R-:W3:Y:S04]  /*18910*/  LDL.LU R11, [R1+0xc] ;  /* 0x00000c00010b7983 */ /* 0x000ee80000300800 */
[----:B------:R-:W3:Y:S04]  /*18920*/  LDL.LU R10, [R1+0x10] ;  /* 0x00001000010a7983 */ /* 0x000ee80000300800 */
[----:B------:R-:W3:Y:S04]  /*18930*/  LDL.LU R9, [R1+0x14] ;  /* 0x0000140001097983 */ /* 0x000ee80000300800 */
[----:B------:R-:W3:Y:S01]  /*18940*/  LDL.LU R8, [R1+0x18] ;  /* 0x0000180001087983 */ /* 0x000ee20000300800 */
[----:B-1----:R-:W-:-:S04]  /*18950*/  IADD3 R6, PT, PT, R6, 0x7f, RZ ;  /* 0x0000007f06067810 */ /* 0x002fc80007ffe0ff */
[----:B------:R-:W-:-:S04]  /*18960*/  SHF.R.S32.HI R5, RZ, 0x1f, R6 ;  /* 0x0000001fff057819 */ /* 0x000fc80000011406 */
[----:B------:R-:W-:Y:S01]  /*18970*/  LEA.HI R5, R5, R6, RZ, 0x7 ;  /* 0x0000000605057211 */ /* 0x000fe200078f38ff */
[----:B--2---:R-:W-:-:S03]  /*18980*/  VIADD R4, R4, 0xffffff00 ;  /* 0xffffff0004047836 */ /* 0x004fc60000000000 */
[----:B------:R-:W-:Y:S01]  /*18990*/  SHF.R.S32.HI R5, RZ, 0x7, R5 ;  /* 0x00000007ff057819 */ /* 0x000fe20000011405 */
[----:B------:R-:W-:-:S04]  /*189a0*/  IMAD R4, R83, -0x80, R4 ;  /* 0xffffff8053047824 */ /* 0x000fc800078e0204 */
[----:B------:R-:W-:Y:S01]  /*189b0*/  VIADD R5, R5, 0xfffffffe ;  /* 0xfffffffe05057836 */ /* 0x000fe20000000000 */
[----:B------:R-:W-:Y:S01]  /*189c0*/  BAR.SYNC.DEFER_BLOCKING 0x0 ;  /* 0x0000000000007b1d */ /* 0x000fe20000010000 */
[----:B------:R-:W-:-:S03]  /*189d0*/  ISETP.GT.AND P3, PT, R4, RZ, PT ;  /* 0x000000ff0400720c */ /* 0x000fc60003f64270 */
[----:B------:R-:W-:Y:S02]  /*189e0*/  ISETP.GE.AND P2, PT, R83, R5, PT ;  /* 0x000000055300720c */ /* 0x000fe40003f46270 */
[----:B------:R-:W-:-:S04]  /*189f0*/  SEL R5, RZ, 0x4, !P3 ;  /* 0x00000004ff057807 */ /* 0x000fc80005800000 */
[----:B------:R-:W-:Y:S02]  /*18a00*/  SEL R5, R5, RZ, !P2 ;  /* 0x000000ff05057207 */ /* 0x000fe40005000000 */
[----:B------:R-:W-:Y:S02]  /*18a10*/  IADD3 R85, P3, PT, R85, R2, RZ ;  /* 0x0000000255557210 */ /* 0x000fe40007f7e0ff */
[----:B------:R-:W-:Y:S02]  /*18a20*/  ISETP.NE.U32.AND P4, PT, R5, RZ, PT ;  /* 0x000000ff0500720c */ /* 0x000fe40003f85070 */
[----:B------:R-:W-:Y:S02]  /*18a30*/  IADD3.X R84, PT, PT, R84, R0, RZ, P3, !PT ;  /* 0x0000000054547210 */ /* 0x000fe40001ffe4ff */
[----:B------:R-:W-:Y:S01]  /*18a40*/  IADD3 R87, P6, PT, R87, R2, RZ ;  /* 0x0000000257577210 */ /* 0x000fe20007fde0ff */
[----:B------:R-:W-:Y:S01]  /*18a50*/  IMAD.MOV.U32 R6, RZ, RZ, R85 ;  /* 0x000000ffff067224 */ /* 0x000fe200078e0055 */
[----:B------:R-:W-:Y:S01]  /*18a60*/  ISETP.GT.AND P3, PT, R4, 0x1, PT ;  /* 0x000000010400780c */ /* 0x000fe20003f64270 */
[----:B------:R-:W-:Y:S01]  /*18a70*/  IMAD.MOV.U32 R7, RZ, RZ, R84 ;  /* 0x000000ffff077224 */ /* 0x000fe200078e0054 */
[----:B------:R-:W-:-:S02]  /*18a80*/  IADD3.X R86, PT, PT, R86, R0, RZ, P6, !PT ;  /* 0x0000000056567210 */ /* 0x000fc400037fe4ff */
[----:B------:R-:W-:-:S03]  /*18a90*/  SEL R5, RZ, 0x4, !P3 ;  /* 0x00000004ff057807 */ /* 0x000fc60005800000 */
[----:B------:R-:W-:Y:S01]  /*18aa0*/  @!PT LDS RZ, [RZ] ;  /* 0x00000000fffff984 */ /* 0x000fe20000000800 */
[----:B------:R-:W-:Y:S01]  /*18ab0*/  @!PT LDS RZ, [RZ] ;  /* 0x00000000fffff984 */ /* 0x000fe20000000800 */
[----:B------:R-:W-:Y:S01]  /*18ac0*/  @!PT LDS RZ, [RZ] ;  /* 0x00000000fffff984 */ /* 0x000fe20000000800 */
[----:B------:R1:W-:Y:S01]  /*18ad0*/  LDGSTS.E [R88], desc[UR6][R6.64], P4 ;  /* 0x0000000006587fae */ /* 0x0003e2000a1a1006 */
[----:B------:R-:W-:Y:S02]  /*18ae0*/  SEL R5, R5, RZ, !P2 ;  /* 0x000000ff05057207 */ /* 0x000fe40005000000 */
[----:B------:R-:W-:Y:S02]  /*18af0*/  IADD3 R90, P6, PT, R90, R2, RZ ;  /* 0x000000025a5a7210 */ /* 0x000fe40007fde0ff */
[----:B------:R-:W-:Y:S01]  /*18b00*/  ISETP.NE.U32.AND P3, PT, R5, RZ, PT ;  /* 0x000000ff0500720c */ /* 0x000fe20003f65070 */
[----:B-1----:R-:W-:Y:S01]  /*18b10*/  IMAD.MOV.U32 R6, RZ, RZ, R87 ;  /* 0x000000ffff067224 */ /* 0x002fe200078e0057 */
[----:B------:R-:W-:Y:S01]  /*18b20*/  MOV R7, R86 ;  /* 0x0000005600077202 */ /* 0x000fe20000000f00 */
[----:B------:R-:W-:-:S04]  /*18b30*/  IMAD.X R89, R89, 0x1, R0, P6 ;  /* 0x0000000159597824 */ /* 0x000fc800030e0600 */
[----:B------:R1:W-:Y:S01]  /*18b40*/  LDGSTS.E [R88+0x200], desc[UR6][R6.64], P4 ;  /* 0x0020000006587fae */ /* 0x0003e2000a1a1006 */
[----:B------:R-:W-:Y:S02]  /*18b50*/  ISETP.GT.AND P4, PT, R4, 0x2, PT ;  /* 0x000000020400780c */ /* 0x000fe40003f84270 */
[----:B------:R-:W-:Y:S02]  /*18b60*/  IADD3 R133, P6, PT, R133, R2, RZ ;  /* 0x0000000285857210 */ /* 0x000fe40007fde0ff */
[----:B------:R-:W-:Y:S02]  /*18b70*/  SEL R5, RZ, 0x4, !P4 ;  /* 0x00000004ff057807 */ /* 0x000fe40006000000 */
[----:B------:R-:W-:Y:S02]  /*18b80*/  IADD3.X R91, PT, PT, R91, R0, RZ, P6, !PT ;  /* 0x000000005b5b7210 */ /* 0x000fe400037fe4ff */
[----:B------:R-:W-:Y:S01]  /*18b90*/  SEL R5, R5, RZ, !P2 ;  /* 0x000000ff05057207 */ /* 0x000fe20005000000 */
[----:B-1----:R-:W-:-:S02]  /*18ba0*/  IMAD.MOV.U32 R6, RZ, RZ, R90 ;  /* 0x000000ffff067224 */ /* 0x002fc400078e005a */
[----:B------:R-:W-:Y:S01]  /*18bb0*/  IMAD.MOV.U32 R7, RZ, RZ, R89 ;  /* 0x000000ffff077224 */ /* 0x000fe200078e0059 */
[-C--:B------:R-:W-:Y:S02]  /*18bc0*/  IADD3 R135, P6, PT, R135, R2.reuse, RZ ;  /* 0x0000000287877210 */ /* 0x080fe40007fde0ff */
[----:B------:R-:W-:Y:S02]  /*18bd0*/  ISETP.NE.U32.AND P4, PT, R5, RZ, PT ;  /* 0x000000ff0500720c */ /* 0x000fe40003f85070 */
[----:B------:R1:W-:Y:S01]  /*18be0*/  LDGSTS.E [R88+0x400], desc[UR6][R6.64], P3 ;  /* 0x0040000006587fae */ /* 0x0003e200099a1006 */
[----:B------:R-:W-:Y:S01]  /*18bf0*/  IMAD.X R134, R134, 0x1, R0, P6 ;  /* 0x0000000186867824 */ /* 0x000fe200030e0600 */
[----:B------:R-:W-:Y:S01]  /*18c00*/  IADD3 R225, P6, PT, R225, R2, RZ ;  /* 0x00000002e1e17210 */ /* 0x000fe20007fde0ff */
[----:B-1----:R-:W-:Y:S01]  /*18c10*/  IMAD.MOV.U32 R6, RZ, RZ, R133 ;  /* 0x000000ffff067224 */ /* 0x002fe200078e0085 */
[----:B------:R-:W-:-:S05]  /*18c20*/  MOV R7, R91 ;  /* 0x0000005b00077202 */ /* 0x000fca0000000f00 */
[----:B------:R1:W-:Y:S01]  /*18c30*/  LDGSTS.E [R88+0x600], desc[UR6][R6.64], P3 ;  /* 0x0060000006587fae */ /* 0x0003e200099a1006 */
[----:B------:R-:W-:Y:S02]  /*18c40*/  ISETP.GT.AND P3, PT, R4, 0x3, PT ;  /* 0x000000030400780c */ /* 0x000fe40003f64270 */
[----:B------:R-:W-:Y:S02]  /*18c50*/  IADD3.X R224, PT, PT, R224, R0, RZ, P6, !PT ;  /* 0x00000000e0e07210 */ /* 0x000fe400037fe4ff */
[----:B------:R-:W-:Y:S01]  /*18c60*/  SEL R5, RZ, 0x4, !P3 ;  /* 0x00000004ff057807 */ /* 0x000fe20005800000 */
[----:B-1----:R-:W-:Y:S02]  /*18c70*/  IMAD.MOV.U32 R6, RZ, RZ, R135 ;  /* 0x000000ffff067224 */ /* 0x002fe400078e0087 */
[----:B------:R-:W-:Y:S01]  /*18c80*/  IMAD.MOV.U32 R7, RZ, RZ, R134 ;  /* 0x000000ffff077224 */ /* 0x000fe200078e0086 */
[----:B------:R-:W-:-:S04]  /*18c90*/  SEL R5, R5, RZ, !P2 ;  /* 0x000000ff05057207 */ /* 0x000fc80005000000 */
[----:B------:R1:W-:Y:S01]  /*18ca0*/  LDGSTS.E [R88+0x800], desc[UR6][R6.64], P4 ;  /* 0x0080000006587fae */ /* 0x0003e2000a1a1006 */
        /* <DEDUP_REMOVED lines=66> */
[----:B------:R-:W-:Y:S02]  /*190d0*/  SEL R5, R5, RZ, !P2 ;  /* 0x000000ff05057207 */ /* 0x000fe40005000000 */
[----:B------:R-:W-:Y:S01]  /*190e0*/  IADD3 R247, P6, PT, R247, R2, RZ ;  /* 0x00000002f7f77210 */ /* 0x000fe20007fde0ff */
[----:B-1----:R-:W-:-:S02]  /*190f0*/  IMAD.MOV.U32 R6, RZ, RZ, R243 ;  /* 0x000000ffff067224 */ /* 0x002fc400078e00f3 */
[----:B------:R-:W-:Y:S01]  /*19100*/  IMAD.MOV.U32 R7, RZ, RZ, R242 ;  /* 0x000000ffff077224 */ /* 0x000fe200078e00f2 */
[----:B------:R-:W-:Y:S01]  /*19110*/  ISETP.NE.U32.AND P4, PT, R5, RZ, PT ;  /* 0x000000ff0500720c */ /* 0x000fe20003f85070 */
[----:B------:R-:W-:Y:S01]  /*19120*/  IMAD.X R246, R246, 0x1, R0, P6 ;  /* 0x00000001f6f67824 */ /* 0x000fe200030e0600 */
[----:B------:R-:W-:Y:S02]  /*19130*/  IADD3 R249, P6, PT, R249, R2, RZ ;  /* 0x00000002f9f97210 */ /* 0x000fe40007fde0ff */
[----:B------:R1:W-:Y:S02]  /*19140*/  LDGSTS.E [R88+0x1c00], desc[UR6][R6.64], P3 ;  /* 0x01c0000006587fae */ /* 0x0003e400099a1006 */
[----:B------:R-:W-:Y:S02]  /*19150*/  IADD3.X R248, PT, PT, R248, R0, RZ, P6, !PT ;  /* 0x00000000f8f87210 */ /* 0x000fe400037fe4ff */
[----:B------:R-:W-:Y:S01]  /*19160*/  IADD3 R251, P6, PT, R251, R2, RZ ;  /* 0x00000002fbfb7210 */ /* 0x000fe20007fde0ff */
[----:B-1----:R-:W-:Y:S01]  /*19170*/  IMAD.MOV.U32 R6, RZ, RZ, R245 ;  /* 0x000000ffff067224 */ /* 0x002fe200078e00f5 */
[----:B------:R-:W-:-:S05]  /*19180*/  MOV R7, R244 ;  /* 0x000000f400077202 */ /* 0x000fca0000000f00 */
[----:B------:R1:W-:Y:S01]  /*19190*/  LDGSTS.E [R88+0x1e00], desc[UR6][R6.64], P3 ;  /* 0x01e0000006587fae */ /* 0x0003e200099a1006 */
[----:B------:R-:W-:Y:S01]  /*191a0*/  ISETP.GT.AND P3, PT, R4, 0x9, PT ;  /* 0x000000090400780c */ /* 0x000fe20003f64270 */
[----:B------:R-:W-:Y:S01]  /*191b0*/  IMAD.X R250, R250, 0x1, R0, P6 ;  /* 0x00000001fafa7824 */ /* 0x000fe200030e0600 */
[----:B---3--:R-:W-:Y:S02]  /*191c0*/  IADD3 R12, P6, PT, R12, R2, RZ ;  /* 0x000000020c0c7210 */ /* 0x008fe40007fde0ff */
[----:B------:R-:W-:Y:S01]  /*191d0*/  SEL R5, RZ, 0x4, !P3 ;  /* 0x00000004ff057807 */ /* 0x000fe20005800000 */
[----:B-1----:R-:W-:Y:S02]  /*191e0*/  IMAD.MOV.U32 R6, RZ, RZ, R247 ;  /* 0x000000ffff067224 */ /* 0x002fe400078e00f7 */
[----:B------:R-:W-:Y:S01]  /*191f0*/  IMAD.MOV.U32 R7, RZ, RZ, R246 ;  /* 0x000000ffff077224 */ /* 0x000fe200078e00f6 */
[----:B------:R-:W-:-:S04]  /*19200*/  SEL R5, R5, RZ, !P2 ;  /* 0x000000ff05057207 */ /* 0x000fc80005000000 */
[----:B------:R1:W-:Y:S01]  /*19210*/  LDGSTS.E [R88+0x2000], desc[UR6][R6.64], P4 ;  /* 0x0200000006587fae */ /* 0x0003e2000a1a1006 */
[----:B------:R-:W-:Y:S02]  /*19220*/  IADD3.X R252, PT, PT, R252, R0, RZ, P6, !PT ;  /* 0x00000000fcfc7210 */ /* 0x000fe400037fe4ff */
[----:B-----5:R-:W-:Y:S02]  /*19230*/  IADD3 R16, P6, PT, R16, R2, RZ ;  /* 0x0000000210107210 */ /* 0x020fe40007fde0ff */
[----:B------:R-:W-:Y:S01]  /*19240*/  ISETP.NE.U32.AND P3, PT, R5, RZ, PT ;  /* 0x000000ff0500720c */ /* 0x000fe20003f65070 */
[----:B-1----:R-:W-:Y:S01]  /*19250*/  IMAD.MOV.U32 R6, RZ, RZ, R249 ;  /* 0x000000ffff067224 */ /* 0x002fe200078e00f9 */
[----:B------:R-:W-:Y:S01]  /*19260*/  MOV R7, R248 ;  /* 0x000000f800077202 */ /* 0x000fe20000000f00 */
[----:B----4-:R-:W-:-:S04]  /*19270*/  IMAD.X R17, R17, 0x1, R0, P6 ;  /* 0x0000000111117824 */ /* 0x010fc800030e0600 */
[----:B------:R1:W-:Y:S01]  /*19280*/  LDGSTS.E [R88+0x2200], desc[UR6][R6.64], P4 ;  /* 0x0220000006587fae */ /* 0x0003e2000a1a1006 */
[----:B------:R-:W-:-:S03]  /*19290*/  ISETP.GT.AND P4, PT, R4, 0xa, PT ;  /* 0x0000000a0400780c */ /* 0x000fc60003f84270 */
[----:B------:R2:W-:Y:S01]  /*192a0*/  STL [R1], R12 ;  /* 0x0000000c01007387 */ /* 0x0005e20000100800 */
[----:B------:R-:W-:Y:S02]  /*192b0*/  SEL R5, RZ, 0x4, !P4 ;  /* 0x00000004ff057807 */ /* 0x000fe40006000000 */
[----:B------:R-:W-:Y:S01]  /*192c0*/  IADD3 R10, P6, PT, R10, R2, RZ ;  /* 0x000000020a0a7210 */ /* 0x000fe20007fde0ff */
[----:B------:R-:W3:Y:S01]  /*192d0*/  LDL.LU R15, [R1+0x1c] ;  /* 0x00001c00010f7983 */ /* 0x000ee20000300800 */
[----:B------:R-:W-:Y:S01]  /*192e0*/  SEL R5, R5, RZ, !P2 ;  /* 0x000000ff05057207 */ /* 0x000fe20005000000 */
[----:B-1----:R-:W-:Y:S02]  /*192f0*/  IMAD.MOV.U32 R6, RZ, RZ, R251 ;  /* 0x000000ffff067224 */ /* 0x002fe400078e00fb */
[----:B------:R-:W-:Y:S01]  /*19300*/  STL [R1+0x8], R16 ;  /* 0x0000081001007387 */ /* 0x000fe20000100800 */
[----:B------:R-:W-:-:S03]  /*19310*/  IMAD.MOV.U32 R7, RZ, RZ, R250 ;  /* 0x000000ffff077224 */ /* 0x000fc600078e00fa */
[----:B------:R-:W-:Y:S01]  /*19320*/  STL [R1+0x4], R17 ;  /* 0x0000041101007387 */ /* 0x000fe20000100800 */
[----:B------:R-:W-:-:S03]  /*19330*/  IADD3.X R11, PT, PT, R11, R0, RZ, P6, !PT ;  /* 0x000000000b0b7210 */ /* 0x000fc600037fe4ff */
[----:B------:R-:W4:Y:S01]  /*19340*/  LDL.LU R14, [R1+0x20] ;  /* 0x00002000010e7983 */ /* 0x000f220000300800 */
[----:B------:R-:W-:Y:S02]  /*19350*/  ISETP.NE.U32.AND P4, PT, R5, RZ, PT ;  /* 0x000000ff0500720c */ /* 0x000fe40003f85070 */
[----:B------:R-:W-:Y:S01]  /*19360*/  IADD3 R8, P6, PT, R8, R2, RZ ;  /* 0x0000000208087210 */ /* 0x000fe20007fde0ff */
[----:B------:R1:W-:Y:S04]  /*19370*/  LDGSTS.E [R88+0x2400], desc[UR6][R6.64], P3 ;  /* 0x0240000006587fae */ /* 0x0003e800099a1006 */
[----:B------:R-:W5:Y:S01]  /*19380*/  LDL.LU R13, [R1+0x24] ;  /* 0x00002400010d7983 */ /* 0x000f620000300800 */
[----:B------:R-:W-:Y:S02]  /*19390*/  IMAD.X R9, R9, 0x1, R0, P6 ;  /* 0x0000000109097824 */ /* 0x000fe400030e0600 */
[----:B-1----:R-:W-:Y:S01]  /*193a0*/  IMAD.MOV.U32 R6, RZ, RZ, R12 ;  /* 0x000000ffff067224 */ /* 0x002fe200078e000c */
[----:B------:R-:W-:Y:S01]  /*193b0*/  MOV R7, R252 ;  /* 0x000000fc00077202 */ /* 0x000fe20000000f00 */
[----:B--2---:R-:W2:Y:S04]  /*193c0*/  LDL.LU R12, [R1+0x28] ;  /* 0x00002800010c7983 */ /* 0x004ea80000300800 */
[----:B------:R-:W-:Y:S04]  /*193d0*/  STL [R1+0x10], R10 ;  /* 0x0000100a01007387 */ /* 0x000fe80000100800 */
[----:B------:R1:W-:Y:S04]  /*193e0*/  LDGSTS.E [R88+0x2600], desc[UR6][R6.64], P3 ;  /* 0x0260000006587fae */ /* 0x0003e800099a1006 */
[----:B------:R1:W-:Y:S04]  /*193f0*/  STL [R1+0xc], R11 ;  /* 0x00000c0b01007387 */ /* 0x0003e80000100800 */
[----:B------:R-:W5:Y:S01]  /*19400*/  LDL.LU R19, [R1+0x2c] ;  /* 0x00002c0001137983 */ /* 0x000f620000300800 */
[----:B-1----:R-:W-:-:S03]  /*19410*/  IMAD.MOV.U32 R6, RZ, RZ, R16 ;  /* 0x000000ffff067224 */ /* 0x002fc600078e0010 */
[----:B------:R-:W-:Y:S01]  /*19420*/  STL [R1+0x18], R8 ;  /* 0x0000180801007387 */ /* 0x000fe20000100800 */
[----:B------:R-:W-:-:S03]  /*19430*/  IMAD.MOV.U32 R7, RZ, RZ, R17 ;  /* 0x000000ffff077224 */ /* 0x000fc600078e0011 */
[----:B------:R1:W-:Y:S04]  /*19440*/  STL [R1+0x14], R9 ;  /* 0x0000140901007387 */ /* 0x0003e80000100800 */
[----:B------:R-:W5:Y:S04]  /*19450*/  LDL.LU R18, [R1+0x30] ;  /* 0x0000300001127983 */ /* 0x000f680000300800 */
[----:B------:R1:W-:Y:S02]  /*19460*/  LDGSTS.E [R88+0x2800], desc[UR6][R6.64], P4 ;  /* 0x0280000006587fae */ /* 0x0003e4000a1a1006 */
[----:B-1----:R-:W-:Y:S01]  /*19470*/  IMAD.MOV.U32 R6, RZ, RZ, R10 ;  /* 0x000000ffff067224 */ /* 0x002fe200078e000a */
[----:B------:R-:W-:-:S02]  /*19480*/  MOV R7, R11 ;  /* 0x0000000b00077202 */ /* 0x000fc40000000f00 */
[----:B------:R-:W5:Y:S04]  /*19490*/  LDL.LU R11, [R1+0x34] ;  /* 0x00003400010b7983 */ /* 0x000f680000300800 */
[----:B------:R-:W5:Y:S04]  /*194a0*/  LDL.LU R10, [R1+0x38] ;  /* 0x00003800010a7983 */ /* 0x000f680000300800 */
[----:B------:R1:W-:Y:S02]  /*194b0*/  LDGSTS.E [R88+0x2a00], desc[UR6][R6.64], P4 ;  /* 0x02a0000006587fae */ /* 0x0003e4000a1a1006 */
[----:B-1----:R-:W-:-:S02]  /*194c0*/  IMAD.MOV.U32 R7, RZ, RZ, R9 ;  /* 0x000000ffff077224 */ /* 0x002fc400078e0009 */
[----:B------:R-:W-:Y:S01]  /*194d0*/  IMAD.MOV.U32 R6, RZ, RZ, R8 ;  /* 0x000000ffff067224 */ /* 0x000fe200078e0008 */
[----:B------:R-:W5:Y:S04]  /*194e0*/  LDL.LU R9, [R1+0x3c] ;  /* 0x00003c0001097983 */ /* 0x000f680000300800 */
[----:B------:R-:W5:Y:S04]  /*194f0*/  LDL.LU R8, [R1+0x40] ;  /* 0x0000400001087983 */ /* 0x000f680000300800 */
[----:B------:R-:W5:Y:S04]  /*19500*/  LDL.LU R17, [R1+0x44] ;  /* 0x0000440001117983 */ /* 0x000f680000300800 */
[----:B------:R-:W5:Y:S01]  /*19510*/  LDL.LU R16, [R1+0x48] ;  /* 0x0000480001107983 */ /* 0x000f620000300800 */
[----:B------:R-:W-:-:S04]  /*19520*/  ISETP.GT.AND P3, PT, R4, 0xb, PT ;  /* 0x0000000b0400780c */ /* 0x000fc80003f64270 */
[----:B------:R-:W-:-:S04]  /*19530*/  SEL R5, RZ, 0x4, !P3 ;  /* 0x00000004ff057807 */ /* 0x000fc80005800000 */
[----:B------:R-:W-:-:S04]  /*19540*/  SEL R5, R5, RZ, !P2 ;  /* 0x000000ff05057207 */ /* 0x000fc80005000000 */
[----:B------:R-:W-:Y:S02]  /*19550*/  ISETP.NE.U32.AND P3, PT, R5, RZ, PT ;  /* 0x000000ff0500720c */ /* 0x000fe40003f65070 */
[----:B------:R-:W-:-:S04]  /*19560*/  ISETP.GT.AND P4, PT, R4, 0xc, PT ;  /* 0x0000000c0400780c */ /* 0x000fc80003f84270 */
[----:B------:R-:W-:-:S04]  /*19570*/  SEL R5, RZ, 0x4, !P4 ;  /* 0x00000004ff057807 */ /* 0x000fc80006000000 */
[----:B------:R-:W-:-:S03]  /*19580*/  SEL R5, R5, RZ, !P2 ;  /* 0x000000ff05057207 */ /* 0x000fc60005000000 */
[----:B------:R1:W-:Y:S01]  /*19590*/  LDGSTS.E [R88+0x2c00], desc[UR6][R6.64], P3 ;  /* 0x02c0000006587fae */ /* 0x0003e200099a1006 */
[----:B------:R-:W-:Y:S02]  /*195a0*/  ISETP.NE.U32.AND P4, PT, R5, RZ, PT ;  /* 0x000000ff0500720c */ /* 0x000fe40003f85070 */
[----:B----4-:R-:W-:-:S04]  /*195b0*/  IADD3 R14, P6, PT, R14, R2, RZ ;  /* 0x000000020e0e7210 */ /* 0x010fc80007fde0ff */
[----:B---3--:R-:W-:Y:S01]  /*195c0*/  IADD3.X R15, PT, PT, R15, R0, RZ, P6, !PT ;  /* 0x000000000f0f7210 */ /* 0x008fe200037fe4ff */
[----:B------:R-:W-:Y:S01]  /*195d0*/  STL [R1+0x20], R14 ;  /* 0x0000200e01007387 */ /* 0x000fe20000100800 */
[----:B-1----:R-:W-:Y:S02]  /*195e0*/  IMAD.MOV.U32 R6, RZ, RZ, R14 ;  /* 0x000000ffff067224 */ /* 0x002fe400078e000e */
[----:B------:R-:W-:Y:S01]  /*195f0*/  MOV R7, R15 ;  /* 0x0000000f00077202 */ /* 0x000fe20000000f00 */
[----:B------:R1:W-:Y:S04]  /*19600*/  STL [R1+0x1c], R15 ;  /* 0x00001c0f01007387 */ /* 0x0003e80000100800 */
[----:B------:R3:W-:Y:S01]  /*19610*/  LDGSTS.E [R88+0x2e00], desc[UR6][R6.64], P3 ;  /* 0x02e0000006587fae */ /* 0x0007e200099a1006 */
[----:B--2---:R-:W-:-:S05]  /*19620*/  IADD3 R12, P6, PT, R12, R2, RZ ;  /* 0x000000020c0c7210 */ /* 0x004fca0007fde0ff */
[----:B-----5:R-:W-:Y:S01]  /*19630*/  IMAD.X R13, R13, 0x1, R0, P6 ;  /* 0x000000010d0d7824 */ /* 0x020fe200030e0600 */
[----:B------:R-:W-:Y:S01]  /*19640*/  STL [R1+0x28], R12 ;  /* 0x0000280c01007387 */ /* 0x000fe20000100800 */
[----:B------:R-:W-:-:S03]  /*19650*/  ISETP.GT.AND P3, PT, R4, 0xd, PT ;  /* 0x0000000d0400780c */ /* 0x000fc60003f64270 */
[----:B------:R2:W-:Y:S04]  /*19660*/  STL [R1+0x24], R13 ;  /* 0x0000240d01007387 */ /* 0x0005e80000100800 */
[----:B-1----:R-:W4:Y:S01]  /*19670*/  LDL.LU R15, [R1+0x4c] ;  /* 0x00004c00010f7983 */ /* 0x002f220000300800 */
[----:B---3--:R-:W-:-:S03]  /*19680*/  IMAD.MOV.U32 R7, RZ, RZ, R13 ;  /* 0x000000ffff077224 */ /* 0x008fc600078e000d */
[----:B------:R-:W3:Y:S01]  /*19690*/  LDL.LU R14, [R1+0x50] ;  /* 0x00005000010e7983 */ /* 0x000ee20000300800 */
[----:B------:R-:W-:Y:S01]  /*196a0*/  IMAD.MOV.U32 R6, RZ, RZ, R12 ;  /* 0x000000ffff067224 */ /* 0x000fe200078e000c */
[----:B------:R-:W-:Y:S02]  /*196b0*/  SEL R5, RZ, 0x4, !P3 ;  /* 0x00000004ff057807 */ /* 0x000fe40005800000 */
[----:B--2---:R-:W2:Y:S04]  /*196c0*/  LDL.LU R13, [R1+0x54] ;  /* 0x00005400010d7983 */ /* 0x004ea80000300800 */
[----:B------:R-:W5:Y:S01]  /*196d0*/  LDL.LU R12, [R1+0x58] ;  /* 0x00005800010c7983 */ /* 0x000f620000300800 */
[----:B------:R-:W-:-:S03]  /*196e0*/  IADD3 R18, P6, PT, R18, R2, RZ ;  /* 0x0000000212127210 */ /* 0x000fc60007fde0ff */
[----:B------:R1:W-:Y:S01]  /*196f0*/  LDGSTS.E [R88+0x3000], desc[UR6][R6.64], P4 ;  /* 0x0300000006587fae */ /* 0x0003e2000a1a1006 */
[----:B------:R-:W-:Y:S02]  /*19700*/  IADD3.X R19, PT, PT, R19, R0, RZ, P6, !PT ;  /* 0x0000000013137210 */ /* 0x000fe400037fe4ff */
[----:B------:R-:W-:Y:S01]  /*19710*/  SEL R5, R5, RZ, !P2 ;  /* 0x000000ff05057207 */ /* 0x000fe20005000000 */
[----:B------:R-:W-:Y:S03]  /*19720*/  STL [R1+0x30], R18 ;  /* 0x0000301201007387 */ /* 0x000fe60000100800 */
[----:B------:R-:W-:Y:S02]  /*19730*/  ISETP.NE.U32.AND P3, PT, R5, RZ, PT ;  /* 0x000000ff0500720c */ /* 0x000fe40003f65070 */
[----:B------:R-:W-:-:S05]  /*19740*/  IADD3 R10, P6, PT, R10, R2, RZ ;  /* 0x000000020a0a7210 */ /* 0x000fca0007fde0ff */
[----:B------:R-:W-:Y:S01]  /*19750*/  IMAD.X R11, R11, 0x1, R0, P6 ;  /* 0x000000010b0b7824 */ /* 0x000fe200030e0600 */
[----:B-1----:R-:W-:Y:S01]  /*19760*/  MOV R7, R19 ;  /* 0x0000001300077202 */ /* 0x002fe20000000f00 */
[----:B------:R-:W-:Y:S01]  /*19770*/  IMAD.MOV.U32 R6, RZ, RZ, R18 ;  /* 0x000000ffff067224 */ /* 0x000fe200078e0012 */
[----:B------:R-:W-:Y:S04]  /*19780*/  STL [R1+0x2c], R19 ;  /* 0x00002c1301007387 */ /* 0x000fe80000100800 */
[----:B------:R-:W-:Y:S01]  /*19790*/  STL [R1+0x38], R10 ;  /* 0x0000380a01007387 */ /* 0x000fe20000100800 */
[----:B------:R-:W-:-:S03]  /*197a0*/  IADD3 R8, P6, PT, R8, R2, RZ ;  /* 0x0000000208087210 */ /* 0x000fc60007fde0ff */
[----:B------:R1:W-:Y:S01]  /*197b0*/  LDGSTS.E [R88+0x3200], desc[UR6][R6.64], P4 ;  /* 0x0320000006587fae */ /* 0x0003e2000a1a1006 */
[----:B------:R-:W-:Y:S02]  /*197c0*/  IADD3.X R9, PT, PT, R9, R0, RZ, P6, !PT ;  /* 0x0000000009097210 */ /* 0x000fe400037fe4ff */
[----:B------:R-:W-:Y:S01]  /*197d0*/  IADD3 R16, P6, PT, R16, R2, RZ ;  /* 0x0000000210107210 */ /* 0x000fe20007fde0ff */
[----:B------:R1:W-:Y:S04]  /*197e0*/  STL [R1+0x34], R11 ;  /* 0x0000340b01007387 */ /* 0x0003e80000100800 */
[----:B------:R-:W-:Y:S01]  /*197f0*/  IMAD.X R17, R17, 0x1, R0, P6 ;  /* 0x0000000111117824 */ /* 0x000fe200030e0600 */
[----:B------:R-:W-:Y:S01]  /*19800*/  STL [R1+0x40], R8 ;  /* 0x0000400801007387 */ /* 0x000fe20000100800 */
[----:B-1----:R-:W-:-:S02]  /*19810*/  IMAD.MOV.U32 R7, RZ, RZ, R11 ;  /* 0x000000ffff077224 */ /* 0x002fc400078e000b */
[----:B------:R-:W-:Y:S01]  /*19820*/  IMAD.MOV.U32 R6, RZ, RZ, R10 ;  /* 0x000000ffff067224 */ /* 0x000fe200078e000a */
[----:B------:R1:W-:Y:S04]  /*19830*/  STL [R1+0x3c], R9 ;  /* 0x00003c0901007387 */ /* 0x0003e80000100800 */
[----:B------:R-:W2:Y:S04]  /*19840*/  LDL.LU R11, [R1+0x5c] ;  /* 0x00005c00010b7983 */ /* 0x000ea80000300800 */
[----:B------:R-:W-:Y:S04]  /*19850*/  STL [R1+0x48], R16 ;  /* 0x0000481001007387 */ /* 0x000fe80000100800 */
[----:B------:R-:W-:Y:S04]  /*19860*/  STL [R1+0x44], R17 ;  /* 0x0000441101007387 */ /* 0x000fe80000100800 */
[----:B------:R-:W2:Y:S04]  /*19870*/  LDL.LU R10, [R1+0x60] ;  /* 0x00006000010a7983 */ /* 0x000ea80000300800 */
[----:B------:R1:W-:Y:S02]  /*19880*/  LDGSTS.E [R88+0x3400], desc[UR6][R6.64], P3 ;  /* 0x0340000006587fae */ /* 0x0003e400099a1006 */
[----:B-1----:R-:W-:Y:S01]  /*19890*/  MOV R7, R9 ;  /* 0x0000000900077202 */ /* 0x002fe20000000f00 */
[----:B------:R-:W-:Y:S01]  /*198a0*/  IMAD.MOV.U32 R6, RZ, RZ, R8 ;  /* 0x000000ffff067224 */ /* 0x000fe200078e0008 */
[----:B------:R-:W2:Y:S04]  /*198b0*/  LDL.LU R9, [R1+0x64] ;  /* 0x0000640001097983 */ /* 0x000ea80000300800 */
[----:B------:R-:W2:Y:S01]  /*198c0*/  LDL.LU R8, [R1+0x68] ;  /* 0x0000680001087983 */ /* 0x000ea20000300800 */
[----:B------:R-:W-:-:S03]  /*198d0*/  ISETP.GT.AND P4, PT, R4, 0xe, PT ;  /* 0x0000000e0400780c */ /* 0x000fc60003f84270 */
[----:B------:R1:W-:Y:S01]  /*198e0*/  LDGSTS.E [R88+0x3600], desc[UR6][R6.64], P3 ;  /* 0x0360000006587fae */ /* 0x0003e200099a1006 */
[----:B------:R-:W-:-:S04]  /*198f0*/  SEL R5, RZ, 0x4, !P4 ;  /* 0x00000004ff057807 */ /* 0x000fc80006000000 */
[----:B------:R-:W-:-:S04]  /*19900*/  SEL R5, R5, RZ, !P2 ;  /* 0x000000ff05057207 */ /* 0x000fc80005000000 */
[----:B------:R-:W-:Y:S02]  /*19910*/  ISETP.NE.U32.AND P4, PT, R5, RZ, PT ;  /* 0x000000ff0500720c */ /* 0x000fe40003f85070 */
[----:B------:R-:W-:Y:S01]  /*19920*/  ISETP.GT.AND P3, PT, R4, 0xf, PT ;  /* 0x0000000f0400780c */ /* 0x000fe20003f64270 */
[----:B-1----:R-:W-:Y:S02]  /*19930*/  IMAD.MOV.U32 R6, RZ, RZ, R16 ;  /* 0x000000ffff067224 */ /* 0x002fe400078e0010 */
[----:B------:R-:W-:Y:S01]  /*19940*/  IMAD.MOV.U32 R7, RZ, RZ, R17 ;  /* 0x000000ffff077224 */ /* 0x000fe200078e0011 */
[----:B------:R-:W-:-:S04]  /*19950*/  SEL R5, RZ, 0x4, !P3 ;  /* 0x00000004ff057807 */ /* 0x000fc80005800000 */
[----:B------:R-:W-:-:S03]  /*19960*/  SEL R5, R5, RZ, !P2 ;  /* 0x000000ff05057207 */ /* 0x000fc60005000000 */
[----:B------:R1:W-:Y:S01]  /*19970*/  LDGSTS.E [R88+0x3800], desc[UR6][R6.64], P4 ;  /* 0x0380000006587fae */ /* 0x0003e2000a1a1006 */
[----:B------:R-:W-:Y:S02]  /*19980*/  ISETP.NE.U32.AND P3, PT, R5, RZ, PT ;  /* 0x000000ff0500720c */ /* 0x000fe40003f65070 */
[----:B---3--:R-:W-:-:S04]  /*19990*/  IADD3 R14, P6, PT, R14, R2, RZ ;  /* 0x000000020e0e7210 */ /* 0x008fc80007fde0ff */
[----:B----4-:R-:W-:Y:S02]  /*199a0*/  IADD3.X R15, PT, PT, R15, R0, RZ, P6, !PT ;  /* 0x000000000f0f7210 */ /* 0x010fe400037fe4ff */
[----:B-----5:R-:W-:Y:S01]  /*199b0*/  IADD3 R12, P6, PT, R12, R2, RZ ;  /* 0x000000020c0c7210 */ /* 0x020fe20007fde0ff */
[----:B------:R-:W-:Y:S04]  /*199c0*/  STL [R1+0x50], R14 ;  /* 0x0000500e01007387 */ /* 0x000fe80000100800 */
[----:B--2---:R-:W-:Y:S01]  /*199d0*/  IMAD.X R13, R13, 0x1, R0, P6 ;  /* 0x000000010d0d7824 */ /* 0x004fe200030e0600 */
[----:B------:R2:W-:Y:S04]  /*199e0*/  STL [R1+0x4c], R15 ;  /* 0x00004c0f01007387 */ /* 0x0005e80000100800 */
[----:B------:R-:W3:Y:S04]  /*199f0*/  LDL.LU R19, [R1+0x6c] ;  /* 0x00006c0001137983 */ /* 0x000ee80000300800 */
[----:B------:R-:W-:Y:S04]  /*19a00*/  STL [R1+0x58], R12 ;  /* 0x0000580c01007387 */ /* 0x000fe80000100800 */
[----:B------:R4:W-:Y:S01]  /*19a10*/  STL [R1+0x54], R13 ;  /* 0x0000540d01007387 */ /* 0x0009e20000100800 */
[----:B-1----:R-:W-:-:S03]  /*19a20*/  IMAD.MOV.U32 R6, RZ, RZ, R14 ;  /* 0x000000ffff067224 */ /* 0x002fc600078e000e */
[----:B------:R-:W5:Y:S01]  /*19a30*/  LDL.LU R18, [R1+0x70] ;  /* 0x0000700001127983 */ /* 0x000f620000300800 */
[----:B------:R-:W-:-:S03]  /*19a40*/  MOV R7, R15 ;  /* 0x0000000f00077202 */ /* 0x000fc60000000f00 */
[----:B--2---:R-:W2:Y:S04]  /*19a50*/  LDL.LU R15, [R1+0x74] ;  /* 0x00007400010f7983 */ /* 0x004ea80000300800 */
[----:B------:R-:W2:Y:S04]  /*19a60*/  LDL.LU R14, [R1+0x78] ;  /* 0x00007800010e7983 */ /* 0x000ea80000300800 */
[----:B------:R1:W-:Y:S02]  /*19a70*/  LDGSTS.E [R88+0x3a00], desc[UR6][R6.64], P4 ;  /* 0x03a0000006587fae */ /* 0x0003e4000a1a1006 */
[----:B-1----:R-:W-:-:S02]  /*19a80*/  IMAD.MOV.U32 R7, RZ, RZ, R13 ;  /* 0x000000ffff077224 */ /* 0x002fc400078e000d */
[----:B------:R-:W-:Y:S01]  /*19a90*/  IMAD.MOV.U32 R6, RZ, RZ, R12 ;  /* 0x000000ffff067224 */ /* 0x000fe200078e000c */
[----:B----4-:R-:W4:Y:S04]  /*19aa0*/  LDL.LU R13, [R1+0x7c] ;  /* 0x00007c00010d7983 */ /* 0x010f280000300800 */
[----:B------:R-:W4:Y:S04]  /*19ab0*/  LDL.LU R12, [R1+0x80] ;  /* 0x00008000010c7983 */ /* 0x000f280000300800 */
[----:B------:R-:W4:Y:S04]  /*19ac0*/  LDL.LU R17, [R1+0x84] ;  /* 0x0000840001117983 */ /* 0x000f280000300800 */
[----:B------:R-:W4:Y:S04]  /*19ad0*/  LDL.LU R16, [R1+0x88] ;  /* 0x0000880001107983 */ /* 0x000f280000300800 */
[----:B------:R1:W-:Y:S01]  /*19ae0*/  LDGSTS.E [R88+0x3c00], desc[UR6][R6.64], P3 ;  /* 0x03c0000006587fae */ /* 0x0003e200099a1006 */
[----:B------:R-:W-:-:S04]  /*19af0*/  IADD3 R10, P6, PT, R10, R2, RZ ;  /* 0x000000020a0a7210 */ /* 0x000fc80007fde0ff */
[----:B------:R-:W-:Y:S01]  /*19b00*/  IADD3.X R11, PT, PT, R11, R0, RZ, P6, !PT ;  /* 0x000000000b0b7210 */ /* 0x000fe200037fe4ff */
[----:B------:R-:W-:Y:S01]  /*19b10*/  STL [R1+0x60], R10 ;  /* 0x0000600a01007387 */ /* 0x000fe20000100800 */
[----:B-1----:R-:W-:Y:S02]  /*19b20*/  IMAD.MOV.U32 R6, RZ, RZ, R10 ;  /* 0x000000ffff067224 */ /* 0x002fe400078e000a */
[----:B------:R-:W-:Y:S01]  /*19b30*/  MOV R7, R11 ;  /* 0x0000000b00077202 */ /* 0x000fe20000000f00 */
[----:B------:R1:W-:Y:S04]  /*19b40*/  STL [R1+0x5c], R11 ;  /* 0x00005c0b01007387 */ /* 0x0003e80000100800 */
[----:B------:R1:W-:Y:S01]  /*19b50*/  LDGSTS.E [R88+0x3e00], desc[UR6][R6.64], P3 ;  /* 0x03e0000006587fae */ /* 0x0003e200099a1006 */
[----:B------:R-:W-:-:S05]  /*19b60*/  IADD3 R8, P6, PT, R8, R2, RZ ;  /* 0x0000000208087210 */ /* 0x000fca0007fde0ff */
[----:B------:R-:W-:Y:S01]  /*19b70*/  IMAD.X R9, R9, 0x1, R0, P6 ;  /* 0x0000000109097824 */ /* 0x000fe200030e0600 */
[----:B------:R-:W-:Y:S04]  /*19b80*/  STL [R1+0x68], R8 ;  /* 0x0000680801007387 */ /* 0x000fe80000100800 */
[----:B------:R1:W-:Y:S04]  /*19b90*/  STL [R1+0x64], R9 ;  /* 0x0000640901007387 */ /* 0x0003e80000100800 */
[----:B-1----:R-:W4:Y:S01]  /*19ba0*/  LDL.LU R11, [R1+0x8c] ;  /* 0x00008c00010b7983 */ /* 0x002f220000300800 */
[----:B------:R-:W-:-:S03]  /*19bb0*/  IMAD.MOV.U32 R7, RZ, RZ, R9 ;  /* 0x000000ffff077224 */ /* 0x000fc600078e0009 */
[----:B------:R-:W4:Y:S01]  /*19bc0*/  LDL.LU R10, [R1+0x90] ;  /* 0x00009000010a7983 */ /* 0x000f220000300800 */
[----:B------:R-:W-:-:S03]  /*19bd0*/  IMAD.MOV.U32 R6, RZ, RZ, R8 ;  /* 0x000000ffff067224 */ /* 0x000fc600078e0008 */
[----:B------:R-:W4:Y:S04]  /*19be0*/  LDL.LU R9, [R1+0x94] ;  /* 0x0000940001097983 */ /* 0x000f280000300800 */
[----:B------:R-:W4:Y:S01]  /*19bf0*/  LDL.LU R8, [R1+0x98] ;  /* 0x0000980001087983 */ /* 0x000f220000300800 */
        /* <DEDUP_REMOVED lines=9> */
[----:B-----5:R-:W-:-:S04]  /*19c90*/  IADD3 R18, P6, PT, R18, R2, RZ ;  /* 0x0000000212127210 */ /* 0x020fc80007fde0ff */
[----:B---3--:R-:W-:Y:S02]  /*19ca0*/  IADD3.X R19, PT, PT, R19, R0, RZ, P6, !PT ;  /* 0x0000000013137210 */ /* 0x008fe400037fe4ff */
[----:B--2---:R-:W-:Y:S01]  /*19cb0*/  IADD3 R14, P6, PT, R14, R2, RZ ;  /* 0x000000020e0e7210 */ /* 0x004fe20007fde0ff */
[----:B-1----:R-:W-:Y:S01]  /*19cc0*/  IMAD.MOV.U32 R6, RZ, RZ, R18 ;  /* 0x000000ffff067224 */ /* 0x002fe200078e0012 */
[----:B------:R-:W-:-:S03]  /*19cd0*/  MOV R7, R19 ;  /* 0x0000001300077202 */ /* 0x000fc60000000f00 */
[----:B------:R-:W-:Y:S01]  /*19ce0*/  IMAD.X R15, R15, 0x1, R0, P6 ;  /* 0x000000010f0f7824 */ /* 0x000fe200030e0600 */
[----:B------:R-:W-:Y:S04]  /*19cf0*/  STL [R1+0x70], R18 ;  /* 0x0000701201007387 */ /* 0x000fe80000100800 */
[----:B------:R1:W-:Y:S01]  /*19d00*/  LDGSTS.E [R88+0x4200], desc[UR6][R6.64], P4 ;  /* 0x0420000006587fae */ /* 0x0003e2000a1a1006 */
[----:B------:R-:W-:-:S03]  /*19d10*/  ISETP.GT.AND P4, PT, R4, 0x12, PT ;  /* 0x000000120400780c */ /* 0x000fc60003f84270 */
[----:B------:R-:W-:Y:S01]  /*19d20*/  STL [R1+0x6c], R19 ;  /* 0x00006c1301007387 */ /* 0x000fe20000100800 */
[----:B----4-:R-:W-:-:S04]  /*19d30*/  IADD3 R12, P6, PT, R12, R2, RZ ;  /* 0x000000020c0c7210 */ /* 0x010fc80007fde0ff */
[----:B------:R-:W-:Y:S02]  /*19d40*/  IADD3.X R13, PT, PT, R13, R0, RZ, P6, !PT ;  /* 0x000000000d0d7210 */ /* 0x000fe400037fe4ff */
[----:B------:R-:W-:Y:S01]  /*19d50*/  IADD3 R16, P6, PT, R16, R2, RZ ;  /* 0x0000000210107210 */ /* 0x000fe20007fde0ff */
[----:B------:R-:W-:Y:S01]  /*19d60*/  STL [R1+0x78], R14 ;  /* 0x0000780e01007387 */ /* 0x000fe20000100800 */
[----:B------:R-:W-:Y:S01]  /*19d70*/  SEL R5, RZ, 0x4, !P4 ;  /* 0x00000004ff057807 */ /* 0x000fe20006000000 */
[----:B-1----:R-:W-:Y:S02]  /*19d80*/  IMAD.MOV.U32 R7, RZ, RZ, R15 ;  /* 0x000000ffff077224 */ /* 0x002fe400078e000f */
[----:B------:R1:W-:Y:S01]  /*19d90*/  STL [R1+0x74], R15 ;  /* 0x0000740f01007387 */ /* 0x0003e20000100800 */
[----:B------:R-:W-:-:S03]  /*19da0*/  IMAD.X R17, R17, 0x1, R0, P6 ;  /* 0x0000000111117824 */ /* 0x000fc600030e0600 */
[----:B------:R-:W-:Y:S01]  /*19db0*/  STL [R1+0x80], R12 ;  /* 0x0000800c01007387 */ /* 0x000fe20000100800 */
[----:B------:R-:W-:-:S03]  /*19dc0*/  IMAD.MOV.U32 R6, RZ, RZ, R14 ;  /* 0x000000ffff067224 */ /* 0x000fc600078e000e */
[----:B------:R2:W-:Y:S01]  /*19dd0*/  STL [R1+0x7c], R13 ;  /* 0x00007c0d01007387 */ /* 0x0005e20000100800 */
[----:B------:R-:W-:-:S03]  /*19de0*/  SEL R5, R5, RZ, !P2 ;  /* 0x000000ff05057207 */ /* 0x000fc60005000000 */
[----:B-1----:R-:W3:Y:S04]  /*19df0*/  LDL.LU R15, [R1+0x9c] ;  /* 0x00009c00010f7983 */ /* 0x002ee80000300800 */
[----:B------:R-:W-:Y:S04]  /*19e00*/  STL [R1+0x88], R16 ;  /* 0x0000881001007387 */ /* 0x000fe80000100800 */
[----:B------:R-:W-:Y:S01]  /*19e10*/  STL [R1+0x84], R17 ;  /* 0x0000841101007387 */ /* 0x000fe20000100800 */
[----:B------:R-:W-:-:S03]  /*19e20*/  ISETP.NE.U32.AND P4, PT, R5, RZ, PT ;  /* 0x000000ff0500720c */ /* 0x000fc60003f85070 */
[----:B------:R-:W4:Y:S04]  /*19e30*/  LDL.LU R14, [R1+0xa0] ;  /* 0x0000a000010e7983 */ /* 0x000f280000300800 */
[----:B------:R1:W-:Y:S02]  /*19e40*/  LDGSTS.E [R88+0x4400], desc[UR6][R6.64], P3 ;  /* 0x0440000006587fae */ /* 0x0003e400099a1006 */
[----:B-1----:R-:W-:Y:S01]  /*19e50*/  MOV R7, R13 ;  /* 0x0000000d00077202 */ /* 0x002fe20000000f00 */
[----:B------:R-:W-:Y:S01]  /*19e60*/  IMAD.MOV.U32 R6, RZ, RZ, R12 ;  /* 0x000000ffff067224 */ /* 0x000fe200078e000c */
[----:B--2---:R-:W2:Y:S04]  /*19e70*/  LDL.LU R13, [R1+0xa4] ;  /* 0x0000a400010d7983 */ /* 0x004ea80000300800 */
[----:B------:R-:W5:Y:S04]  /*19e80*/  LDL.LU R12, [R1+0xa8] ;  /* 0x0000a800010c7983 */ /* 0x000f680000300800 */
[----:B------:R1:W-:Y:S01]  /*19e90*/  LDGSTS.E [R88+0x4600], desc[UR6][R6.64], P3 ;  /* 0x0460000006587fae */ /* 0x0003e200099a1006 */
[----:B------:R-:W-:-:S04]  /*19ea0*/  IADD3 R10, P6, PT, R10, R2, RZ ;  /* 0x000000020a0a7210 */ /* 0x000fc80007fde0ff */
[----:B------:R-:W-:Y:S02]  /*19eb0*/  IADD3.X R11, PT, PT, R11, R0, RZ, P6, !PT ;  /* 0x000000000b0b7210 */ /* 0x000fe400037fe4ff */
[----:B------:R-:W-:Y:S01]  /*19ec0*/  IADD3 R8, P6, PT, R8, R2, RZ ;  /* 0x0000000208087210 */ /* 0x000fe20007fde0ff */
[----:B------:R-:W-:Y:S01]  /*19ed0*/  STL [R1+0x90], R10 ;  /* 0x0000900a01007387 */ /* 0x000fe20000100800 */
[----:B-1----:R-:W-:-:S03]  /*19ee0*/  IMAD.MOV.U32 R6, RZ, RZ, R16 ;  /* 0x000000ffff067224 */ /* 0x002fc600078e0010 */
[----:B------:R-:W-:Y:S01]  /*19ef0*/  IMAD.X R9, R9, 0x1, R0, P6 ;  /* 0x0000000109097824 */ /* 0x000fe200030e0600 */
[----:B------:R1:W-:Y:S01]  /*19f00*/  STL [R1+0x8c], R11 ;  /* 0x00008c0b01007387 */ /* 0x0003e20000100800 */
[----:B------:R-:W-:-:S03]  /*19f10*/  IMAD.MOV.U32 R7, RZ, RZ, R17 ;  /* 0x000000ffff077224 */ /* 0x000fc600078e0011 */
[----:B------:R-:W2:Y:S04]  /*19f20*/  LDL.LU R19, [R1+0xac] ;  /* 0x0000ac0001137983 */ /* 0x000ea80000300800 */
[----:B------:R-:W-:Y:S04]  /*19f30*/  STL [R1+0x98], R8 ;  /* 0x0000980801007387 */ /* 0x000fe80000100800 */
[----:B------:R1:W-:Y:S04]  /*19f40*/  STL [R1+0x94], R9 ;  /* 0x0000940901007387 */ /* 0x0003e80000100800 */
[----:B------:R-:W2:Y:S04]  /*19f50*/  LDL.LU R18, [R1+0xb0] ;  /* 0x0000b00001127983 */ /* 0x000ea80000300800 */
[----:B------:R1:W-:Y:S02]  /*19f60*/  LDGSTS.E [R88+0x4800], desc[UR6][R6.64], P4 ;  /* 0x0480000006587fae */ /* 0x0003e4000a1a1006 */
[----:B-1----:R-:W-:Y:S01]  /*19f70*/  IMAD.MOV.U32 R6, RZ, RZ, R10 ;  /* 0x000000ffff067224 */ /* 0x002fe200078e000a */
[----:B------:R-:W-:-:S02]  /*19f80*/  MOV R7, R11 ;  /* 0x0000000b00077202 */ /* 0x000fc40000000f00 */
[----:B------:R-:W2:Y:S04]  /*19f90*/  LDL.LU R11, [R1+0xb4] ;  /* 0x0000b400010b7983 */ /* 0x000ea80000300800 */
[----:B------:R-:W2:Y:S04]  /*19fa0*/  LDL.LU R10, [R1+0xb8] ;  /* 0x0000b800010a7983 */ /* 0x000ea80000300800 */
[----:B------:R1:W-:Y:S02]  /*19fb0*/  LDGSTS.E [R88+0x4a00], desc[UR6][R6.64], P4 ;  /* 0x04a0000006587fae */ /* 0x0003e4000a1a1006 */
[----:B-1----:R-:W-:-:S02]  /*19fc0*/  IMAD.MOV.U32 R7, RZ, RZ, R9 ;  /* 0x000000ffff077224 */ /* 0x002fc400078e0009 */
[----:B------:R-:W-:Y:S01]  /*19fd0*/  IMAD.MOV.U32 R6, RZ, RZ, R8 ;  /* 0x000000ffff067224 */ /* 0x000fe200078e0008 */
[----:B------:R-:W2:Y:S04]  /*19fe0*/  LDL.LU R9, [R1+0xbc] ;  /* 0x0000bc0001097983 */ /* 0x000ea80000300800 */
[----:B------:R-:W2:Y:S04]  /*19ff0*/  LDL.LU R8, [R1+0xc0] ;  /* 0x0000c00001087983 */ /* 0x000ea80000300800 */
[----:B------:R-:W2:Y:S04]  /*1a000*/  LDL.LU R17, [R1+0xc4] ;  /* 0x0000c40001117983 */ /* 0x000ea80000300800 */
[----:B------:R-:W2:Y:S01]  /*1a010*/  LDL.LU R16, [R1+0xc8] ;  /* 0x0000c80001107983 */ /* 0x000ea20000300800 */
        /* <DEDUP_REMOVED lines=16> */
[----:B-----5:R-:W-:-:S05]  /*1a120*/  IADD3 R12, P6, PT, R12, R2, RZ ;  /* 0x000000020c0c7210 */ /* 0x020fca0007fde0ff */
[----:B--2---:R-:W-:Y:S01]  /*1a130*/  IMAD.X R13, R13, 0x1, R0, P6 ;  /* 0x000000010d0d7824 */ /* 0x004fe200030e0600 */
        /* <DEDUP_REMOVED lines=10> */
[----:B------:R-:W-:-:S03]  /*1a1e0*/  SEL R5, R5, RZ, !P2 ;  /* 0x000000ff05057207 */ /* 0x000fc60005000000 */
[----:B------:R1:W-:Y:S01]  /*1a1f0*/  LDGSTS.E [R88+0x5000], desc[UR6][R6.64], P4 ;  /* 0x0500000006587fae */ /* 0x0003e2000a1a1006 */
[----:B------:R-:W-:-:S04]  /*1a200*/  IADD3 R18, P6, PT, R18, R2, RZ ;  /* 0x0000000212127210 */ /* 0x000fc80007fde0ff */
[----:B------:R-:W-:Y:S01]  /*1a210*/  IADD3.X R19, PT, PT, R19, R0, RZ, P6, !PT ;  /* 0x0000000013137210 */ /* 0x000fe200037fe4ff */
[----:B-1----:R-:W-:Y:S01]  /*1a220*/  IMAD.MOV.U32 R6, RZ, RZ, R18 ;  /* 0x000000ffff067224 */ /* 0x002fe200078e0012 */
[----:B------:R-:W-:Y:S01]  /*1a230*/  ISETP.NE.U32.AND P3, PT, R5, RZ, PT ;  /* 0x000000ff0500720c */ /* 0x000fe20003f65070 */
[----:B------:R-:W-:Y:S01]  /*1a240*/  STL [R1+0xb0], R18 ;  /* 0x0000b01201007387 */ /* 0x000fe20000100800 */
[----:B------:R-:W-:Y:S02]  /*1a250*/  MOV R7, R19 ;  /* 0x0000001300077202 */ /* 0x000fe40000000f00 */
[-C--:B------:R-:W-:Y:S01]  /*1a260*/  IADD3 R10, P6, PT, R10, R2.reuse, RZ ;  /* 0x000000020a0a7210 */ /* 0x080fe20007fde0ff */
[----:B------:R-:W-:Y:S04]  /*1a270*/  STL [R1+0xac], R19 ;  /* 0x0000ac1301007387 */ /* 0x000fe80000100800 */
[----:B------:R-:W-:Y:S01]  /*1a280*/  IMAD.X R11, R11, 0x1, R0, P6 ;  /* 0x000000010b0b7824 */ /* 0x000fe200030e0600 */
[----:B------:R-:W-:Y:S04]  /*1a290*/  STL [R1+0xb8], R10 ;  /* 0x0000b80a01007387 */ /* 0x000fe80000100800 */
[----:B------:R1:W-:Y:S04]  /*1a2a0*/  STL [R1+0xb4], R11 ;  /* 0x0000b40b01007387 */ /* 0x0003e80000100800 */
        /* <DEDUP_REMOVED lines=165> */
[----:B------:R-:W-:Y:S02]  /*1ad00*/  ISETP.NE.U32.AND P3, PT, R5, RZ, PT ;  /* 0x000000ff0500720c */ /* 0x000fe40003f65070 */
[----:B------:R-:W-:-:S04]  /*1ad10*/  IADD3 R18, P6, PT, R18, R2, RZ ;  /* 0x0000000212127210 */ /* 0x000fc80007fde0ff */
[----:B------:R-:W-:Y:S01]  /*1ad20*/  IADD3.X R19, PT, PT, R19, R0, RZ, P6, !PT ;  /* 0x0000000013137210 */ /* 0x000fe200037fe4ff */
[----:B-1----:R-:W-:Y:S01]  /*1ad30*/  IMAD.MOV.U32 R6, RZ, RZ, R18 ;  /* 0x000000ffff067224 */ /* 0x002fe200078e0012 */
[----:B------:R-:W-:Y:S02]  /*1ad40*/  STL [R1+0x130], R18 ;  /* 0x0001301201007387 */ /* 0x000fe40000100800 */
        /* <DEDUP_REMOVED lines=292> */
[----:B------:R1:W-:Y:S02]  /*1bf90*/  LDGSTS.E [R88+0xa600], desc[UR6][R6.64], P3 ;  /* 0x0a60000006587fae */ /* 0x0003e400099a1006 */
[----:B-1----:R-:W-:-:S02]  /*1bfa0*/  IMAD.MOV.U32 R6, RZ, RZ, R16 ;  /* 0x000000ffff067224 */ /* 0x002fc400078e0010 */
[----:B------:R-:W-:-:S05]  /*1bfb0*/  IMAD.MOV.U32 R7, RZ, RZ, R17 ;  /* 0x000000ffff077224 */ /* 0x000fca00078e0011 */
[----:B------:R1:W-:Y:S01]  /*1bfc0*/  LDGSTS.E [R88+0xa800], desc[UR6][R6.64], P4 ;  /* 0x0a80000006587fae */ /* 0x0003e2000a1a1006 */
[----:B------:R-:W-:-:S04]  /*1bfd0*/  IADD3 R10, P6, PT, R10, R2, RZ ;  /* 0x000000020a0a7210 */ /* 0x000fc80007fde0ff */
[----:B------:R-:W-:Y:S02]  /*1bfe0*/  IADD3.X R11, PT, PT, R11, R0, RZ, P6, !PT ;  /* 0x000000000b0b7210 */ /* 0x000fe400037fe4ff */
[----:B------:R-:W-:Y:S01]  /*1bff0*/  IADD3 R8, P6, PT, R8, R2, RZ ;  /* 0x0000000208087210 */ /* 0x000fe20007fde0ff */
[----:B------:R-:W-:Y:S04]  /*1c000*/  STL [R1+0x210], R10 ;  /* 0x0002100a01007387 */ /* 0x000fe80000100800 */
[----:B------:R-:W-:Y:S01]  /*1c010*/  IMAD.X R9, R9, 0x1, R0, P6 ;  /* 0x0000000109097824 */ /* 0x000fe200030e0600 */
[----:B------:R1:W-:Y:S04]  /*1c020*/  STL [R1+0x20c], R11 ;  /* 0x00020c0b01007387 */ /* 0x0003e80000100800 */
[----:B------:R-:W2:Y:S04]  /*1c030*/  LDL.LU R19, [R1+0x22c] ;  /* 0x00022c0001137983 */ /* 0x000ea80000300800 */
[----:B------:R-:W-:Y:S04]  /*1c040*/  STL [R1+0x218], R8 ;  /* 0x0002180801007387 */ /* 0x000fe80000100800 */
[----:B------:R1:W-:Y:S02]  /*1c050*/  STL [R1+0x214], R9 ;  /* 0x0002140901007387 */ /* 0x0003e40000100800 */
[----:B-1----:R-:W-:-:S02]  /*1c060*/  IMAD.MOV.U32 R6, RZ, RZ, R10 ;  /* 0x000000ffff067224 */ /* 0x002fc400078e000a */
[----:B------:R-:W2:Y:S01]  /*1c070*/  LDL.LU R18, [R1+0x230] ;  /* 0x0002300001127983 */ /* 0x000ea20000300800 */
[----:B------:R-:W-:-:S03]  /*1c080*/  MOV R7, R11 ;  /* 0x0000000b00077202 */ /* 0x000fc60000000f00 */
        /* <DEDUP_REMOVED lines=41> */
[----:B------:R-:W-:Y:S02]  /*1c320*/  IADD3.X R19, PT, PT, R19, R0, RZ, P6, !PT ;  /* 0x0000000013137210 */ /* 0x000fe400037fe4ff */
        /* <DEDUP_REMOVED lines=10> */
[----:B------:R-:W-:Y:S04]  /*1c3d0*/  STL [R1+0x238], R10 ;  /* 0x0002380a01007387 */ /* 0x000fe80000100800 */
[----:B------:R1:W-:Y:S01]  /*1c3e0*/  STL [R1+0x234], R11 ;  /* 0x0002340b01007387 */ /* 0x0003e20000100800 */
[----:B------:R-:W-:Y:S02]  /*1c3f0*/  IMAD.X R17, R17, 0x1, R0, P6 ;  /* 0x0000000111117824 */ /* 0x000fe400030e0600 */
[----:B-1----:R-:W-:Y:S01]  /*1c400*/  IMAD.MOV.U32 R7, RZ, RZ, R11 ;  /* 0x000000ffff077224 */ /* 0x002fe200078e000b */
[----:B------:R-:W-:Y:S01]  /*1c410*/  STL [R1+0x240], R8 ;  /* 0x0002400801007387 */ /* 0x000fe20000100800 */
[----:B------:R-:W-:-:S03]  /*1c420*/  IMAD.MOV.U32 R6, RZ, RZ, R10 ;  /* 0x000000ffff067224 */ /* 0x000fc600078e000a */
        /* <DEDUP_REMOVED lines=1586> */
[----:B------:R1:W-:Y:S04]  /*22750*/  STL [R1+0x6d0], R16 ;  /* 0x0006d01001007387 */ /* 0x0003e80000100800 */
        /* <DEDUP_REMOVED lines=10> */
[----:B------:R-:W-:Y:S02]  /*22800*/  SEL R5, R5, RZ, !P2 ;  /* 0x000000ff05057207 */ /* 0x000fe40005000000 */
[----:B------:R-:W-:Y:S02]  /*22810*/  ISETP.GT.AND P3, PT, R4, 0x77, PT ;  /* 0x000000770400780c */ /* 0x000fe40003f64270 */
[----:B------:R-:W-:Y:S02]  /*22820*/  ISETP.NE.U32.AND P4, PT, R5, RZ, PT ;  /* 0x000000ff0500720c */ /* 0x000fe40003f85070 */
[----:B------:R-:W-:Y:S01]  /*22830*/  SEL R5, RZ, 0x4, !P3 ;  /* 0x00000004ff057807 */ /* 0x000fe20005800000 */
[----:B-1----:R-:W-:Y:S02]  /*22840*/  IMAD.MOV.U32 R6, RZ, RZ, R16 ;  /* 0x000000ffff067224 */ /* 0x002fe400078e0010 */
[----:B------:R-:W-:Y:S01]  /*22850*/  IMAD.MOV.U32 R7, RZ, RZ, R17 ;  /* 0x000000ffff077224 */ /* 0x000fe200078e0011 */
[----:B------:R-:W-:-:S04]  /*22860*/  SEL R5, R5, RZ, !P2 ;  /* 0x000000ff05057207 */ /* 0x000fc80005000000 */
[----:B------:R-:W-:-:S03]  /*22870*/  ISETP.NE.U32.AND P3, PT, R5, RZ, PT ;  /* 0x000000ff0500720c */ /* 0x000fc60003f65070 */
[----:B------:R1:W-:Y:S01]  /*22880*/  LDGSTS.E [R88+0x1d800], desc[UR6][R6.64], P4 ;  /* 0x1d80000006587fae */ /* 0x0003e2000a1a1006 */
        /* <DEDUP_REMOVED lines=8> */
[----:B------:R4:W-:Y:S04]  /*22910*/  STL [R1+0x6dc], R13 ;  /* 0x0006dc0d01007387 */ /* 0x0009e80000100800 */
[----:B------:R-:W5:Y:S01]  /*22920*/  LDL.LU R18, [R1+0x6f8] ;  /* 0x0006f80001127983 */ /* 0x000f620000300800 */
[----:B-1----:R-:W-:Y:S01]  /*22930*/  IMAD.MOV.U32 R6, RZ, RZ, R14 ;  /* 0x000000ffff067224 */ /* 0x002fe200078e000e */
[----:B------:R-:W-:-:S02]  /*22940*/  MOV R7, R15 ;  /* 0x0000000f00077202 */ /* 0x000fc40000000f00 */
[----:B------:R-:W3:Y:S04]  /*22950*/  LDL.LU R16, [R1+0x6fc] ;  /* 0x0006fc0001107983 */ /* 0x000ee80000300800 */
[----:B--2---:R-:W2:Y:S04]  /*22960*/  LDL.LU R15, [R1+0x700] ;  /* 0x00070000010f7983 */ /* 0x004ea80000300800 */
[----:B------:R1:W-:Y:S04]  /*22970*/  LDGSTS.E [R88+0x1da00], desc[UR6][R6.64], P4 ;  /* 0x1da0000006587fae */ /* 0x0003e8000a1a1006 */
[----:B------:R-:W2:Y:S01]  /*22980*/  LDL.LU R14, [R1+0x704] ;  /* 0x00070400010e7983 */ /* 0x000ea20000300800 */
[----:B-1----:R-:W-:-:S03]  /*22990*/  IMAD.MOV.U32 R7, RZ, RZ, R13 ;  /* 0x000000ffff077224 */ /* 0x002fc600078e000d */
[----:B----4-:R-:W4:Y:S01]  /*229a0*/  LDL.LU R13, [R1+0x708] ;  /* 0x00070800010d7983 */ /* 0x010f220000300800 */
[----:B------:R-:W-:-:S03]  /*229b0*/  IMAD.MOV.U32 R6, RZ, RZ, R12 ;  /* 0x000000ffff067224 */ /* 0x000fc600078e000c */
[----:B------:R-:W4:Y:S04]  /*229c0*/  LDL.LU R17, [R1+0x70c] ;  /* 0x00070c0001117983 */ /* 0x000f280000300800 */
[----:B------:R-:W4:Y:S04]  /*229d0*/  LDL.LU R12, [R1+0x710] ;  /* 0x00071000010c7983 */ /* 0x000f280000300800 */
[----:B------:R1:W-:Y:S01]  /*229e0*/  LDGSTS.E [R88+0x1dc00], desc[UR6][R6.64], P3 ;  /* 0x1dc0000006587fae */ /* 0x0003e200099a1006 */
[----:B------:R-:W-:-:S04]  /*229f0*/  IADD3 R10, P6, PT, R10, R2, RZ ;  /* 0x000000020a0a7210 */ /* 0x000fc80007fde0ff */
[----:B------:R-:W-:Y:S01]  /*22a00*/  IADD3.X R11, PT, PT, R11, R0, RZ, P6, !PT ;  /* 0x000000000b0b7210 */ /* 0x000fe200037fe4ff */
[----:B-1----:R-:W-:Y:S01]  /*22a10*/  IMAD.MOV.U32 R6, RZ, RZ, R10 ;  /* 0x000000ffff067224 */ /* 0x002fe200078e000a */
[----:B------:R1:W-:Y:S02]  /*22a20*/  STL [R1+0x6e8], R10 ;  /* 0x0006e80a01007387 */ /* 0x0003e40000100800 */
[----:B------:R-:W-:Y:S02]  /*22a30*/  MOV R7, R11 ;  /* 0x0000000b00077202 */ /* 0x000fe40000000f00 */
[----:B------:R-:W-:Y:S04]  /*22a40*/  STL [R1+0x6e4], R11 ;  /* 0x0006e40b01007387 */ /* 0x000fe80000100800 */
[----:B------:R1:W-:Y:S01]  /*22a50*/  LDGSTS.E [R88+0x1de00], desc[UR6][R6.64], P3 ;  /* 0x1de0000006587fae */ /* 0x0003e200099a1006 */
[----:B------:R-:W-:-:S05]  /*22a60*/  IADD3 R8, P6, PT, R8, R2, RZ ;  /* 0x0000000208087210 */ /* 0x000fca0007fde0ff */
[----:B------:R-:W-:Y:S01]  /*22a70*/  IMAD.X R9, R9, 0x1, R0, P6 ;  /* 0x0000000109097824 */ /* 0x000fe200030e0600 */
[----:B------:R-:W-:Y:S03]  /*22a80*/  STL [R1+0x6f0], R8 ;  /* 0x0006f00801007387 */ /* 0x000fe60000100800 */
[----:B-1----:R-:W-:Y:S01]  /*22a90*/  IMAD.MOV.U32 R7, RZ, RZ, R9 ;  /* 0x000000ffff077224 */ /* 0x002fe200078e0009 */
[----:B------:R1:W-:Y:S04]  /*22aa0*/  STL [R1+0x6ec], R9 ;  /* 0x0006ec0901007387 */ /* 0x0003e80000100800 */
[----:B------:R-:W4:Y:S01]  /*22ab0*/  LDL.LU R10, [R1+0x714] ;  /* 0x00071400010a7983 */ /* 0x000f220000300800 */
[----:B------:R-:W-:-:S03]  /*22ac0*/  IMAD.MOV.U32 R6, RZ, RZ, R8 ;  /* 0x000000ffff067224 */ /* 0x000fc600078e0008 */
[----:B-1----:R-:W4:Y:S04]  /*22ad0*/  LDL.LU R9, [R1+0x718] ;  /* 0x0007180001097983 */ /* 0x002f280000300800 */
        /* <DEDUP_REMOVED lines=19> */
[----:B------:R-:W-:Y:S02]  /*22c10*/  ISETP.GT.AND P4, PT, R4, 0x7a, PT ;  /* 0x0000007a0400780c */ /* 0x000fe40003f84270 */
[----:B----4-:R-:W-:-:S04]  /*22c20*/  IADD3 R13, P6, PT, R13, R2, RZ ;  /* 0x000000020d0d7210 */ /* 0x010fc80007fde0ff */
[----:B------:R-:W-:Y:S01]  /*22c30*/  IADD3.X R14, PT, PT, R14, R0, RZ, P6, !PT ;  /* 0x000000000e0e7210 */ /* 0x000fe200037fe4ff */
[----:B------:R-:W-:Y:S01]  /*22c40*/  STL [R1+0x6f4], R19 ;  /* 0x0006f41301007387 */ /* 0x000fe20000100800 */
[----:B------:R-:W-:-:S03]  /*22c50*/  IADD3 R12, P6, PT, R12, R2, RZ ;  /* 0x000000020c0c7210 */ /* 0x000fc60007fde0ff */
        /* <DEDUP_REMOVED lines=32> */
[----:B-1----:R-:W-:-:S02]  /*22e60*/  MOV R7, R10 ;  /* 0x0000000a00077202 */ /* 0x002fc40000000f00 */
[----:B------:R-:W2:Y:S01]  /*22e70*/  LDL.LU R18, [R1+0x738] ;  /* 0x0007380001127983 */ /* 0x000ea20000300800 */
[----:B------:R-:W-:-:S03]  /*22e80*/  IMAD.MOV.U32 R6, RZ, RZ, R9 ;  /* 0x000000ffff067224 */ /* 0x000fc600078e0009 */
[----:B------:R-:W2:Y:S04]  /*22e90*/  LDL.LU R10, [R1+0x73c] ;  /* 0x00073c00010a7983 */ /* 0x000ea80000300800 */
[----:B------:R-:W2:Y:S01]  /*22ea0*/  LDL.LU R9, [R1+0x740] ;  /* 0x0007400001097983 */ /* 0x000ea20000300800 */
[----:B------:R-:W-:-:S03]  /*22eb0*/  ISETP.GT.AND P3, PT, R4, 0x7b, PT ;  /* 0x0000007b0400780c */ /* 0x000fc60003f64270 */
[----:B------:R1:W-:Y:S01]  /*22ec0*/  LDGSTS.E [R88+0x1ea00], desc[UR6][R6.64], P4 ;  /* 0x1ea0000006587fae */ /* 0x0003e2000a1a1006 */
[----:B------:R-:W-:-:S03]  /*22ed0*/  SEL R5, RZ, 0x4, !P3 ;  /* 0x00000004ff057807 */ /* 0x000fc60005800000 */
[----:B------:R-:W2:Y:S01]  /*22ee0*/  LDL.LU R17, [R1+0x744] ;  /* 0x0007440001117983 */ /* 0x000ea20000300800 */
[----:B------:R-:W-:Y:S02]  /*22ef0*/  SEL R5, R5, RZ, !P2 ;  /* 0x000000ff05057207 */ /* 0x000fe40005000000 */
[----:B------:R-:W-:Y:S01]  /*22f00*/  ISETP.GT.AND P4, PT, R4, 0x7c, PT ;  /* 0x0000007c0400780c */ /* 0x000fe20003f84270 */
[----:B------:R-:W2:Y:S01]  /*22f10*/  LDL.LU R12, [R1+0x748] ;  /* 0x00074800010c7983 */ /* 0x000ea20000300800 */
[----:B------:R-:W-:Y:S02]  /*22f20*/  ISETP.NE.U32.AND P3, PT, R5, RZ, PT ;  /* 0x000000ff0500720c */ /* 0x000fe40003f65070 */
[----:B------:R-:W-:Y:S01]  /*22f30*/  SEL R5, RZ, 0x4, !P4 ;  /* 0x00000004ff057807 */ /* 0x000fe20006000000 */
[----:B-1----:R-:W-:Y:S02]  /*22f40*/  IMAD.MOV.U32 R7, RZ, RZ, R11 ;  /* 0x000000ffff077224 */ /* 0x002fe400078e000b */
[----:B------:R-:W-:Y:S01]  /*22f50*/  IMAD.MOV.U32 R6, RZ, RZ, R8 ;  /* 0x000000ffff067224 */ /* 0x000fe200078e0008 */
[----:B------:R-:W2:Y:S01]  /*22f60*/  LDL.LU R11, [R1+0x74c] ;  /* 0x00074c00010b7983 */ /* 0x000ea20000300800 */
[----:B------:R-:W-:-:S03]  /*22f70*/  SEL R5, R5, RZ, !P2 ;  /* 0x000000ff05057207 */ /* 0x000fc60005000000 */
[----:B------:R-:W2:Y:S01]  /*22f80*/  LDL.LU R8, [R1+0x750] ;  /* 0x0007500001087983 */ /* 0x000ea20000300800 */
[----:B------:R-:W-:-:S03]  /*22f90*/  ISETP.NE.U32.AND P4, PT, R5, RZ, PT ;  /* 0x000000ff0500720c */ /* 0x000fc60003f85070 */
[----:B------:R1:W-:Y:S01]  /*22fa0*/  LDGSTS.E [R88+0x1ec00], desc[UR6][R6.64], P3 ;  /* 0x1ec0000006587fae */ /* 0x0003e200099a1006 */
[----:B----4-:R-:W-:-:S04]  /*22fb0*/  IADD3 R15, P6, PT, R15, R2, RZ ;  /* 0x000000020f0f7210 */ /* 0x010fc80007fde0ff */
[----:B---3--:R-:W-:Y:S01]  /*22fc0*/  IADD3.X R16, PT, PT, R16, R0, RZ, P6, !PT ;  /* 0x0000000010107210 */ /* 0x008fe200037fe4ff */
[----:B-1----:R-:W-:Y:S01]  /*22fd0*/  IMAD.MOV.U32 R6, RZ, RZ, R15 ;  /* 0x000000ffff067224 */ /* 0x002fe200078e000f */
[----:B------:R-:W-:Y:S02]  /*22fe0*/  STL [R1+0x728], R15 ;  /* 0x0007280f01007387 */ /* 0x000fe40000100800 */
[----:B------:R-:W-:Y:S02]  /*22ff0*/  MOV R7, R16 ;  /* 0x0000001000077202 */ /* 0x000fe40000000f00 */
[----:B------:R1:W-:Y:S04]  /*23000*/  STL [R1+0x724], R16 ;  /* 0x0007241001007387 */ /* 0x0003e80000100800 */
[----:B------:R3:W-:Y:S01]  /*23010*/  LDGSTS.E [R88+0x1ee00], desc[UR6][R6.64], P3 ;  /* 0x1ee0000006587fae */ /* 0x0007e200099a1006 */
[----:B-----5:R-:W-:-:S05]  /*23020*/  IADD3 R13, P6, PT, R13, R2, RZ ;  /* 0x000000020d0d7210 */ /* 0x020fca0007fde0ff */
[----:B--2---:R-:W-:Y:S01]  /*23030*/  IMAD.X R14, R14, 0x1, R0, P6 ;  /* 0x000000010e0e7824 */ /* 0x004fe200030e0600 */
[----:B------:R-:W-:Y:S01]  /*23040*/  STL [R1+0x730], R13 ;  /* 0x0007300d01007387 */ /* 0x000fe20000100800 */
[----:B---3--:R-:W-:-:S03]  /*23050*/  IMAD.MOV.U32 R6, RZ, RZ, R13 ;  /* 0x000000ffff067224 */ /* 0x008fc600078e000d */
[----:B------:R2:W-:Y:S01]  /*23060*/  STL [R1+0x72c], R14 ;  /* 0x00072c0e01007387 */ /* 0x0005e20000100800 */
[----:B------:R-:W-:-:S03]  /*23070*/  IMAD.MOV.U32 R7, RZ, RZ, R14 ;  /* 0x000000ffff077224 */ /* 0x000fc600078e000e */
[----:B-1----:R-:W3:Y:S04]  /*23080*/  LDL.LU R16, [R1+0x754] ;  /* 0x0007540001107983 */ /* 0x002ee80000300800 */
[----:B------:R-:W4:Y:S04]  /*23090*/  LDL.LU R15, [R1+0x758] ;  /* 0x00075800010f7983 */ /* 0x000f280000300800 */
[----:B------:R1:W-:Y:S04]  /*230a0*/  LDGSTS.E [R88+0x1f000], desc[UR6][R6.64], P4 ;  /* 0x1f00000006587fae */ /* 0x0003e8000a1a1006 */
[----:B--2---:R-:W2:Y:S04]  /*230b0*/  LDL.LU R14, [R1+0x75c] ;  /* 0x00075c00010e7983 */ /* 0x004ea80000300800 */
[----:B------:R-:W5:Y:S01]  /*230c0*/  LDL.LU R13, [R1+0x760] ;  /* 0x00076000010d7983 */ /* 0x000f620000300800 */
[----:B------:R-:W-:-:S04]  /*230d0*/  IADD3 R18, P6, PT, R18, R2, RZ ;  /* 0x0000000212127210 */ /* 0x000fc80007fde0ff */
[----:B------:R-:W-:Y:S02]  /*230e0*/  IADD3.X R19, PT, PT, R19, R0, RZ, P6, !PT ;  /* 0x0000000013137210 */ /* 0x000fe400037fe4ff */
[----:B------:R-:W-:Y:S01]  /*230f0*/  IADD3 R9, P6, PT, R9, R2, RZ ;  /* 0x0000000209097210 */ /* 0x000fe20007fde0ff */
[----:B-1----:R-:W-:Y:S01]  /*23100*/  IMAD.MOV.U32 R6, RZ, RZ, R18 ;  /* 0x000000ffff067224 */ /* 0x002fe200078e0012 */
[----:B------:R-:W-:Y:S01]  /*23110*/  MOV R7, R19 ;  /* 0x0000001300077202 */ /* 0x000fe20000000f00 */
[----:B------:R-:W-:Y:S02]  /*23120*/  STL [R1+0x738], R18 ;  /* 0x0007381201007387 */ /* 0x000fe40000100800 */
[----:B------:R-:W-:Y:S02]  /*23130*/  IMAD.X R10, R10, 0x1, R0, P6 ;  /* 0x000000010a0a7824 */ /* 0x000fe400030e0600 */
[----:B------:R-:W-:Y:S04]  /*23140*/  STL [R1+0x734], R19 ;  /* 0x0007341301007387 */ /* 0x000fe80000100800 */
[----:B------:R1:W-:Y:S04]  /*23150*/  LDGSTS.E [R88+0x1f200], desc[UR6][R6.64], P4 ;  /* 0x1f20000006587fae */ /* 0x0003e8000a1a1006 */
[----:B------:R-:W-:Y:S04]  /*23160*/  STL [R1+0x740], R9 ;  /* 0x0007400901007387 */ /* 0x000fe80000100800 */
[----:B------:R1:W-:Y:S02]  /*23170*/  STL [R1+0x73c], R10 ;  /* 0x00073c0a01007387 */ /* 0x0003e40000100800 */
[----:B-1----:R-:W-:-:S02]  /*23180*/  IMAD.MOV.U32 R7, RZ, RZ, R10 ;  /* 0x000000ffff077224 */ /* 0x002fc400078e000a */
[----:B------:R-:W-:Y:S01]  /*23190*/  IMAD.MOV.U32 R6, RZ, RZ, R9 ;  /* 0x000000ffff067224 */ /* 0x000fe200078e0009 */
[----:B------:R-:W2:Y:S04]  /*231a0*/  LDL.LU R10, [R1+0x764] ;  /* 0x00076400010a7983 */ /* 0x000ea80000300800 */
[----:B------:R-:W2:Y:S01]  /*231b0*/  LDL.LU R9, [R1+0x768] ;  /* 0x0007680001097983 */ /* 0x000ea20000300800 */
[----:B------:R-:W-:-:S04]  /*231c0*/  ISETP.GT.AND P3, PT, R4, 0x7d, PT ;  /* 0x0000007d0400780c */ /* 0x000fc80003f64270 */
[----:B------:R-:W-:-:S04]  /*231d0*/  SEL R5, RZ, 0x4, !P3 ;  /* 0x00000004ff057807 */ /* 0x000fc80005800000 */
[----:B------:R-:W-:-:S04]  /*231e0*/  SEL R5, R5, RZ, !P2 ;  /* 0x000000ff05057207 */ /* 0x000fc80005000000 */
[----:B------:R-:W-:Y:S02]  /*231f0*/  ISETP.NE.U32.AND P3, PT, R5, RZ, PT ;  /* 0x000000ff0500720c */ /* 0x000fe40003f65070 */
[----:B------:R-:W-:Y:S02]  /*23200*/  ISETP.GT.AND P4, PT, R4, 0x7e, PT ;  /* 0x0000007e0400780c */ /* 0x000fe40003f84270 */
[----:B------:R-:W-:Y:S02]  /*23210*/  IADD3 R12, P6, PT, R12, R2, RZ ;  /* 0x000000020c0c7210 */ /* 0x000fe40007fde0ff */
[----:B------:R-:W-:Y:S02]  /*23220*/  SEL R5, RZ, 0x4, !P4 ;  /* 0x00000004ff057807 */ /* 0x000fe40006000000 */
[----:B------:R-:W-:Y:S02]  /*23230*/  IADD3.X R17, PT, PT, R17, R0, RZ, P6, !PT ;  /* 0x0000000011117210 */ /* 0x000fe400037fe4ff */
[----:B------:R-:W-:-:S02]  /*23240*/  IADD3 R8, P6, PT, R8, R2, RZ ;  /* 0x0000000208087210 */ /* 0x000fc40007fde0ff */
[----:B------:R-:W-:Y:S01]  /*23250*/  SEL R5, R5, RZ, !P2 ;  /* 0x000000ff05057207 */ /* 0x000fe20005000000 */
[----:B------:R1:W-:Y:S02]  /*23260*/  LDGSTS.E [R88+0x1f400], desc[UR6][R6.64], P3 ;  /* 0x1f40000006587fae */ /* 0x0003e400099a1006 */
[----:B------:R-:W-:Y:S01]  /*23270*/  IMAD.X R11, R11, 0x1, R0, P6 ;  /* 0x000000010b0b7824 */ /* 0x000fe200030e0600 */
[----:B------:R-:W-:Y:S01]  /*23280*/  ISETP.NE.U32.AND P4, PT, R5, RZ, PT ;  /* 0x000000ff0500720c */ /* 0x000fe20003f85070 */
[----:B------:R-:W-:Y:S04]  /*23290*/  STL [R1+0x748], R12 ;  /* 0x0007480c01007387 */ /* 0x000fe80000100800 */
[----:B------:R-:W-:Y:S01]  /*232a0*/  STL [R1+0x744], R17 ;  /* 0x0007441101007387 */ /* 0x000fe20000100800 */
[----:B-1----:R-:W-:Y:S01]  /*232b0*/  IMAD.MOV.U32 R6, RZ, RZ, R12 ;  /* 0x000000ffff067224 */ /* 0x002fe200078e000c */
[----:B------:R-:W-:-:S02]  /*232c0*/  MOV R7, R17 ;  /* 0x0000001100077202 */ /* 0x000fc40000000f00 */
[----:B------:R-:W-:Y:S04]  /*232d0*/  STL [R1+0x750], R8 ;  /* 0x0007500801007387 */ /* 0x000fe80000100800 */
[----:B------:R1:W-:Y:S04]  /*232e0*/  LDGSTS.E [R88+0x1f600], desc[UR6][R6.64], P3 ;  /* 0x1f60000006587fae */ /* 0x0003e800099a1006 */
[----:B------:R1:W-:Y:S02]  /*232f0*/  STL [R1+0x74c], R11 ;  /* 0x00074c0b01007387 */ /* 0x0003e40000100800 */
[----:B-1----:R-:W-:-:S02]  /*23300*/  IMAD.MOV.U32 R7, RZ, RZ, R11 ;  /* 0x000000ffff077224 */ /* 0x002fc400078e000b */
[----:B------:R-:W-:Y:S01]  /*23310*/  IMAD.MOV.U32 R6, RZ, RZ, R8 ;  /* 0x000000ffff067224 */ /* 0x000fe200078e0008 */
[----:B------:R-:W2:Y:S04]  /*23320*/  LDL.LU R11, [R1+0x76c] ;  /* 0x00076c00010b7983 */ /* 0x000ea80000300800 */
[----:B------:R-:W2:Y:S04]  /*23330*/  LDL.LU R8, [R1+0x770] ;  /* 0x0007700001087983 */ /* 0x000ea80000300800 */
[----:B------:R-:W2:Y:S04]  /*23340*/  LDL.LU R17, [R1+0x7ac] ;  /* 0x0007ac0001117983 */ /* 0x000ea80000300800 */
[----:B------:R-:W2:Y:S04]  /*23350*/  LDL.LU R12, [R1+0x7b0] ;  /* 0x0007b000010c7983 */ /* 0x000ea80000300800 */
[----:B------:R1:W-:Y:S01]  /*23360*/  LDGSTS.E [R88+0x1f800], desc[UR6][R6.64], P4 ;  /* 0x1f80000006587fae */ /* 0x0003e2000a1a1006 */
[----:B------:R-:W-:-:S04]  /*23370*/  ISETP.GT.AND P3, PT, R4, 0x7f, PT ;  /* 0x0000007f0400780c */ /* 0x000fc80003f64270 */
[----:B------:R-:W-:-:S04]  /*23380*/  SEL R5, RZ, 0x4, !P3 ;  /* 0x00000004ff057807 */ /* 0x000fc80005800000 */
[----:B------:R-:W-:-:S04]  /*23390*/  SEL R5, R5, RZ, !P2 ;  /* 0x000000ff05057207 */ /* 0x000fc80005000000 */
[----:B------:R-:W-:Y:S02]  /*233a0*/  ISETP.NE.U32.AND P3, PT, R5, RZ, PT ;  /* 0x000000ff0500720c */ /* 0x000fe40003f65070 */
[----:B----4-:R-:W-:-:S04]  /*233b0*/  IADD3 R15, P6, PT, R15, R2, RZ ;  /* 0x000000020f0f7210 */ /* 0x010fc80007fde0ff */
[----:B---3--:R-:W-:Y:S01]  /*233c0*/  IADD3.X R16, PT, PT, R16, R0, RZ, P6, !PT ;  /* 0x0000000010107210 */ /* 0x008fe200037fe4ff */
[----:B-1----:R-:W-:-:S03]  /*233d0*/  IMAD.MOV.U32 R6, RZ, RZ, R15 ;  /* 0x000000ffff067224 */ /* 0x002fc600078e000f */
[----:B------:R-:W-:Y:S02]  /*233e0*/  MOV R7, R16 ;  /* 0x0000001000077202 */ /* 0x000fe40000000f00 */
[----:B-----5:R-:W-:-:S03]  /*233f0*/  IADD3 R13, P6, PT, R13, R2, RZ ;  /* 0x000000020d0d7210 */ /* 0x020fc60007fde0ff */
[----:B------:R1:W-:Y:S02]  /*23400*/  LDGSTS.E [R88+0x1fa00], desc[UR6][R6.64], P4 ;  /* 0x1fa0000006587fae */ /* 0x0003e4000a1a1006 */
[----:B--2---:R-:W-:Y:S02]  /*23410*/  IMAD.X R14, R14, 0x1, R0, P6 ;  /* 0x000000010e0e7824 */ /* 0x004fe400030e0600 */
[----:B------:R2:W-:Y:S04]  /*23420*/  STL [R1+0x758], R15 ;  /* 0x0007580f01007387 */ /* 0x0005e80000100800 */
[----:B------:R-:W-:Y:S04]  /*23430*/  STL [R1+0x754], R16 ;  /* 0x0007541001007387 */ /* 0x000fe80000100800 */
[----:B------:R-:W-:Y:S04]  /*23440*/  STL [R1+0x760], R13 ;  /* 0x0007600d01007387 */ /* 0x000fe80000100800 */
[----:B------:R-:W-:Y:S01]  /*23450*/  STL [R1+0x75c], R14 ;  /* 0x00075c0e01007387 */ /* 0x000fe20000100800 */
[----:B------:R-:W-:-:S04]  /*23460*/  IADD3 R9, P4, PT, R9, R2, RZ ;  /* 0x0000000209097210 */ /* 0x000fc80007f9e0ff */
[----:B------:R-:W-:Y:S01]  /*23470*/  IADD3.X R10, PT, PT, R10, R0, RZ, P4, !PT ;  /* 0x000000000a0a7210 */ /* 0x000fe200027fe4ff */
[----:B------:R-:W-:Y:S04]  /*23480*/  STL [R1+0x768], R9 ;  /* 0x0007680901007387 */ /* 0x000fe80000100800 */
[----:B------:R3:W-:Y:S01]  /*23490*/  STL [R1+0x764], R10 ;  /* 0x0007640a01007387 */ /* 0x0007e20000100800 */
[----:B------:R-:W-:-:S03]  /*234a0*/  IMAD.MOV.U32 R5, RZ, RZ, R10 ;  /* 0x000000ffff057224 */ /* 0x000fc600078e000a */
[----:B--2---:R-:W2:Y:S04]  /*234b0*/  LDL.LU R15, [R1+0x7ec] ;  /* 0x0007ec00010f7983 */ /* 0x004ea80000300800 */
[----:B---3--:R-:W3:Y:S04]  /*234c0*/  LDL.LU R10, [R1+0x7f0] ;  /* 0x0007f000010a7983 */ /* 0x008ee80000300800 */
[----:B------:R-:W4:Y:S04]  /*234d0*/  LDL.LU R20, [R1+0x82c] ;  /* 0x00082c0001147983 */ /* 0x000f280000300800 */
[----:B------:R-:W5:Y:S01]  /*234e0*/  LDL.LU R16, [R1+0x830] ;  /* 0x0008300001107983 */ /* 0x000f620000300800 */
[----:B------:R-:W1:Y:S01]  /*234f0*/  S2R R21, SR_TID.X ;  /* 0x0000000000157919 */ /* 0x000e620000002100 */
[----:B------:R-:W1:Y:S02]  /*23500*/  S2R R18, SR_TID.X ;  /* 0x0000000000127919 */ /* 0x000e640000002100 */
[----:B-1----:R-:W-:Y:S01]  /*23510*/  IMAD.MOV.U32 R6, RZ, RZ, R13 ;  /* 0x000000ffff067224 */ /* 0x002fe200078e000d */
[----:B------:R-:W-:Y:S01]  /*23520*/  ISETP.GE.AND P4, PT, R82, R4, PT ;  /* 0x000000045200720c */ /* 0x000fe20003f86270 */
[----:B------:R-:W-:Y:S01]  /*23530*/  IMAD.MOV.U32 R7, RZ, RZ, R14 ;  /* 0x000000ffff077224 */ /* 0x000fe200078e000e */
[----:B------:R-:W4:Y:S01]  /*23540*/  LDL.LU R19, [R1+0x86c] ;  /* 0x00086c0001137983 */ /* 0x000f220000300800 */
[----:B------:R-:W-:Y:S01]  /*23550*/  IMAD.MOV.U32 R4, RZ, RZ, R9 ;  /* 0x000000ffff047224 */ /* 0x000fe200078e0009 */
[----:B------:R-:W-:-:S02]  /*23560*/  UIADD3 UR51, UPT, UPT, UR51, 0x1, URZ ;  /* 0x0000000133337890 */ /* 0x000fc4000fffe0ff */
[----:B------:R-:W-:Y:S04]  /*23570*/  LDGSTS.E [R88+0x1fc00], desc[UR6][R6.64], P3 ;  /* 0x1fc0000006587fae */ /* 0x000fe800099a1006 */
[----:B------:R-:W4:Y:S01]  /*23580*/  LDL.LU R14, [R1+0x870] ;  /* 0x00087000010e7983 */ /* 0x000f220000300800 */
[----:B------:R-:W-:-:S03]  /*23590*/  UISETP.GT.AND UP1, UPT, UR51, 0x1, UPT ;  /* 0x000000013300788c */ /* 0x000fc6000bf24270 */
[----:B------:R1:W-:Y:S04]  /*235a0*/  LDGSTS.E [R88+0x1fe00], desc[UR6][R4.64], P3 ;  /* 0x1fe0000004587fae */ /* 0x0003e800099a1006 */
[----:B------:R-:W4:Y:S01]  /*235b0*/  LDL.LU R13, [R1+0x8ac] ;  /* 0x0008ac00010d7983 */ /* 0x000f220000300800 */
[----:B------:R-:W-:-:S03]  /*235c0*/  USEL UR51, UR51, URZ, !UP1 ;  /* 0x000000ff33337287 */ /* 0x000fc6000c800000 */
[----:B------:R-:W4:Y:S01]  /*235d0*/  LDL.LU R9, [R1+0x8b0] ;  /* 0x0008b00001097983 */ /* 0x000f220000300800 */
[----:B-1----:R-:W-:-:S03]  /*235e0*/  SEL R4, RZ, 0x4, P4 ;  /* 0x00000004ff047807 */ /* 0x002fc60002000000 */
[----:B------:R-:W0:Y:S01]  /*235f0*/  LDGDEPBAR ;  /* 0x00000000000079af */ /* 0x000e220000000000 */
[----:B------:R-:W-:Y:S02]  /*23600*/  SHF.L.U32 R21, R21, 0x2, RZ ;  /* 0x0000000215157819 */ /* 0x000fe400000006ff */
[----:B------:R-:W-:Y:S02]  /*23610*/  SEL R4, R4, RZ, !P2 ;  /* 0x000000ff04047207 */ /* 0x000fe40005000000 */
[-C--:B------:R-:W-:Y:S02]  /*23620*/  IADD3 R8, P3, PT, R8, R80.reuse, RZ ;  /* 0x0000005008087210 */ /* 0x080fe40007f7e0ff */
[----:B------:R-:W-:Y:S02]  /*23630*/  LOP3.LUT R21, R21, 0x7c, RZ, 0xc0, !PT ;  /* 0x0000007c15157812 */ /* 0x000fe400078ec0ff */
[----:B------:R-:W-:Y:S02]  /*23640*/  LOP3.LUT R18, R18, 0x60, RZ, 0xc0, !PT ;  /* 0x0000006012127812 */ /* 0x000fe400078ec0ff */
[----:B------:R-:W-:Y:S01]  /*23650*/  ISETP.NE.U32.AND P2, PT, R4, RZ, PT ;  /* 0x000000ff0400720c */ /* 0x000fe20003f45070 */
[----:B------:R-:W-:Y:S01]  /*23660*/  ULEA UR8, UR51, UR46, 0xf ;  /* 0x0000002e33087291 */ /* 0x000fe2000f8e78ff */
[----:B------:R-:W-:Y:S01]  /*23670*/  IADD3 R12, P4, PT, R12, R80, RZ ;  /* 0x000000500c0c7210 */ /* 0x000fe20007f9e0ff */
[----:B------:R-:W-:-:S02]  /*23680*/  IMAD.X R11, R11, 0x1, R3, P3 ;  /* 0x000000010b0b7824 */ /* 0x000fc400018e0603 */
[----:B------:R-:W-:Y:S01]  /*23690*/  IMAD R18, R18, 0x100, R21 ;  /* 0x0000010012127824 */ /* 0x000fe200078e0215 */
[----:B------:R-:W-:Y:S01]  /*236a0*/  IADD3.X R17, PT, PT, R17, R3, RZ, P4, !PT ;  /* 0x0000000311117210 */ /* 0x000fe200027fe4ff */
[----:B------:R1:W-:Y:S01]  /*236b0*/  STL [R1+0x770], R8 ;  /* 0x0007700801007387 */ /* 0x0003e20000100800 */
[----:B------:R-:W-:Y:S01]  /*236c0*/  IMAD.MOV.U32 R4, RZ, RZ, R8 ;  /* 0x000000ffff047224 */ /* 0x000fe200078e0008 */
[----:B------:R-:W-:Y:S01]  /*236d0*/  MOV R5, R11 ;  /* 0x0000000b00057202 */ /* 0x000fe20000000f00 */
[----:B------:R-:W-:Y:S01]  /*236e0*/  VIADD R6, R18, UR8 ;  /* 0x0000000812067c36 */ /* 0x000fe20008000000 */
[----:B------:R1:W-:Y:S04]  /*236f0*/  STL [R1+0x76c], R11 ;  /* 0x00076c0b01007387 */ /* 0x0003e80000100800 */
[----:B------:R-:W-:Y:S04]  /*23700*/  STL [R1+0x7b0], R12 ;  /* 0x0007b00c01007387 */ /* 0x000fe80000100800 */
[----:B------:R1:W-:Y:S04]  /*23710*/  STL [R1+0x7ac], R17 ;  /* 0x0007ac1101007387 */ /* 0x0003e80000100800 */
[----:B-1----:R-:W4:Y:S04]  /*23720*/  LDL.LU R8, [R1+0x8f0] ;  /* 0x0008f00001087983 */ /* 0x002f280000300800 */
[----:B------:R1:W-:Y:S04]  /*23730*/  LDGSTS.E [R6+0x20000], desc[UR6][R4.64], P2 ;  /* 0x2000000004067fae */ /* 0x0003e800091a1006 */
[----:B------:R-:W4:Y:S01]  /*23740*/  LDL.LU R11, [R1+0x930] ;  /* 0x00093000010b7983 */ /* 0x000f220000300800 */
[----:B-1----:R-:W-:-:S03]  /*23750*/  IMAD.MOV.U32 R5, RZ, RZ, R17 ;  /* 0x000000ffff057224 */ /* 0x002fc600078e0011 */
[----:B------:R-:W4:Y:S04]  /*23760*/  LDL.LU R17, [R1+0x8ec] ;  /* 0x0008ec0001117983 */ /* 0x000f280000300800 */
[----:B------:R-:W4:Y:S01]  /*23770*/  LDL.LU R18, [R1+0x92c] ;  /* 0x00092c0001127983 */ /* 0x000f220000300800 */
[----:B------:R-:W-:-:S03]  /*23780*/  IMAD.MOV.U32 R4, RZ, RZ, R12 ;  /* 0x000000ffff047224 */ /* 0x000fc600078e000c */
[----:B------:R-:W4:Y:S04]  /*23790*/  LDL.LU R12, [R1+0x778] ;  /* 0x00077800010c7983 */ /* 0x000f280000300800 */
[----:B------:R-:W4:Y:S04]  /*237a0*/  LDL.LU R7, [R1+0x7b8] ;  /* 0x0007b80001077983 */ /* 0x000f280000300800 */
[----:B------:R1:W-:Y:S01]  /*237b0*/  LDGSTS.E [R6+0x20400], desc[UR6][R4.64], P2 ;  /* 0x2040000004067fae */ /* 0x0003e200091a1006 */
[----:B---3--:R-:W-:-:S04]  /*237c0*/  IADD3 R10, P3, PT, R10, R80, RZ ;  /* 0x000000500a0a7210 */ /* 0x008fc80007f7e0ff */
[----:B--2---:R-:W-:Y:S02]  /*237d0*/  IADD3.X R15, PT, PT, R15, R3, RZ, P3, !PT ;  /* 0x000000030f0f7210 */ /* 0x004fe40001ffe4ff */
[----:B-----5:R-:W-:Y:S01]  /*237e0*/  IADD3 R16, P4, PT, R16, R80, RZ ;  /* 0x0000005010107210 */ /* 0x020fe20007f9e0ff */
[----:B------:R-:W-:Y:S01]  /*237f0*/  STL [R1+0x7f0], R10 ;  /* 0x0007f00a01007387 */ /* 0x000fe20000100800 */
[----:B-1----:R-:W-:-:S03]  /*23800*/  MOV R5, R15 ;  /* 0x0000000f00057202 */ /* 0x002fc60000000f00 */
[----:B----4-:R-:W-:Y:S01]  /*23810*/  IMAD.X R20, R20, 0x1, R3, P4 ;  /* 0x0000000114147824 */ /* 0x010fe200020e0603 */
[----:B------:R1:W-:Y:S01]  /*23820*/  STL [R1+0x7ec], R15 ;  /* 0x0007ec0f01007387 */ /* 0x0003e20000100800 */
[----:B------:R-:W-:-:S03]  /*23830*/  IMAD.MOV.U32 R4, RZ, RZ, R10 ;  /* 0x000000ffff047224 */ /* 0x000fc600078e000a */
[----:B------:R2:W-:Y:S04]  /*23840*/  STL [R1+0x830], R16 ;  /* 0x0008301001007387 */ /* 0x0005e80000100800 */
[----:B------:R3:W-:Y:S04]  /*23850*/  LDGSTS.E [R6+0x20800], desc[UR6][R4.64], P2 ;  /* 0x2080000004067fae */ /* 0x0007e800091a1006 */
[----:B-1----:R-:W4:Y:S04]  /*23860*/  LDL.LU R15, [R1+0x774] ;  /* 0x00077400010f7983 */ /* 0x002f280000300800 */
[----:B------:R-:W-:Y:S04]  /*23870*/  STL [R1+0x82c], R20 ;  /* 0x00082c1401007387 */ /* 0x000fe80000100800 */
[----:B------:R-:W5:Y:S01]  /*23880*/  LDL.LU R10, [R1+0x7b4] ;  /* 0x0007b400010a7983 */ /* 0x000f620000300800 */
[----:B---3--:R-:W-:-:S03]  /*23890*/  IMAD.MOV.U32 R4, RZ, RZ, R16 ;  /* 0x000000ffff047224 */ /* 0x008fc600078e0010 */
[----:B--2---:R-:W2:Y:S01]  /*238a0*/  LDL R16, [R1+0xb80] ;  /* 0x000b800001107983 */ /* 0x004ea20000100800 */
[-C--:B------:R-:W-:Y:S01]  /*238b0*/  IADD3 R14, P3, PT, R14, R80.reuse, RZ ;  /* 0x000000500e0e7210 */ /* 0x080fe20007f7e0ff */
[----:B------:R-:W-:Y:S01]  /*238c0*/  IMAD.MOV.U32 R5, RZ, RZ, R20 ;  /* 0x000000ffff057224 */ /* 0x000fe200078e0014 */
[----:B------:R-:W-:Y:S02]  /*238d0*/  IADD3 R9, P4, PT, R9, R80, RZ ;  /* 0x0000005009097210 */ /* 0x000fe40007f9e0ff */
[----:B------:R-:W-:Y:S02]  /*238e0*/  IADD3.X R19, PT, PT, R19, R3, RZ, P3, !PT ;  /* 0x0000000313137210 */ /* 0x000fe40001ffe4ff */
[----:B------:R1:W-:Y:S01]  /*238f0*/  LDGSTS.E [R6+0x20c00], desc[UR6][R4.64], P2 ;  /* 0x20c0000004067fae */ /* 0x0003e200091a1006 */
[----:B------:R-:W-:-:S03]  /*23900*/  IMAD.X R13, R13, 0x1, R3, P4 ;  /* 0x000000010d0d7824 */ /* 0x000fc600020e0603 */
[----:B------:R-:W-:Y:S04]  /*23910*/  STL [R1+0x870], R14 ;  /* 0x0008700e01007387 */ /* 0x000fe80000100800 */
[----:B------:R-:W-:Y:S01]  /*23920*/  STL [R1+0x86c], R19 ;  /* 0x00086c1301007387 */ /* 0x000fe20000100800 */
[----:B-1----:R-:W-:Y:S01]  /*23930*/  IMAD.MOV.U32 R4, RZ, RZ, R14 ;  /* 0x000000ffff047224 */ /* 0x002fe200078e000e */
[----:B------:R-:W-:Y:S02]  /*23940*/  MOV R5, R19 ;  /* 0x0000001300057202 */ /* 0x000fe40000000f00 */
[----:B------:R-:W-:Y:S04]  /*23950*/  STL [R1+0x8b0], R9 ;  /* 0x0008b00901007387 */ /* 0x000fe80000100800 */
[----:B------:R1:W-:Y:S04]  /*23960*/  LDGSTS.E [R6+0x21000], desc[UR6][R4.64], P2 ;  /* 0x2100000004067fae */ /* 0x0003e800091a1006 */
[----:B------:R3:W-:Y:S01]  /*23970*/  STL [R1+0x8ac], R13 ;  /* 0x0008ac0d01007387 */ /* 0x0007e20000100800 */
[----:B-1----:R-:W-:-:S02]  /*23980*/  IMAD.MOV.U32 R5, RZ, RZ, R13 ;  /* 0x000000ffff057224 */ /* 0x002fc400078e000d */
[----:B------:R-:W-:Y:S01]  /*23990*/  IMAD.MOV.U32 R4, RZ, RZ, R9 ;  /* 0x000000ffff047224 */ /* 0x000fe200078e0009 */
[----:B---3--:R-:W3:Y:S04]  /*239a0*/  LDL.LU R13, [R1+0x7f4] ;  /* 0x0007f400010d7983 */ /* 0x008ee80000300800 */
[----:B------:R-:W3:Y:S01]  /*239b0*/  LDL.LU R9, [R1+0x7f8] ;  /* 0x0007f80001097983 */ /* 0x000ee20000300800 */
[----:B------:R-:W-:-:S03]  /*239c0*/  IADD3 R8, P3, PT, R8, R80, RZ ;  /* 0x0000005008087210 */ /* 0x000fc60007f7e0ff */
[----:B------:R-:W3:Y:S04]  /*239d0*/  LDL.LU R20, [R1+0x834] ;  /* 0x0008340001147983 */ /* 0x000ee80000300800 */
[----:B------:R-:W3:Y:S01]  /*239e0*/  LDL.LU R14, [R1+0x838] ;  /* 0x00083800010e7983 */ /* 0x000ee20000300800 */
[----:B------:R-:W-:-:S03]  /*239f0*/  IADD3 R11, P4, PT, R11, R80, RZ ;  /* 0x000000500b0b7210 */ /* 0x000fc60007f9e0ff */
[----:B------:R1:W-:Y:S01]  /*23a00*/  LDGSTS.E [R6+0x21400], desc[UR6][R4.64], P2 ;  /* 0x2140000004067fae */ /* 0x0003e200091a1006 */
[----:B------:R-:W-:-:S03]  /*23a10*/  IADD3.X R17, PT, PT, R17, R3, RZ, P3, !PT ;  /* 0x0000000311117210 */ /* 0x000fc60001ffe4ff */
[----:B------:R-:W-:Y:S01]  /*23a20*/  STL [R1+0x8f0], R8 ;  /* 0x0008f00801007387 */ /* 0x000fe20000100800 */
[----:B------:R-:W-:-:S03]  /*23a30*/  IMAD.X R18, R18, 0x1, R3, P4 ;  /* 0x0000000112127824 */ /* 0x000fc600020e0603 */
[----:B------:R1:W-:Y:S02]  /*23a40*/  STL [R1+0x8ec], R17 ;  /* 0x0008ec1101007387 */ /* 0x0003e40000100800 */
[----:B-1----:R-:W-:Y:S02]  /*23a50*/  MOV R5, R17 ;  /* 0x0000001100057202 */ /* 0x002fe40000000f00 */
[----:B------:R1:W-:Y:S01]  /*23a60*/  STL [R1+0x930], R11 ;  /* 0x0009300b01007387 */ /* 0x0003e20000100800 */
[----:B------:R-:W-:-:S03]  /*23a70*/  IMAD.MOV.U32 R4, RZ, RZ, R8 ;  /* 0x000000ffff047224 */ /* 0x000fc600078e0008 */
[----:B------:R-:W3:Y:S04]  /*23a80*/  LDL.LU R17, [R1+0x878] ;  /* 0x0008780001117983 */ /* 0x000ee80000300800 */
[----:B------:R-:W-:Y:S04]  /*23a90*/  STL [R1+0x92c], R18 ;  /* 0x00092c1201007387 */ /* 0x000fe80000100800 */
[----:B------:R-:W3:Y:S04]  /*23aa0*/  LDL.LU R8, [R1+0x8b8] ;  /* 0x0008b80001087983 */ /* 0x000ee80000300800 */
[----:B------:R-:W3:Y:S01]  /*23ab0*/  LDL.LU R19, [R1+0x874] ;  /* 0x0008740001137983 */ /* 0x000ee20000300800 */
[----:B------:R-:W-:-:S03]  /*23ac0*/  IADD3 R12, P3, PT, R12, R80, RZ ;  /* 0x000000500c0c7210 */ /* 0x000fc60007f7e0ff */
[----:B------:R1:W-:Y:S01]  /*23ad0*/  LDGSTS.E [R6+0x21800], desc[UR6][R4.64], P2 ;  /* 0x2180000004067fae */ /* 0x0003e200091a1006 */
[----:B------:R-:W-:Y:S01]  /*23ae0*/  IADD3 R7, P4, PT, R7, R80, RZ ;  /* 0x0000005007077210 */ /* 0x000fe20007f9e0ff */
[----:B-1----:R-:W-:Y:S02]  /*23af0*/  IMAD.MOV.U32 R4, RZ, RZ, R11 ;  /* 0x000000ffff047224 */ /* 0x002fe400078e000b */
[----:B------:R-:W3:Y:S01]  /*23b00*/  LDL.LU R11, [R1+0x8b4] ;  /* 0x0008b400010b7983 */ /* 0x000ee20000300800 */
[----:B------:R-:W-:-:S03]  /*23b10*/  IMAD.MOV.U32 R5, RZ, RZ, R18 ;  /* 0x000000ffff057224 */ /* 0x000fc600078e0012 */
[----:B------:R1:W-:Y:S04]  /*23b20*/  STL [R1+0x778], R12 ;  /* 0x0007780c01007387 */ /* 0x0003e80000100800 */
[----:B------:R1:W-:Y:S02]  /*23b30*/  LDGSTS.E [R6+0x21c00], desc[UR6][R4.64], P2 ;  /* 0x21c0000004067fae */ /* 0x0003e400091a1006 */
[----:B-1----:R-:W-:Y:S02]  /*23b40*/  MOV R4, R12 ;  /* 0x0000000c00047202 */ /* 0x002fe40000000f00 */
[----:B----4-:R-:W-:-:S05]  /*23b50*/  IADD3.X R15, PT, PT, R15, R3, RZ, P3, !PT ;  /* 0x000000030f0f7210 */ /* 0x010fca0001ffe4ff */
[----:B------:R1:W-:Y:S01]  /*23b60*/  STL [R1+0x774], R15 ;  /* 0x0007740f01007387 */ /* 0x0003e20000100800 */
[----:B-----5:R-:W-:-:S03]  /*23b70*/  IMAD.X R10, R10, 0x1, R3, P4 ;  /* 0x000000010a0a7824 */ /* 0x020fc600020e0603 */
[----:B------:R-:W-:Y:S04]  /*23b80*/  STL [R1+0x7b8], R7 ;  /* 0x0007b80701007387 */ /* 0x000fe80000100800 */
[----:B------:R4:W-:Y:S01]  /*23b90*/  STL [R1+0x7b4], R10 ;  /* 0x0007b40a01007387 */ /* 0x0009e20000100800 */
[----:B------:R-:W-:-:S03]  /*23ba0*/  IMAD.MOV.U32 R5, RZ, RZ, R15 ;  /* 0x000000ffff057224 */ /* 0x000fc600078e000f */
[----:B------:R-:W5:Y:S01]  /*23bb0*/  LDL.LU R12, [R1+0x8f8] ;  /* 0x0008f800010c7983 */ /* 0x000f620000300800 */
[----:B--2---:R-:W-:-:S03]  /*23bc0*/  VIADD R6, R16, UR8 ;  /* 0x0000000810067c36 */ /* 0x004fc60008000000 */
[----:B-1----:R-:W2:Y:S04]  /*23bd0*/  LDL.LU R15, [R1+0x938] ;  /* 0x00093800010f7983 */ /* 0x002ea80000300800 */
[----:B------:R-:W2:Y:S04]  /*23be0*/  LDL.LU R16, [R1+0x8f4] ;  /* 0x0008f40001107983 */ /* 0x000ea80000300800 */
[----:B------:R-:W2:Y:S04]  /*23bf0*/  LDL.LU R18, [R1+0x934] ;  /* 0x0009340001127983 */ /* 0x000ea80000300800 */
[----:B------:R1:W-:Y:S02]  /*23c00*/  LDGSTS.E [R6+0x20080], desc[UR6][R4.64], P2 ;  /* 0x2008000004067fae */ /* 0x0003e400091a1006 */
[----:B-1----:R-:W-:Y:S01]  /*23c10*/  IMAD.MOV.U32 R4, RZ, RZ, R7 ;  /* 0x000000ffff047224 */ /* 0x002fe200078e0007 */
[----:B------:R-:W-:-:S02]  /*23c20*/  MOV R5, R10 ;  /* 0x0000000a00057202 */ /* 0x000fc40000000f00 */
[----:B----4-:R-:W4:Y:S04]  /*23c30*/  LDL.LU R10, [R1+0x780] ;  /* 0x00078000010a7983 */ /* 0x010f280000300800 */
[----:B------:R-:W4:Y:S01]  /*23c40*/  LDL.LU R7, [R1+0x7c0] ;  /* 0x0007c00001077983 */ /* 0x000f220000300800 */
[----:B---3--:R-:W-:-:S03]  /*23c50*/  IADD3 R9, P3, PT, R9, R80, RZ ;  /* 0x0000005009097210 */ /* 0x008fc60007f7e0ff */
[----:B------:R1:W-:Y:S02]  /*23c60*/  LDGSTS.E [R6+0x20480], desc[UR6][R4.64], P2 ;  /* 0x2048000004067fae */ /* 0x0003e400091a1006 */
[--C-:B------:R-:W-:Y:S01]  /*23c70*/  IMAD.X R13, R13, 0x1, R3.reuse, P3 ;  /* 0x000000010d0d7824 */ /* 0x100fe200018e0603 */
[----:B------:R-:W-:Y:S01]  /*23c80*/  IADD3 R14, P4, PT, R14, R80, RZ ;  /* 0x000000500e0e7210 */ /* 0x000fe20007f9e0ff */
[----:B------:R-:W-:Y:S04]  /*23c90*/  STL [R1+0x7f8], R9 ;  /* 0x0007f80901007387 */ /* 0x000fe80000100800 */
[----:B------:R-:W-:Y:S01]  /*23ca0*/  IMAD.X R20, R20, 0x1, R3, P4 ;  /* 0x0000000114147824 */ /* 0x000fe200020e0603 */
[----:B------:R3:W-:Y:S01]  /*23cb0*/  STL [R1+0x7f4], R13 ;  /* 0x0007f40d01007387 */ /* 0x0007e20000100800 */
[----:B-1----:R-:W-:Y:S01]  /*23cc0*/  IMAD.MOV.U32 R5, RZ, RZ, R13 ;  /* 0x000000ffff057224 */ /* 0x002fe200078e000d */
[----:B------:R-:W-:-:S02]  /*23cd0*/  MOV R4, R9 ;  /* 0x0000000900047202 */ /* 0x000fc40000000f00 */
[----:B------:R1:W-:Y:S04]  /*23ce0*/  STL [R1+0x838], R14 ;  /* 0x0008380e01007387 */ /* 0x0003e80000100800 */
[----:B------:R1:W-:Y:S04]  /*23cf0*/  LDGSTS.E [R6+0x20880], desc[UR6][R4.64], P2 ;  /* 0x2088000004067fae */ /* 0x0003e800091a1006 */
[----:B---3--:R-:W3:Y:S04]  /*23d00*/  LDL.LU R13, [R1+0x77c] ;  /* 0x00077c00010d7983 */ /* 0x008ee80000300800 */
[----:B------:R-:W-:Y:S01]  /*23d10*/  STL [R1+0x834], R20 ;  /* 0x0008341401007387 */ /* 0x000fe20000100800 */
[----:B------:R-:W-:-:S03]  /*23d20*/  IADD3 R17, P3, PT, R17, R80, RZ ;  /* 0x0000005011117210 */ /* 0x000fc60007f7e0ff */
[----:B------:R-:W3:Y:S01]  /*23d30*/  LDL.LU R9, [R1+0x7bc] ;  /* 0x0007bc0001097983 */ /* 0x000ee20000300800 */
[----:B-1----:R-:W-:Y:S01]  /*23d40*/  IMAD.MOV.U32 R4, RZ, RZ, R14 ;  /* 0x000000ffff047224 */ /* 0x002fe200078e000e */
[----:B------:R-:W-:Y:S02]  /*23d50*/  MOV R5, R20 ;  /* 0x0000001400057202 */ /* 0x000fe40000000f00 */
[----:B------:R-:W-:Y:S01]  /*23d60*/  IADD3 R8, P4, PT, R8, R80, RZ ;  /* 0x0000005008087210 */ /* 0x000fe20007f9e0ff */
[----:B------:R-:W3:Y:S01]  /*23d70*/  LDL R14, [R1+0xb7c] ;  /* 0x000b7c00010e7983 */ /* 0x000ee20000100800 */
[----:B------:R-:W-:-:S03]  /*23d80*/  IMAD.X R19, R19, 0x1, R3, P3 ;  /* 0x0000000113137824 */ /* 0x000fc600018e0603 */
[----:B------:R1:W-:Y:S04]  /*23d90*/  LDGSTS.E [R6+0x20c80], desc[UR6][R4.64], P2 ;  /* 0x20c8000004067fae */ /* 0x0003e800091a1006 */
[----:B------:R-:W-:Y:S04]  /*23da0*/  STL [R1+0x878], R17 ;  /* 0x0008781101007387 */ /* 0x000fe80000100800 */
[----:B------:R-:W-:Y:S01]  /*23db0*/  STL [R1+0x874], R19 ;  /* 0x0008741301007387 */ /* 0x000fe20000100800 */
[----:B-1----:R-:W-:Y:S01]  /*23dc0*/  MOV R4, R17 ;  /* 0x0000001100047202 */ /* 0x002fe20000000f00 */
[----:B------:R-:W-:-:S02]  /*23dd0*/  IMAD.MOV.U32 R5, RZ, RZ, R19 ;  /* 0x000000ffff057224 */ /* 0x000fc400078e0013 */
[----:B------:R-:W-:Y:S01]  /*23de0*/  IMAD.X R11, R11, 0x1, R3, P4 ;  /* 0x000000010b0b7824 */ /* 0x000fe200020e0603 */
[----:B------:R-:W-:Y:S04]  /*23df0*/  STL [R1+0x8b8], R8 ;  /* 0x0008b80801007387 */ /* 0x000fe80000100800 */
[----:B------:R1:W-:Y:S04]  /*23e00*/  LDGSTS.E [R6+0x21080], desc[UR6][R4.64], P2 ;  /* 0x2108000004067fae */ /* 0x0003e800091a1006 */
[----:B------:R1:W-:Y:S02]  /*23e10*/  STL [R1+0x8b4], R11 ;  /* 0x0008b40b01007387 */ /* 0x0003e40000100800 */
[----:B-1----:R-:W-:Y:S01]  /*23e20*/  MOV R5, R11 ;  /* 0x0000000b00057202 */ /* 0x002fe20000000f00 */
[----:B------:R-:W-:Y:S01]  /*23e30*/  IMAD.MOV.U32 R4, RZ, RZ, R8 ;  /* 0x000000ffff047224 */ /* 0x000fe200078e0008 */
[----:B------:R-:W3:Y:S04]  /*23e40*/  LDL.LU R11, [R1+0x7fc] ;  /* 0x0007fc00010b7983 */ /* 0x000ee80000300800 */
[----:B------:R-:W3:Y:S04]  /*23e50*/  LDL.LU R8, [R1+0x800] ;  /* 0x0008000001087983 */ /* 0x000ee80000300800 */
[----:B------:R-:W3:Y:S04]  /*23e60*/  LDL.LU R20, [R1+0x83c] ;  /* 0x00083c0001147983 */ /* 0x000ee80000300800 */
[----:B------:R-:W3:Y:S04]  /*23e70*/  LDL.LU R17, [R1+0x840] ;  /* 0x0008400001117983 */ /* 0x000ee80000300800 */
[----:B------:R1:W-:Y:S01]  /*23e80*/  LDGSTS.E [R6+0x21480], desc[UR6][R4.64], P2 ;  /* 0x2148000004067fae */ /* 0x0003e200091a1006 */
[----:B-----5:R-:W-:-:S02]  /*23e90*/  IADD3 R12, P3, PT, R12, R80, RZ ;  /* 0x000000500c0c7210 */ /* 0x020fc40007f7e0ff */
[----:B--2---:R-:W-:-:S03]  /*23ea0*/  IADD3 R15, P4, PT, R15, R80, RZ ;  /* 0x000000500f0f7210 */ /* 0x004fc60007f9e0ff */
[--C-:B------:R-:W-:Y:S01]  /*23eb0*/  IMAD.X R16, R16, 0x1, R3.reuse, P3 ;  /* 0x0000000110107824 */ /* 0x100fe200018e0603 */
[----:B------:R-:W-:Y:S01]  /*23ec0*/  STL [R1+0x8f8], R12 ;  /* 0x0008f80c01007387 */ /* 0x000fe20000100800 */
[----:B------:R-:W-:-:S03]  /*23ed0*/  IMAD.X R18, R18, 0x1, R3, P4 ;  /* 0x0000000112127824 */ /* 0x000fc600020e0603 */
[----:B------:R2:W-:Y:S01]  /*23ee0*/  STL [R1+0x8f4], R16 ;  /* 0x0008f41001007387 */ /* 0x0005e20000100800 */
[----:B-1----:R-:W-:-:S03]  /*23ef0*/  IMAD.MOV.U32 R5, RZ, RZ, R16 ;  /* 0x000000ffff057224 */ /* 0x002fc600078e0010 */
[----:B------:R1:W-:Y:S01]  /*23f00*/  STL [R1+0x938], R15 ;  /* 0x0009380f01007387 */ /* 0x0003e20000100800 */
[----:B------:R-:W-:-:S03]  /*23f10*/  MOV R4, R12 ;  /* 0x0000000c00047202 */ /* 0x000fc60000000f00 */
[----:B--2---:R-:W2:Y:S04]  /*23f20*/  LDL.LU R16, [R1+0x880] ;  /* 0x0008800001107983 */ /* 0x004ea80000300800 */
[----:B------:R-:W-:Y:S04]  /*23f30*/  STL [R1+0x934], R18 ;  /* 0x0009341201007387 */ /* 0x000fe80000100800 */
[----:B------:R-:W5:Y:S04]  /*23f40*/  LDL.LU R12, [R1+0x8c0] ;  /* 0x0008c000010c7983 */ /* 0x000f680000300800 */
[----:B------:R-:W5:Y:S04]  /*23f50*/  LDL.LU R19, [R1+0x87c] ;  /* 0x00087c0001137983 */ /* 0x000f680000300800 */
[----:B------:R1:W-:Y:S02]  /*23f60*/  LDGSTS.E [R6+0x21880], desc[UR6][R4.64], P2 ;  /* 0x2188000004067fae */ /* 0x0003e400091a1006 */
[----:B-1----:R-:W-:-:S02]  /*23f70*/  IMAD.MOV.U32 R4, RZ, RZ, R15 ;  /* 0x000000ffff047224 */ /* 0x002fc400078e000f */
[----:B------:R-:W5:Y:S01]  /*23f80*/  LDL.LU R15, [R1+0x8bc] ;  /* 0x0008bc00010f7983 */ /* 0x000f620000300800 */
[-C--:B----4-:R-:W-:Y:S02]  /*23f90*/  IADD3 R10, P3, PT, R10, R80.reuse, RZ ;  /* 0x000000500a0a7210 */ /* 0x090fe40007f7e0ff */
[----:B------:R-:W-:Y:S02]  /*23fa0*/  IADD3 R7, P4, PT, R7, R80, RZ ;  /* 0x0000005007077210 */ /* 0x000fe40007f9e0ff */
[----:B------:R-:W-:Y:S01]  /*23fb0*/  MOV R5, R18 ;  /* 0x0000001200057202 */ /* 0x000fe20000000f00 */
[----:B------:R1:W-:Y:S04]  /*23fc0*/  STL [R1+0x780], R10 ;  /* 0x0007800a01007387 */ /* 0x0003e80000100800 */
[----:B------:R4:W-:Y:S01]  /*23fd0*/  LDGSTS.E [R6+0x21c80], desc[UR6][R4.64], P2 ;  /* 0x21c8000004067fae */ /* 0x0009e200091a1006 */
[----:B---3--:R-:W-:-:S05]  /*23fe0*/  IMAD.X R13, R13, 0x1, R3, P3 ;  /* 0x000000010d0d7824 */ /* 0x008fca00018e0603 */
[----:B------:R3:W-:Y:S01]  /*23ff0*/  STL [R1+0x77c], R13 ;  /* 0x00077c0d01007387 */ /* 0x0007e20000100800 */
[----:B------:R-:W-:-:S03]  /*24000*/  IMAD.X R9, R9, 0x1, R3, P4 ;  /* 0x0000000109097824 */ /* 0x000fc600020e0603 */
[----:B------:R-:W-:Y:S01]  /*24010*/  STL [R1+0x7c0], R7 ;  /* 0x0007c00701007387 */ /* 0x000fe20000100800 */
[----:B----4-:R-:W-:-:S03]  /*24020*/  IMAD.MOV.U32 R4, RZ, RZ, R10 ;  /* 0x000000ffff047224 */ /* 0x010fc600078e000a */
[----:B------:R4:W-:Y:S01]  /*24030*/  STL [R1+0x7bc], R9 ;  /* 0x0007bc0901007387 */ /* 0x0009e20000100800 */
[----:B------:R-:W-:-:S03]  /*24040*/  IMAD.MOV.U32 R5, RZ, RZ, R13 ;  /* 0x000000ffff057224 */ /* 0x000fc600078e000d */
[----:B-1----:R-:W5:Y:S01]  /*24050*/  LDL.LU R10, [R1+0x900] ;  /* 0x00090000010a7983 */ /* 0x002f620000300800 */
[----:B------:R-:W-:-:S03]  /*24060*/  IADD3 R6, PT, PT, R14, UR8, RZ ;  /* 0x000000080e067c10 */ /* 0x000fc6000fffe0ff */
[----:B---3--:R-:W3:Y:S04]  /*24070*/  LDL.LU R13, [R1+0x940] ;  /* 0x00094000010d7983 */ /* 0x008ee80000300800 */
[----:B------:R-:W3:Y:S04]  /*24080*/  LDL.LU R14, [R1+0x8fc] ;  /* 0x0008fc00010e7983 */ /* 0x000ee80000300800 */
[----:B------:R-:W3:Y:S04]  /*24090*/  LDL.LU R18, [R1+0x93c] ;  /* 0x00093c0001127983 */ /* 0x000ee80000300800 */
[----:B------:R1:W-:Y:S02]  /*240a0*/  LDGSTS.E [R6+0x20100], desc[UR6][R4.64], P2 ;  /* 0x2010000004067fae */ /* 0x0003e400091a1006 */
[----:B-1----:R-:W-:Y:S01]  /*240b0*/  MOV R4, R7 ;  /* 0x0000000700047202 */ /* 0x002fe20000000f00 */
[----:B------:R-:W-:-:S02]  /*240c0*/  IMAD.MOV.U32 R5, RZ, RZ, R9 ;  /* 0x000000ffff057224 */ /* 0x000fc400078e0009 */
[----:B----4-:R-:W4:Y:S04]  /*240d0*/  LDL.LU R9, [R1+0x788] ;  /* 0x0007880001097983 */ /* 0x010f280000300800 */
[----:B------:R-:W4:Y:S04]  /*240e0*/  LDL.LU R7, [R1+0x7c8] ;  /* 0x0007c80001077983 */ /* 0x000f280000300800 */
[----:B------:R1:W-:Y:S01]  /*240f0*/  LDGSTS.E [R6+0x20500], desc[UR6][R4.64], P2 ;  /* 0x2050000004067fae */ /* 0x0003e200091a1006 */
[----:B------:R-:W-:-:S05]  /*24100*/  IADD3 R8, P3, PT, R8, R80, RZ ;  /* 0x0000005008087210 */ /* 0x000fca0007f7e0ff */
[----:B------:R-:W-:Y:S01]  /*24110*/  IMAD.X R11, R11, 0x1, R3, P3 ;  /* 0x000000010b0b7824 */ /* 0x000fe200018e0603 */
[----:B------:R-:W-:Y:S01]  /*24120*/  IADD3 R17, P4, PT, R17, R80, RZ ;  /* 0x0000005011117210 */ /* 0x000fe20007f9e0ff */
[----:B------:R-:W-:Y:S03]  /*24130*/  STL [R1+0x800], R8 ;  /* 0x0008000801007387 */ /* 0x000fe60000100800 */
[----:B------:R-:W-:Y:S01]  /*24140*/  IADD3.X R20, PT, PT, R20, R3, RZ, P4, !PT ;  /* 0x0000000314147210 */ /* 0x000fe200027fe4ff */
[----:B------:R1:W-:Y:S02]  /*24150*/  STL [R1+0x7fc], R11 ;  /* 0x0007fc0b01007387 */ /* 0x0003e40000100800 */
[----:B-1----:R-:W-:Y:S02]  /*24160*/  IMAD.MOV.U32 R5, RZ, RZ, R11 ;  /* 0x000000ffff057224 */ /* 0x002fe400078e000b */
[----:B------:R1:W-:Y:S01]  /*24170*/  STL [R1+0x840], R17 ;  /* 0x0008401101007387 */ /* 0x0003e20000100800 */
[----:B------:R-:W-:-:S03]  /*24180*/  IMAD.MOV.U32 R4, RZ, RZ, R8 ;  /* 0x000000ffff047224 */ /* 0x000fc600078e0008 */
[----:B------:R-:W4:Y:S04]  /*24190*/  LDL.LU R11, [R1+0x784] ;  /* 0x00078400010b7983 */ /* 0x000f280000300800 */
[----:B------:R-:W-:Y:S04]  /*241a0*/  STL [R1+0x83c], R20 ;  /* 0x00083c1401007387 */ /* 0x000fe80000100800 */
[----:B------:R-:W4:Y:S04]  /*241b0*/  LDL.LU R8, [R1+0x7c4] ;  /* 0x0007c40001087983 */ /* 0x000f280000300800 */
[----:B------:R1:W-:Y:S02]  /*241c0*/  LDGSTS.E [R6+0x20900], desc[UR6][R4.64], P2 ;  /* 0x2090000004067fae */ /* 0x0003e400091a1006 */
[----:B-1----:R-:W-:Y:S01]  /*241d0*/  MOV R4, R17 ;  /* 0x0000001100047202 */ /* 0x002fe20000000f00 */
[----:B------:R-:W-:Y:S01]  /*241e0*/  IMAD.MOV.U32 R5, RZ, RZ, R20 ;  /* 0x000000ffff057224 */ /* 0x000fe200078e0014 */
[----:B------:R-:W4:Y:S04]  /*241f0*/  LDL R17, [R1+0xb78] ;  /* 0x000b780001117983 */ /* 0x000f280000100800 */
[----:B------:R1:W-:Y:S01]  /*24200*/  LDGSTS.E [R6+0x20d00], desc[UR6][R4.64], P2 ;  /* 0x20d0000004067fae */ /* 0x0003e200091a1006 */
[----:B--2---:R-:W-:-:S05]  /*24210*/  IADD3 R16, P3, PT, R16, R80, RZ ;  /* 0x0000005010107210 */ /* 0x004fca0007f7e0ff */
[----:B-1----:R-:W-:Y:S01]  /*24220*/  IMAD.MOV.U32 R4, RZ, RZ, R16 ;  /* 0x000000ffff047224 */ /* 0x002fe200078e0010 */
[----:B-----5:R-:W-:Y:S01]  /*24230*/  IADD3 R12, P4, PT, R12, R80, RZ ;  /* 0x000000500c0c7210 */ /* 0x020fe20007f9e0ff */
[----:B------:R-:W-:Y:S01]  /*24240*/  IMAD.X R19, R19, 0x1, R3, P3 ;  /* 0x0000000113137824 */ /* 0x000fe200018e0603 */
[----:B------:R-:W-:Y:S03]  /*24250*/  STL [R1+0x880], R16 ;  /* 0x0008801001007387 */ /* 0x000fe60000100800 */
[----:B------:R-:W-:Y:S01]  /*24260*/  IMAD.MOV.U32 R5, RZ, RZ, R19 ;  /* 0x000000ffff057224 */ /* 0x000fe200078e0013 */
[----:B------:R-:W-:Y:S04]  /*24270*/  STL [R1+0x87c], R19 ;  /* 0x00087c1301007387 */ /* 0x000fe80000100800 */
[----:B------:R-:W-:Y:S04]  /*24280*/  STL [R1+0x8c0], R12 ;  /* 0x0008c00c01007387 */ /* 0x000fe80000100800 */
[----:B------:R1:W-:Y:S01]  /*24290*/  LDGSTS.E [R6+0x21100], desc[UR6][R4.64], P2 ;  /* 0x2110000004067fae */ /* 0x0003e200091a1006 */
[----:B------:R-:W-:-:S05]  /*242a0*/  IADD3.X R15, PT, PT, R15, R3, RZ, P4, !PT ;  /* 0x000000030f0f7210 */ /* 0x000fca00027fe4ff */
[----:B------:R2:W-:Y:S01]  /*242b0*/  STL [R1+0x8bc], R15 ;  /* 0x0008bc0f01007387 */ /* 0x0005e20000100800 */
[----:B-1----:R-:W-:Y:S01]  /*242c0*/  IMAD.MOV.U32 R5, RZ, RZ, R15 ;  /* 0x000000ffff057224 */ /* 0x002fe200078e000f */
[----:B------:R-:W-:-:S05]  /*242d0*/  MOV R4, R12 ;  /* 0x0000000c00047202 */ /* 0x000fca0000000f00 */
[----:B------:R1:W-:Y:S04]  /*242e0*/  LDGSTS.E [R6+0x21500], desc[UR6][R4.64], P2 ;  /* 0x2150000004067fae */ /* 0x0003e800091a1006 */
[----:B--2---:R-:W2:Y:S04]  /*242f0*/  LDL.LU R15, [R1+0x804] ;  /* 0x00080400010f7983 */ /* 0x004ea80000300800 */
[----:B------:R-:W5:Y:S04]  /*24300*/  LDL.LU R12, [R1+0x808] ;  /* 0x00080800010c7983 */ /* 0x000f680000300800 */
[----:B------:R-:W2:Y:S04]  /*24310*/  LDL.LU R20, [R1+0x844] ;  /* 0x0008440001147983 */ /* 0x000ea80000300800 */
[----:B------:R-:W2:Y:S01]  /*24320*/  LDL.LU R16, [R1+0x848] ;  /* 0x0008480001107983 */ /* 0x000ea20000300800 */
[----:B------:R-:W-:-:S02]  /*24330*/  IADD3 R10, P3, PT, R10, R80, RZ ;  /* 0x000000500a0a7210 */ /* 0x000fc40007f7e0ff */
[----:B---3--:R-:W-:-:S03]  /*24340*/  IADD3 R13, P4, PT, R13, R80, RZ ;  /* 0x000000500d0d7210 */ /* 0x008fc60007f9e0ff */
[----:B------:R-:W-:Y:S01]  /*24350*/  IMAD.X R14, R14, 0x1, R3, P3 ;  /* 0x000000010e0e7824 */ /* 0x000fe200018e0603 */
[----:B------:R-:W-:Y:S01]  /*24360*/  STL [R1+0x900], R10 ;  /* 0x0009000a01007387 */ /* 0x000fe20000100800 */
[----:B------:R-:W-:-:S03]  /*24370*/  IADD3.X R18, PT, PT, R18, R3, RZ, P4, !PT ;  /* 0x0000000312127210 */ /* 0x000fc600027fe4ff */
[----:B------:R3:W-:Y:S01]  /*24380*/  STL [R1+0x8fc], R14 ;  /* 0x0008fc0e01007387 */ /* 0x0007e20000100800 */
[----:B-1----:R-:W-:-:S03]  /*24390*/  IMAD.MOV.U32 R5, RZ, RZ, R14 ;  /* 0x000000ffff057224 */ /* 0x002fc600078e000e */
[----:B------:R1:W-:Y:S01]  /*243a0*/  STL [R1+0x940], R13 ;  /* 0x0009400d01007387 */ /* 0x0003e20000100800 */
[----:B------:R-:W-:-:S03]  /*243b0*/  IMAD.MOV.U32 R4, RZ, RZ, R10 ;  /* 0x000000ffff047224 */ /* 0x000fc600078e000a */
[----:B---3--:R-:W3:Y:S04]  /*243c0*/  LDL.LU R14, [R1+0x888] ;  /* 0x00088800010e7983 */ /* 0x008ee80000300800 */
[----:B------:R-:W-:Y:S04]  /*243d0*/  STL [R1+0x93c], R18 ;  /* 0x00093c1201007387 */ /* 0x000fe80000100800 */
[----:B------:R-:W3:Y:S01]  /*243e0*/  LDL.LU R10, [R1+0x8c8] ;  /* 0x0008c800010a7983 */ /* 0x000ee20000300800 */
[----:B----4-:R-:W-:-:S03]  /*243f0*/  IADD3 R9, P3, PT, R9, R80, RZ ;  /* 0x0000005009097210 */ /* 0x010fc60007f7e0ff */
[----:B------:R-:W4:Y:S01]  /*24400*/  LDL.LU R19, [R1+0x884] ;  /* 0x0008840001137983 */ /* 0x000f220000300800 */
[----:B------:R-:W-:-:S03]  /*24410*/  IADD3 R7, P4, PT, R7, R80, RZ ;  /* 0x0000005007077210 */ /* 0x000fc60007f9e0ff */
[----:B------:R1:W-:Y:S02]  /*24420*/  LDGSTS.E [R6+0x21900], desc[UR6][R4.64], P2 ;  /* 0x2190000004067fae */ /* 0x0003e400091a1006 */
[----:B-1----:R-:W-:Y:S02]  /*24430*/  MOV R4, R13 ;  /* 0x0000000d00047202 */ /* 0x002fe40000000f00 */
[----:B------:R-:W4:Y:S01]  /*24440*/  LDL.LU R13, [R1+0x8c4] ;  /* 0x0008c400010d7983 */ /* 0x000f220000300800 */
[----:B------:R-:W-:-:S03]  /*24450*/  IMAD.MOV.U32 R5, RZ, RZ, R18 ;  /* 0x000000ffff057224 */ /* 0x000fc600078e0012 */
[----:B------:R1:W-:Y:S04]  /*24460*/  STL [R1+0x788], R9 ;  /* 0x0007880901007387 */ /* 0x0003e80000100800 */
[----:B------:R1:W-:Y:S01]  /*24470*/  LDGSTS.E [R6+0x21d00], desc[UR6][R4.64], P2 ;  /* 0x21d0000004067fae */ /* 0x0003e200091a1006 */
[----:B------:R-:W-:-:S05]  /*24480*/  IMAD.X R11, R11, 0x1, R3, P3 ;  /* 0x000000010b0b7824 */ /* 0x000fca00018e0603 */
[----:B------:R1:W-:Y:S01]  /*24490*/  STL [R1+0x784], R11 ;  /* 0x0007840b01007387 */ /* 0x0003e20000100800 */
[----:B------:R-:W-:-:S03]  /*244a0*/  IADD3.X R8, PT, PT, R8, R3, RZ, P4, !PT ;  /* 0x0000000308087210 */ /* 0x000fc600027fe4ff */
[----:B------:R1:W-:Y:S02]  /*244b0*/  STL [R1+0x7c8], R7 ;  /* 0x0007c80701007387 */ /* 0x0003e40000100800 */
[----:B-1----:R-:W-:Y:S02]  /*244c0*/  IMAD.MOV.U32 R4, RZ, RZ, R9 ;  /* 0x000000ffff047224 */ /* 0x002fe400078e0009 */
[----:B------:R1:W-:Y:S01]  /*244d0*/  STL [R1+0x7c4], R8 ;  /* 0x0007c40801007387 */ /* 0x0003e20000100800 */
[----:B------:R-:W-:-:S03]  /*244e0*/  MOV R5, R11 ;  /* 0x0000000b00057202 */ /* 0x000fc60000000f00 */
[----:B------:R-:W4:Y:S04]  /*244f0*/  LDL.LU R9, [R1+0x908] ;  /* 0x0009080001097983 */ /* 0x000f280000300800 */
[----:B------:R-:W4:Y:S04]  /*24500*/  LDL.LU R11, [R1+0x948] ;  /* 0x00094800010b7983 */ /* 0x000f280000300800 */
[----:B------:R-:W4:Y:S01]  /*24510*/  LDL.LU R18, [R1+0x904] ;  /* 0x0009040001127983 */ /* 0x000f220000300800 */
[----:B------:R-:W-:-:S03]  /*24520*/  VIADD R6, R17, UR8 ;  /* 0x0000000811067c36 */ /* 0x000fc60008000000 */
[----:B------:R-:W4:Y:S04]  /*24530*/  LDL.LU R17, [R1+0x944] ;  /* 0x0009440001117983 */ /* 0x000f280000300800 */
[----:B------:R1:W-:Y:S02]  /*24540*/  LDGSTS.E [R6+0x20180], desc[UR6][R4.64], P2 ;  /* 0x2018000004067fae */ /* 0x0003e400091a1006 */
[----:B-1----:R-:W-:Y:S02]  /*24550*/  IMAD.MOV.U32 R4, RZ, RZ, R7 ;  /* 0x000000ffff047224 */ /* 0x002fe400078e0007 */
[----:B------:R-:W-:Y:S01]  /*24560*/  IMAD.MOV.U32 R5, RZ, RZ, R8 ;  /* 0x000000ffff057224 */ /* 0x000fe200078e0008 */
[----:B------:R-:W4:Y:S04]  /*24570*/  LDL.LU R7, [R1+0x790] ;  /* 0x0007900001077983 */ /* 0x000f280000300800 */
[----:B------:R-:W4:Y:S04]  /*24580*/  LDL.LU R8, [R1+0x7d0] ;  /* 0x0007d00001087983 */ /* 0x000f280000300800 */
[----:B------:R1:W-:Y:S01]  /*24590*/  LDGSTS.E [R6+0x20580], desc[UR6][R4.64], P2 ;  /* 0x2058000004067fae */ /* 0x0003e200091a1006 */
[----:B-----5:R-:W-:-:S04]  /*245a0*/  IADD3 R12, P3, PT, R12, R80, RZ ;  /* 0x000000500c0c7210 */ /* 0x020fc80007f7e0ff */
[----:B--2---:R-:W-:Y:S02]  /*245b0*/  IADD3.X R15, PT, PT, R15, R3, RZ, P3, !PT ;  /* 0x000000030f0f7210 */ /* 0x004fe40001ffe4ff */
[----:B------:R-:W-:Y:S01]  /*245c0*/  IADD3 R16, P4, PT, R16, R80, RZ ;  /* 0x0000005010107210 */ /* 0x000fe20007f9e0ff */
[----:B------:R-:W-:Y:S01]  /*245d0*/  STL [R1+0x808], R12 ;  /* 0x0008080c01007387 */ /* 0x000fe20000100800 */
[----:B-1----:R-:W-:-:S03]  /*245e0*/  MOV R5, R15 ;  /* 0x0000000f00057202 */ /* 0x002fc60000000f00 */
[----:B------:R-:W-:Y:S01]  /*245f0*/  IMAD.X R20, R20, 0x1, R3, P4 ;  /* 0x0000000114147824 */ /* 0x000fe200020e0603 */
[----:B------:R1:W-:Y:S01]  /*24600*/  STL [R1+0x804], R15 ;  /* 0x0008040f01007387 */ /* 0x0003e20000100800 */
[----:B------:R-:W-:-:S03]  /*24610*/  IMAD.MOV.U32 R4, RZ, RZ, R12 ;  /* 0x000000ffff047224 */ /* 0x000fc600078e000c */
[----:B------:R2:W-:Y:S04]  /*24620*/  STL [R1+0x848], R16 ;  /* 0x0008481001007387 */ /* 0x0005e80000100800 */
[----:B------:R5:W-:Y:S04]  /*24630*/  LDGSTS.E [R6+0x20980], desc[UR6][R4.64], P2 ;  /* 0x2098000004067fae */ /* 0x000be800091a1006 */
[----:B-1----:R-:W4:Y:S04]  /*24640*/  LDL.LU R15, [R1+0x78c] ;  /* 0x00078c00010f7983 */ /* 0x002f280000300800 */
[----:B------:R-:W-:Y:S04]  /*24650*/  STL [R1+0x844], R20 ;  /* 0x0008441401007387 */ /* 0x000fe80000100800 */
[----:B------:R-:W4:Y:S01]  /*24660*/  LDL.LU R12, [R1+0x7cc] ;  /* 0x0007cc00010c7983 */ /* 0x000f220000300800 */
[----:B-----5:R-:W-:-:S03]  /*24670*/  IMAD.MOV.U32 R4, RZ, RZ, R16 ;  /* 0x000000ffff047224 */ /* 0x020fc600078e0010 */
[----:B--2---:R-:W2:Y:S01]  /*24680*/  LDL R16, [R1+0xb74] ;  /* 0x000b740001107983 */ /* 0x004ea20000100800 */
[-C--:B---3--:R-:W-:Y:S01]  /*24690*/  IADD3 R14, P3, PT, R14, R80.reuse, RZ ;  /* 0x000000500e0e7210 */ /* 0x088fe20007f7e0ff */
[----:B------:R-:W-:Y:S01]  /*246a0*/  IMAD.MOV.U32 R5, RZ, RZ, R20 ;  /* 0x000000ffff057224 */ /* 0x000fe200078e0014 */
[----:B------:R-:W-:Y:S02]  /*246b0*/  IADD3 R10, P4, PT, R10, R80, RZ ;  /* 0x000000500a0a7210 */ /* 0x000fe40007f9e0ff */
[----:B----4-:R-:W-:Y:S02]  /*246c0*/  IADD3.X R19, PT, PT, R19, R3, RZ, P3, !PT ;  /* 0x0000000313137210 */ /* 0x010fe40001ffe4ff */
[----:B------:R1:W-:Y:S04]  /*246d0*/  LDGSTS.E [R6+0x20d80], desc[UR6][R4.64], P2 ;  /* 0x20d8000004067fae */ /* 0x0003e800091a1006 */
[----:B------:R-:W-:Y:S04]  /*246e0*/  STL [R1+0x888], R14 ;  /* 0x0008880e01007387 */ /* 0x000fe80000100800 */
[----:B------:R-:W-:Y:S01]  /*246f0*/  STL [R1+0x884], R19 ;  /* 0x0008841301007387 */ /* 0x000fe20000100800 */
[----:B-1----:R-:W-:Y:S01]  /*24700*/  IMAD.MOV.U32 R4, RZ, RZ, R14 ;  /* 0x000000ffff047224 */ /* 0x002fe200078e000e */
[----:B------:R-:W-:Y:S01]  /*24710*/  MOV R5, R19 ;  /* 0x0000001300057202 */ /* 0x000fe20000000f00 */
[----:B------:R-:W-:Y:S01]  /*24720*/  IMAD.X R13, R13, 0x1, R3, P4 ;  /* 0x000000010d0d7824 */ /* 0x000fe200020e0603 */
[----:B------:R-:W-:Y:S04]  /*24730*/  STL [R1+0x8c8], R10 ;  /* 0x0008c80a01007387 */ /* 0x000fe80000100800 */
[----:B------:R1:W-:Y:S04]  /*24740*/  LDGSTS.E [R6+0x21180], desc[UR6][R4.64], P2 ;  /* 0x2118000004067fae */ /* 0x0003e800091a1006 */
[----:B------:R3:W-:Y:S01]  /*24750*/  STL [R1+0x8c4], R13 ;  /* 0x0008c40d01007387 */ /* 0x0007e20000100800 */
[----:B-1----:R-:W-:-:S02]  /*24760*/  IMAD.MOV.U32 R5, RZ, RZ, R13 ;  /* 0x000000ffff057224 */ /* 0x002fc400078e000d */
[----:B------:R-:W-:Y:S01]  /*24770*/  IMAD.MOV.U32 R4, RZ, RZ, R10 ;  /* 0x000000ffff047224 */ /* 0x000fe200078e000a */
[----:B---3--:R-:W3:Y:S04]  /*24780*/  LDL.LU R13, [R1+0x80c] ;  /* 0x00080c00010d7983 */ /* 0x008ee80000300800 */
[----:B------:R-:W4:Y:S04]  /*24790*/  LDL.LU R10, [R1+0x810] ;  /* 0x00081000010a7983 */ /* 0x000f280000300800 */
[----:B------:R-:W5:Y:S01]  /*247a0*/  LDL.LU R20, [R1+0x84c] ;  /* 0x00084c0001147983 */ /* 0x000f620000300800 */
[----:B------:R-:W-:-:S03]  /*247b0*/  IADD3 R9, P3, PT, R9, R80, RZ ;  /* 0x0000005009097210 */ /* 0x000fc60007f7e0ff */
[----:B------:R-:W5:Y:S01]  /*247c0*/  LDL.LU R14, [R1+0x850] ;  /* 0x00085000010e7983 */ /* 0x000f620000300800 */
[----:B------:R-:W-:Y:S02]  /*247d0*/  IADD3 R11, P4, PT, R11, R80, RZ ;  /* 0x000000500b0b7210 */ /* 0x000fe40007f9e0ff */
[----:B------:R-:W-:Y:S01]  /*247e0*/  IADD3.X R18, PT, PT, R18, R3, RZ, P3, !PT ;  /* 0x0000000312127210 */ /* 0x000fe20001ffe4ff */
[----:B------:R-:W-:Y:S02]  /*247f0*/  STL [R1+0x908], R9 ;  /* 0x0009080901007387 */ /* 0x000fe40000100800 */
[----:B------:R-:W-:Y:S02]  /*24800*/  IMAD.X R17, R17, 0x1, R3, P4 ;  /* 0x0000000111117824 */ /* 0x000fe400020e0603 */
[----:B------:R1:W-:Y:S04]  /*24810*/  LDGSTS.E [R6+0x21580], desc[UR6][R4.64], P2 ;  /* 0x2158000004067fae */ /* 0x0003e800091a1006 */
[----:B------:R1:W-:Y:S04]  /*24820*/  STL [R1+0x904], R18 ;  /* 0x0009041201007387 */ /* 0x0003e80000100800 */
[----:B------:R1:W-:Y:S02]  /*24830*/  STL [R1+0x948], R11 ;  /* 0x0009480b01007387 */ /* 0x0003e40000100800 */
[----:B-1----:R-:W-:-:S02]  /*24840*/  MOV R5, R18 ;  /* 0x0000001200057202 */ /* 0x002fc40000000f00 */
[----:B------:R-:W5:Y:S01]  /*24850*/  LDL.LU R18, [R1+0x890] ;  /* 0x0008900001127983 */ /* 0x000f620000300800 */
[----:B------:R-:W-:-:S03]  /*24860*/  IMAD.MOV.U32 R4, RZ, RZ, R9 ;  /* 0x000000ffff047224 */ /* 0x000fc600078e0009 */
[----:B------:R-:W-:Y:S04]  /*24870*/  STL [R1+0x944], R17 ;  /* 0x0009441101007387 */ /* 0x000fe80000100800 */
[----:B------:R-:W5:Y:S04]  /*24880*/  LDL.LU R9, [R1+0x8d0] ;  /* 0x0008d00001097983 */ /* 0x000f680000300800 */
[----:B------:R-:W5:Y:S01]  /*24890*/  LDL.LU R19, [R1+0x88c] ;  /* 0x00088c0001137983 */ /* 0x000f620000300800 */
[----:B------:R-:W-:-:S03]  /*248a0*/  IADD3 R7, P3, PT, R7, R80, RZ ;  /* 0x0000005007077210 */ /* 0x000fc60007f7e0ff */
[----:B------:R1:W-:Y:S01]  /*248b0*/  LDGSTS.E [R6+0x21980], desc[UR6][R4.64], P2 ;  /* 0x2198000004067fae */ /* 0x0003e200091a1006 */
[----:B------:R-:W-:Y:S01]  /*248c0*/  IADD3 R8, P4, PT, R8, R80, RZ ;  /* 0x0000005008087210 */ /* 0x000fe20007f9e0ff */
[----:B-1----:R-:W-:Y:S02]  /*248d0*/  IMAD.MOV.U32 R4, RZ, RZ, R11 ;  /* 0x000000ffff047224 */ /* 0x002fe400078e000b */
[----:B------:R-:W5:Y:S01]  /*248e0*/  LDL.LU R11, [R1+0x8cc] ;  /* 0x0008cc00010b7983 */ /* 0x000f620000300800 */
[----:B------:R-:W-:-:S03]  /*248f0*/  IMAD.MOV.U32 R5, RZ, RZ, R17 ;  /* 0x000000ffff057224 */ /* 0x000fc600078e0011 */
[----:B------:R1:W-:Y:S04]  /*24900*/  STL [R1+0x790], R7 ;  /* 0x0007900701007387 */ /* 0x0003e80000100800 */
[----:B------:R1:W-:Y:S02]  /*24910*/  LDGSTS.E [R6+0x21d80], desc[UR6][R4.64], P2 ;  /* 0x21d8000004067fae */ /* 0x0003e400091a1006 */
[----:B-1----:R-:W-:Y:S02]  /*24920*/  MOV R4, R7 ;  /* 0x0000000700047202 */ /* 0x002fe40000000f00 */
[----:B------:R-:W-:-:S05]  /*24930*/  IADD3.X R15, PT, PT, R15, R3, RZ, P3, !PT ;  /* 0x000000030f0f7210 */ /* 0x000fca0001ffe4ff */
[----:B------:R1:W-:Y:S01]  /*24940*/  STL [R1+0x78c], R15 ;  /* 0x00078c0f01007387 */ /* 0x0003e20000100800 */
[----:B------:R-:W-:-:S03]  /*24950*/  IMAD.X R12, R12, 0x1, R3, P4 ;  /* 0x000000010c0c7824 */ /* 0x000fc600020e0603 */
        /* <DEDUP_REMOVED lines=11> */
[----:B------:R-:W2:Y:S04]  /*24a10*/  LDL.LU R12, [R1+0x798] ;  /* 0x00079800010c7983 */ /* 0x000ea80000300800 */
[----:B------:R-:W2:Y:S04]  /*24a20*/  LDL.LU R8, [R1+0x7d8] ;  /* 0x0007d80001087983 */ /* 0x000ea80000300800 */
[----:B------:R1:W-:Y:S01]  /*24a30*/  LDGSTS.E [R6+0x20600], desc[UR6][R4.64], P2 ;  /* 0x2060000004067fae */ /* 0x0003e200091a1006 */
[----:B----4-:R-:W-:-:S05]  /*24a40*/  IADD3 R10, P3, PT, R10, R80, RZ ;  /* 0x000000500a0a7210 */ /* 0x010fca0007f7e0ff */
[----:B---3--:R-:W-:Y:S01]  /*24a50*/  IMAD.X R13, R13, 0x1, R3, P3 ;  /* 0x000000010d0d7824 */ /* 0x008fe200018e0603 */
[----:B-----5:R-:W-:Y:S01]  /*24a60*/  IADD3 R14, P4, PT, R14, R80, RZ ;  /* 0x000000500e0e7210 */ /* 0x020fe20007f9e0ff */
[----:B------:R-:W-:Y:S02]  /*24a70*/  STL [R1+0x810], R10 ;  /* 0x0008100a01007387 */ /* 0x000fe40000100800 */
[----:B-1----:R-:W-:Y:S02]  /*24a80*/  IMAD.MOV.U32 R5, RZ, RZ, R13 ;  /* 0x000000ffff057224 */ /* 0x002fe400078e000d */
[----:B------:R-:W-:Y:S01]  /*24a90*/  IMAD.X R20, R20, 0x1, R3, P4 ;  /* 0x0000000114147824 */ /* 0x000fe200020e0603 */
[----:B------:R1:W-:Y:S01]  /*24aa0*/  STL [R1+0x80c], R13 ;  /* 0x00080c0d01007387 */ /* 0x0003e20000100800 */
[----:B------:R-:W-:-:S03]  /*24ab0*/  MOV R4, R10 ;  /* 0x0000000a00047202 */ /* 0x000fc60000000f00 */
[----:B------:R3:W-:Y:S04]  /*24ac0*/  STL [R1+0x850], R14 ;  /* 0x0008500e01007387 */ /* 0x0007e80000100800 */
[----:B------:R4:W-:Y:S04]  /*24ad0*/  LDGSTS.E [R6+0x20a00], desc[UR6][R4.64], P2 ;  /* 0x20a0000004067fae */ /* 0x0009e800091a1006 */
[----:B-1----:R-:W5:Y:S04]  /*24ae0*/  LDL.LU R13, [R1+0x794] ;  /* 0x00079400010d7983 */ /* 0x002f680000300800 */
[----:B------:R-:W-:Y:S01]  /*24af0*/  STL [R1+0x84c], R20 ;  /* 0x00084c1401007387 */ /* 0x000fe20000100800 */
[----:B------:R-:W-:-:S03]  /*24b00*/  IADD3 R18, P3, PT, R18, R80, RZ ;  /* 0x0000005012127210 */ /* 0x000fc60007f7e0ff */
[----:B------:R-:W5:Y:S01]  /*24b10*/  LDL.LU R10, [R1+0x7d4] ;  /* 0x0007d400010a7983 */ /* 0x000f620000300800 */
[----:B----4-:R-:W-:Y:S01]  /*24b20*/  IMAD.MOV.U32 R4, RZ, RZ, R14 ;  /* 0x000000ffff047224 */ /* 0x010fe200078e000e */
[----:B------:R-:W-:Y:S02]  /*24b30*/  MOV R5, R20 ;  /* 0x0000001400057202 */ /* 0x000fe40000000f00 */
[----:B------:R-:W-:Y:S01]  /*24b40*/  IADD3 R9, P4, PT, R9, R80, RZ ;  /* 0x0000005009097210 */ /* 0x000fe20007f9e0ff */
[----:B---3--:R-:W3:Y:S01]  /*24b50*/  LDL R14, [R1+0xb70] ;  /* 0x000b7000010e7983 */ /* 0x008ee20000100800 */
        /* <DEDUP_REMOVED lines=9> */
[----:B------:R4:W-:Y:S01]  /*24bf0*/  STL [R1+0x8cc], R11 ;  /* 0x0008cc0b01007387 */ /* 0x0009e20000100800 */
[----:B-1----:R-:W-:Y:S01]  /*24c00*/  MOV R5, R11 ;  /* 0x0000000b00057202 */ /* 0x002fe20000000f00 */
[----:B------:R-:W-:-:S02]  /*24c10*/  IMAD.MOV.U32 R4, RZ, RZ, R9 ;  /* 0x000000ffff047224 */ /* 0x000fc400078e0009 */
[----:B----4-:R-:W4:Y:S04]  /*24c20*/  LDL.LU R11, [R1+0x814] ;  /* 0x00081400010b7983 */ /* 0x010f280000300800 */
[----:B------:R-:W4:Y:S04]  /*24c30*/  LDL.LU R9, [R1+0x818] ;  /* 0x0008180001097983 */ /* 0x000f280000300800 */
[----:B------:R-:W4:Y:S04]  /*24c40*/  LDL.LU R20, [R1+0x854] ;  /* 0x0008540001147983 */ /* 0x000f280000300800 */
[----:B------:R-:W4:Y:S04]  /*24c50*/  LDL.LU R19, [R1+0x858] ;  /* 0x0008580001137983 */ /* 0x000f280000300800 */
[----:B------:R1:W-:Y:S01]  /*24c60*/  LDGSTS.E [R6+0x21600], desc[UR6][R4.64], P2 ;  /* 0x2160000004067fae */ /* 0x0003e200091a1006 */
[----:B------:R-:W-:-:S02]  /*24c70*/  IADD3 R7, P3, PT, R7, R80, RZ ;  /* 0x0000005007077210 */ /* 0x000fc40007f7e0ff */
[----:B--2---:R-:W-:-:S03]  /*24c80*/  IADD3 R15, P4, PT, R15, R80, RZ ;  /* 0x000000500f0f7210 */ /* 0x004fc60007f9e0ff */
[--C-:B------:R-:W-:Y:S01]  /*24c90*/  IMAD.X R16, R16, 0x1, R3.reuse, P3 ;  /* 0x0000000110107824 */ /* 0x100fe200018e0603 */
[----:B------:R2:W-:Y:S01]  /*24ca0*/  STL [R1+0x910], R7 ;  /* 0x0009100701007387 */ /* 0x0005e20000100800 */
[----:B-1----:R-:W-:Y:S01]  /*24cb0*/  MOV R4, R7 ;  /* 0x0000000700047202 */ /* 0x002fe20000000f00 */
[----:B------:R-:W-:Y:S02]  /*24cc0*/  IMAD.X R17, R17, 0x1, R3, P4 ;  /* 0x0000000111117824 */ /* 0x000fe400020e0603 */
[----:B------:R1:W-:Y:S01]  /*24cd0*/  STL [R1+0x90c], R16 ;  /* 0x00090c1001007387 */ /* 0x0003e20000100800 */
[----:B------:R-:W-:-:S03]  /*24ce0*/  IMAD.MOV.U32 R5, RZ, RZ, R16 ;  /* 0x000000ffff057224 */ /* 0x000fc600078e0010 */
[----:B------:R-:W-:Y:S04]  /*24cf0*/  STL [R1+0x950], R15 ;  /* 0x0009500f01007387 */ /* 0x000fe80000100800 */
[----:B--2---:R-:W2:Y:S04]  /*24d00*/  LDL.LU R7, [R1+0x898] ;  /* 0x0008980001077983 */ /* 0x004ea80000300800 */
[----:B------:R1:W-:Y:S04]  /*24d10*/  STL [R1+0x94c], R17 ;  /* 0x00094c1101007387 */ /* 0x0003e80000100800 */
[----:B------:R1:W-:Y:S04]  /*24d20*/  LDGSTS.E [R6+0x21a00], desc[UR6][R4.64], P2 ;  /* 0x21a0000004067fae */ /* 0x0003e800091a1006 */
[----:B-1----:R-:W2:Y:S01]  /*24d30*/  LDL.LU R16, [R1+0x8d8] ;  /* 0x0008d80001107983 */ /* 0x002ea20000300800 */
[----:B------:R-:W-:-:S03]  /*24d40*/  MOV R5, R17 ;  /* 0x0000001100057202 */ /* 0x000fc60000000f00 */
[----:B------:R-:W2:Y:S04]  /*24d50*/  LDL.LU R17, [R1+0x894] ;  /* 0x0008940001117983 */ /* 0x000ea80000300800 */
[----:B------:R-:W2:Y:S01]  /*24d60*/  LDL.LU R18, [R1+0x8d4] ;  /* 0x0008d40001127983 */ /* 0x000ea20000300800 */
[-C--:B------:R-:W-:Y:S02]  /*24d70*/  IADD3 R12, P3, PT, R12, R80.reuse, RZ ;  /* 0x000000500c0c7210 */ /* 0x080fe40007f7e0ff */
[----:B------:R-:W-:Y:S01]  /*24d80*/  IADD3 R8, P4, PT, R8, R80, RZ ;  /* 0x0000005008087210 */ /* 0x000fe20007f9e0ff */
[----:B------:R-:W-:Y:S02]  /*24d90*/  IMAD.MOV.U32 R4, RZ, RZ, R15 ;  /* 0x000000ffff047224 */ /* 0x000fe400078e000f */
[----:B------:R1:W-:Y:S04]  /*24da0*/  STL [R1+0x798], R12 ;  /* 0x0007980c01007387 */ /* 0x0003e80000100800 */
[----:B------:R1:W-:Y:S01]  /*24db0*/  LDGSTS.E [R6+0x21e00], desc[UR6][R4.64], P2 ;  /* 0x21e0000004067fae */ /* 0x0003e200091a1006 */
[----:B-----5:R-:W-:-:S02]  /*24dc0*/  IMAD.X R13, R13, 0x1, R3, P3 ;  /* 0x000000010d0d7824 */ /* 0x020fc400018e0603 */
[----:B-1----:R-:W-:-:S03]  /*24dd0*/  IMAD.MOV.U32 R4, RZ, RZ, R12 ;  /* 0x000000ffff047224 */ /* 0x002fc600078e000c */
[----:B------:R1:W-:Y:S01]  /*24de0*/  STL [R1+0x794], R13 ;  /* 0x0007940d01007387 */ /* 0x0003e20000100800 */
[----:B------:R-:W-:-:S03]  /*24df0*/  IMAD.X R10, R10, 0x1, R3, P4 ;  /* 0x000000010a0a7824 */ /* 0x000fc600020e0603 */
[----:B------:R-:W-:Y:S04]  /*24e00*/  STL [R1+0x7d8], R8 ;  /* 0x0007d80801007387 */ /* 0x000fe80000100800 */
[----:B------:R5:W-:Y:S01]  /*24e10*/  STL [R1+0x7d4], R10 ;  /* 0x0007d40a01007387 */ /* 0x000be20000100800 */
[----:B------:R-:W-:-:S03]  /*24e20*/  IMAD.MOV.U32 R5, RZ, RZ, R13 ;  /* 0x000000ffff057224 */ /* 0x000fc600078e000d */
[----:B------:R-:W2:Y:S01]  /*24e30*/  LDL.LU R12, [R1+0x918] ;  /* 0x00091800010c7983 */ /* 0x000ea20000300800 */
[----:B---3--:R-:W-:-:S03]  /*24e40*/  IADD3 R6, PT, PT, R14, UR8, RZ ;  /* 0x000000080e067c10 */ /* 0x008fc6000fffe0ff */
[----:B-1----:R-:W3:Y:S04]  /*24e50*/  LDL.LU R13, [R1+0x958] ;  /* 0x00095800010d7983 */ /* 0x002ee80000300800 */
[----:B------:R-:W3:Y:S04]  /*24e60*/  LDL.LU R14, [R1+0x914] ;  /* 0x00091400010e7983 */ /* 0x000ee80000300800 */
[----:B------:R-:W3:Y:S04]  /*24e70*/  LDL.LU R15, [R1+0x954] ;  /* 0x00095400010f7983 */ /* 0x000ee80000300800 */
[----:B------:R1:W-:Y:S02]  /*24e80*/  LDGSTS.E [R6+0x20280], desc[UR6][R4.64], P2 ;  /* 0x2028000004067fae */ /* 0x0003e400091a1006 */
[----:B-1----:R-:W-:Y:S01]  /*24e90*/  MOV R4, R8 ;  /* 0x0000000800047202 */ /* 0x002fe20000000f00 */
[----:B------:R-:W-:-:S02]  /*24ea0*/  IMAD.MOV.U32 R5, RZ, RZ, R10 ;  /* 0x000000ffff057224 */ /* 0x000fc400078e000a */
[----:B-----5:R-:W5:Y:S04]  /*24eb0*/  LDL.LU R10, [R1+0x7a0] ;  /* 0x0007a000010a7983 */ /* 0x020f680000300800 */
[----:B------:R-:W5:Y:S04]  /*24ec0*/  LDL.LU R8, [R1+0x7e0] ;  /* 0x0007e00001087983 */ /* 0x000f680000300800 */
[----:B------:R1:W-:Y:S01]  /*24ed0*/  LDGSTS.E [R6+0x20680], desc[UR6][R4.64], P2 ;  /* 0x2068000004067fae */ /* 0x0003e200091a1006 */
[----:B----4-:R-:W-:-:S05]  /*24ee0*/  IADD3 R9, P3, PT, R9, R80, RZ ;  /* 0x0000005009097210 */ /* 0x010fca0007f7e0ff */
[----:B------:R-:W-:Y:S01]  /*24ef0*/  IMAD.X R11, R11, 0x1, R3, P3 ;  /* 0x000000010b0b7824 */ /* 0x000fe200018e0603 */
[----:B------:R-:W-:Y:S01]  /*24f00*/  IADD3 R19, P4, PT, R19, R80, RZ ;  /* 0x0000005013137210 */ /* 0x000fe20007f9e0ff */
[----:B------:R-:W-:Y:S01]  /*24f10*/  STL [R1+0x818], R9 ;  /* 0x0008180901007387 */ /* 0x000fe20000100800 */
[----:B-1----:R-:W-:Y:S02]  /*24f20*/  IMAD.MOV.U32 R4, RZ, RZ, R9 ;  /* 0x000000ffff047224 */ /* 0x002fe400078e0009 */
[----:B------:R-:W-:Y:S01]  /*24f30*/  IADD3.X R20, PT, PT, R20, R3, RZ, P4, !PT ;  /* 0x0000000314147210 */ /* 0x000fe200027fe4ff */
[----:B------:R1:W-:Y:S01]  /*24f40*/  STL [R1+0x814], R11 ;  /* 0x0008140b01007387 */ /* 0x0003e20000100800 */
[----:B------:R-:W-:-:S03]  /*24f50*/  IMAD.MOV.U32 R5, RZ, RZ, R11 ;  /* 0x000000ffff057224 */ /* 0x000fc600078e000b */
[----:B------:R4:W-:Y:S04]  /*24f60*/  STL [R1+0x858], R19 ;  /* 0x0008581301007387 */ /* 0x0009e80000100800 */
[----:B------:R4:W-:Y:S04]  /*24f70*/  LDGSTS.E [R6+0x20a80], desc[UR6][R4.64], P2 ;  /* 0x20a8000004067fae */ /* 0x0009e800091a1006 */
[----:B-1----:R-:W5:Y:S04]  /*24f80*/  LDL.LU R11, [R1+0x79c] ;  /* 0x00079c00010b7983 */ /* 0x002f680000300800 */
[----:B------:R-:W-:Y:S04]  /*24f90*/  STL [R1+0x854], R20 ;  /* 0x0008541401007387 */ /* 0x000fe80000100800 */
[----:B------:R-:W5:Y:S01]  /*24fa0*/  LDL.LU R9, [R1+0x7dc] ;  /* 0x0007dc0001097983 */ /* 0x000f620000300800 */
[----:B----4-:R-:W-:Y:S01]  /*24fb0*/  MOV R4, R19 ;  /* 0x0000001300047202 */ /* 0x010fe20000000f00 */
[----:B------:R-:W-:-:S02]  /*24fc0*/  IMAD.MOV.U32 R5, RZ, RZ, R20 ;  /* 0x000000ffff057224 */ /* 0x000fc400078e0014 */
[----:B------:R-:W4:Y:S04]  /*24fd0*/  LDL R19, [R1+0xb6c] ;  /* 0x000b6c0001137983 */ /* 0x000f280000100800 */
[----:B------:R1:W-:Y:S01]  /*24fe0*/  LDGSTS.E [R6+0x20e80], desc[UR6][R4.64], P2 ;  /* 0x20e8000004067fae */ /* 0x0003e200091a1006 */
[----:B--2---:R-:W-:-:S05]  /*24ff0*/  IADD3 R7, P3, PT, R7, R80, RZ ;  /* 0x0000005007077210 */ /* 0x004fca0007f7e0ff */
[----:B------:R-:W-:Y:S01]  /*25000*/  STL [R1+0x898], R7 ;  /* 0x0008980701007387 */ /* 0x000fe20000100800 */
[----:B-1----:R-:W-:Y:S01]  /*25010*/  IMAD.MOV.U32 R4, RZ, RZ, R7 ;  /* 0x000000ffff047224 */ /* 0x002fe200078e0007 */
[----:B------:R-:W-:Y:S01]  /*25020*/  IADD3 R16, P4, PT, R16, R80, RZ ;  /* 0x0000005010107210 */ /* 0x000fe20007f9e0ff */
[----:B------:R-:W-:-:S03]  /*25030*/  IMAD.X R17, R17, 0x1, R3, P3 ;  /* 0x0000000111117824 */ /* 0x000fc600018e0603 */
[----:B------:R-:W-:Y:S01]  /*25040*/  IADD3.X R18, PT, PT, R18, R3, RZ, P4, !PT ;  /* 0x0000000312127210 */ /* 0x000fe200027fe4ff */
[----:B------:R-:W-:Y:S01]  /*25050*/  IMAD.MOV.U32 R5, RZ, RZ, R17 ;  /* 0x000000ffff057224 */ /* 0x000fe200078e0011 */
[----:B------:R1:W-:Y:S04]  /*25060*/  STL [R1+0x894], R17 ;  /* 0x0008941101007387 */ /* 0x0003e80000100800 */
[----:B------:R-:W-:Y:S04]  /*25070*/  STL [R1+0x8d8], R16 ;  /* 0x0008d81001007387 */ /* 0x000fe80000100800 */
[----:B------:R2:W-:Y:S04]  /*25080*/  LDGSTS.E [R6+0x21280], desc[UR6][R4.64], P2 ;  /* 0x2128000004067fae */ /* 0x0005e800091a1006 */
[----:B-1----:R-:W4:Y:S04]  /*25090*/  LDL.LU R17, [R1+0x820] ;  /* 0x0008200001117983 */ /* 0x002f280000300800 */
[----:B------:R1:W-:Y:S04]  /*250a0*/  STL [R1+0x8d4], R18 ;  /* 0x0008d41201007387 */ /* 0x0003e80000100800 */
[----:B------:R-:W4:Y:S01]  /*250b0*/  LDL.LU R7, [R1+0x860] ;  /* 0x0008600001077983 */ /* 0x000f220000300800 */
[----:B--2---:R-:W-:Y:S01]  /*250c0*/  IMAD.MOV.U32 R5, RZ, RZ, R18 ;  /* 0x000000ffff057224 */ /* 0x004fe200078e0012 */
[----:B------:R-:W-:-:S02]  /*250d0*/  MOV R4, R16 ;  /* 0x0000001000047202 */ /* 0x000fc40000000f00 */
[----:B-1----:R-:W2:Y:S04]  /*250e0*/  LDL.LU R18, [R1+0x81c] ;  /* 0x00081c0001127983 */ /* 0x002ea80000300800 */
[----:B------:R-:W2:Y:S04]  /*250f0*/  LDL.LU R16, [R1+0x85c] ;  /* 0x00085c0001107983 */ /* 0x000ea80000300800 */
[----:B------:R1:W-:Y:S01]  /*25100*/  LDGSTS.E [R6+0x21680], desc[UR6][R4.64], P2 ;  /* 0x2168000004067fae */ /* 0x0003e200091a1006 */
[-C--:B------:R-:W-:Y:S02]  /*25110*/  IADD3 R12, P3, PT, R12, R80.reuse, RZ ;  /* 0x000000500c0c7210 */ /* 0x080fe40007f7e0ff */
[----:B---3--:R-:W-:-:S03]  /*25120*/  IADD3 R13, P4, PT, R13, R80, RZ ;  /* 0x000000500d0d7210 */ /* 0x008fc60007f9e0ff */
[----:B------:R-:W-:Y:S01]  /*25130*/  IMAD.X R14, R14, 0x1, R3, P3 ;  /* 0x000000010e0e7824 */ /* 0x000fe200018e0603 */
[----:B------:R-:W-:Y:S01]  /*25140*/  STL [R1+0x918], R12 ;  /* 0x0009180c01007387 */ /* 0x000fe20000100800 */
[----:B-1----:R-:W-:Y:S01]  /*25150*/  IMAD.MOV.U32 R4, RZ, RZ, R12 ;  /* 0x000000ffff047224 */ /* 0x002fe200078e000c */
[----:B------:R-:W-:Y:S01]  /*25160*/  IADD3.X R15, PT, PT, R15, R3, RZ, P4, !PT ;  /* 0x000000030f0f7210 */ /* 0x000fe200027fe4ff */
[----:B------:R-:W-:Y:S01]  /*25170*/  IMAD.MOV.U32 R5, RZ, RZ, R14 ;  /* 0x000000ffff057224 */ /* 0x000fe200078e000e */
[----:B------:R1:W-:Y:S04]  /*25180*/  STL [R1+0x914], R14 ;  /* 0x0009140e01007387 */ /* 0x0003e80000100800 */
[----:B------:R-:W-:Y:S04]  /*25190*/  STL [R1+0x958], R13 ;  /* 0x0009580d01007387 */ /* 0x000fe80000100800 */
[----:B------:R3:W-:Y:S04]  /*251a0*/  LDGSTS.E [R6+0x21a80], desc[UR6][R4.64], P2 ;  /* 0x21a8000004067fae */ /* 0x0007e800091a1006 */
[----:B-1----:R-:W2:Y:S04]  /*251b0*/  LDL.LU R14, [R1+0x8a0] ;  /* 0x0008a000010e7983 */ /* 0x002ea80000300800 */
[----:B------:R1:W-:Y:S04]  /*251c0*/  STL [R1+0x954], R15 ;  /* 0x0009540f01007387 */ /* 0x0003e80000100800 */
[----:B------:R-:W2:Y:S01]  /*251d0*/  LDL.LU R12, [R1+0x8e0] ;  /* 0x0008e000010c7983 */ /* 0x000ea20000300800 */
[----:B---3--:R-:W-:Y:S01]  /*251e0*/  IMAD.MOV.U32 R5, RZ, RZ, R15 ;  /* 0x000000ffff057224 */ /* 0x008fe200078e000f */
[----:B-----5:R-:W-:-:S02]  /*251f0*/  IADD3 R10, P3, PT, R10, R80, RZ ;  /* 0x000000500a0a7210 */ /* 0x020fc40007f7e0ff */
[----:B-1----:R-:W3:Y:S01]  /*25200*/  LDL.LU R15, [R1+0x89c] ;  /* 0x00089c00010f7983 */ /* 0x002ee20000300800 */
[----:B------:R-:W-:-:S03]  /*25210*/  MOV R4, R13 ;  /* 0x0000000d00047202 */ /* 0x000fc60000000f00 */
[----:B------:R-:W5:Y:S01]  /*25220*/  LDL.LU R13, [R1+0x8dc] ;  /* 0x0008dc00010d7983 */ /* 0x000f620000300800 */
[----:B------:R-:W-:-:S03]  /*25230*/  IADD3 R8, P4, PT, R8, R80, RZ ;  /* 0x0000005008087210 */ /* 0x000fc60007f9e0ff */
[----:B------:R1:W-:Y:S04]  /*25240*/  LDGSTS.E [R6+0x21e80], desc[UR6][R4.64], P2 ;  /* 0x21e8000004067fae */ /* 0x0003e800091a1006 */
[----:B------:R4:W-:Y:S01]  /*25250*/  STL [R1+0x7a0], R10 ;  /* 0x0007a00a01007387 */ /* 0x0009e20000100800 */
[----:B-1----:R-:W-:Y:S02]  /*25260*/  IMAD.MOV.U32 R4, RZ, RZ, R10 ;  /* 0x000000ffff047224 */ /* 0x002fe400078e000a */
[----:B------:R-:W-:-:S05]  /*25270*/  IMAD.X R11, R11, 0x1, R3, P3 ;  /* 0x000000010b0b7824 */ /* 0x000fca00018e0603 */
[----:B------:R-:W-:Y:S02]  /*25280*/  MOV R5, R11 ;  /* 0x0000000b00057202 */ /* 0x000fe40000000f00 */
[----:B------:R-:W-:Y:S01]  /*25290*/  IADD3.X R9, PT, PT, R9, R3, RZ, P4, !PT ;  /* 0x0000000309097210 */ /* 0x000fe200027fe4ff */
[----:B------:R-:W-:Y:S01]  /*252a0*/  STL [R1+0x79c], R11 ;  /* 0x00079c0b01007387 */ /* 0x000fe20000100800 */
[----:B----4-:R-:W-:-:S03]  /*252b0*/  VIADD R6, R19, UR8 ;  /* 0x0000000813067c36 */ /* 0x010fc60008000000 */
[----:B------:R1:W-:Y:S04]  /*252c0*/  STL [R1+0x7e0], R8 ;  /* 0x0007e00801007387 */ /* 0x0003e80000100800 */
[----:B------:R4:W-:Y:S04]  /*252d0*/  STL [R1+0x7dc], R9 ;  /* 0x0007dc0901007387 */ /* 0x0009e80000100800 */
[----:B------:R1:W-:Y:S04]  /*252e0*/  LDGSTS.E [R6+0x20300], desc[UR6][R4.64], P2 ;  /* 0x2030000004067fae */ /* 0x0003e800091a1006 */
[----:B------:R-:W5:Y:S01]  /*252f0*/  LDL.LU R10, [R1+0x91c] ;  /* 0x00091c00010a7983 */ /* 0x000f620000300800 */
[----:B-1----:R-:W-:-:S03]  /*25300*/  IMAD.MOV.U32 R4, RZ, RZ, R8 ;  /* 0x000000ffff047224 */ /* 0x002fc600078e0008 */
[----:B------:R-:W5:Y:S01]  /*25310*/  LDL.LU R8, [R1+0x920] ;  /* 0x0009200001087983 */ /* 0x000f620000300800 */
[----:B------:R-:W-:-:S03]  /*25320*/  IMAD.MOV.U32 R5, RZ, RZ, R9 ;  /* 0x000000ffff057224 */ /* 0x000fc600078e0009 */
[----:B------:R-:W5:Y:S04]  /*25330*/  LDL.LU R11, [R1+0x95c] ;  /* 0x00095c00010b7983 */ /* 0x000f680000300800 */
[----:B----4-:R-:W4:Y:S04]  /*25340*/  LDL.LU R9, [R1+0x960] ;  /* 0x0009600001097983 */ /* 0x010f280000300800 */
[----:B------:R1:W-:Y:S01]  /*25350*/  LDGSTS.E [R6+0x20700], desc[UR6][R4.64], P2 ;  /* 0x2070000004067fae */ /* 0x0003e200091a1006 */
[-C--:B------:R-:W-:Y:S02]  /*25360*/  IADD3 R17, P3, PT, R17, R80.reuse, RZ ;  /* 0x0000005011117210 */ /* 0x080fe40007f7e0ff */
[----:B------:R-:W-:-:S03]  /*25370*/  IADD3 R7, P4, PT, R7, R80, RZ ;  /* 0x0000005007077210 */ /* 0x000fc60007f9e0ff */
[----:B-1----:R-:W-:Y:S01]  /*25380*/  IMAD.MOV.U32 R4, RZ, RZ, R17 ;  /* 0x000000ffff047224 */ /* 0x002fe200078e0011 */
[----:B--2---:R-:W-:Y:S01]  /*25390*/  IADD3.X R18, PT, PT, R18, R3, RZ, P3, !PT ;  /* 0x0000000312127210 */ /* 0x004fe20001ffe4ff */
[----:B------:R-:W-:Y:S03]  /*253a0*/  STL [R1+0x820], R17 ;  /* 0x0008201101007387 */ /* 0x000fe60000100800 */
[----:B------:R-:W-:Y:S01]  /*253b0*/  MOV R5, R18 ;  /* 0x0000001200057202 */ /* 0x000fe20000000f00 */
[----:B------:R-:W-:Y:S01]  /*253c0*/  IMAD.X R16, R16, 0x1, R3, P4 ;  /* 0x0000000110107824 */ /* 0x000fe200020e0603 */
[----:B------:R-:W-:Y:S04]  /*253d0*/  STL [R1+0x81c], R18 ;  /* 0x00081c1201007387 */ /* 0x000fe80000100800 */
[----:B------:R1:W-:Y:S04]  /*253e0*/  STL [R1+0x860], R7 ;  /* 0x0008600701007387 */ /* 0x0003e80000100800 */
[----:B------:R2:W-:Y:S04]  /*253f0*/  LDGSTS.E [R6+0x20b00], desc[UR6][R4.64], P2 ;  /* 0x20b0000004067fae */ /* 0x0005e800091a1006 */
[----:B------:R1:W-:Y:S01]  /*25400*/  STL [R1+0x85c], R16 ;  /* 0x00085c1001007387 */ /* 0x0003e20000100800 */
[----:B--2---:R-:W-:-:S03]  /*25410*/  IMAD.MOV.U32 R4, RZ, RZ, R7 ;  /* 0x000000ffff047224 */ /* 0x004fc600078e0007 */
[----:B-1----:R-:W2:Y:S04]  /*25420*/  LDL R7, [R1+0xb68] ;  /* 0x000b680001077983 */ /* 0x002ea80000100800 */
[----:B------:R-:W2:Y:S04]  /*25430*/  LDL.LU R23, [R1+0x7a4] ;  /* 0x0007a40001177983 */ /* 0x000ea80000300800 */
[----:B------:R-:W2:Y:S04]  /*25440*/  LDL.LU R22, [R1+0x7a8] ;  /* 0x0007a80001167983 */ /* 0x000ea80000300800 */
[----:B------:R-:W2:Y:S04]  /*25450*/  LDL.LU R21, [R1+0x7e4] ;  /* 0x0007e40001157983 */ /* 0x000ea80000300800 */
[----:B------:R-:W2:Y:S01]  /*25460*/  LDL.LU R20, [R1+0x7e8] ;  /* 0x0007e80001147983 */ /* 0x000ea20000300800 */
[----:B------:R-:W-:-:S02]  /*25470*/  IADD3 R14, P3, PT, R14, R80, RZ ;  /* 0x000000500e0e7210 */ /* 0x000fc40007f7e0ff */
[----:B------:R-:W-:Y:S02]  /*25480*/  IADD3 R12, P4, PT, R12, R80, RZ ;  /* 0x000000500c0c7210 */ /* 0x000fe40007f9e0ff */
[----:B---3--:R-:W-:Y:S01]  /*25490*/  IADD3.X R15, PT, PT, R15, R3, RZ, P3, !PT ;  /* 0x000000030f0f7210 */ /* 0x008fe20001ffe4ff */
[----:B------:R-:W-:Y:S02]  /*254a0*/  STL [R1+0x8a0], R14 ;  /* 0x0008a00e01007387 */ /* 0x000fe40000100800 */
[----:B-----5:R-:W-:Y:S02]  /*254b0*/  IMAD.X R13, R13, 0x1, R3, P4 ;  /* 0x000000010d0d7824 */ /* 0x020fe400020e0603 */
[----:B------:R1:W-:Y:S04]  /*254c0*/  STL [R1+0x89c], R15 ;  /* 0x00089c0f01007387 */ /* 0x0003e80000100800 */
[----:B------:R-:W-:Y:S01]  /*254d0*/  STL [R1+0x8e0], R12 ;  /* 0x0008e00c01007387 */ /* 0x000fe20000100800 */
[----:B------:R-:W-:-:S03]  /*254e0*/  IMAD.MOV.U32 R5, RZ, RZ, R16 ;  /* 0x000000ffff057224 */ /* 0x000fc600078e0010 */
[----:B------:R-:W3:Y:S04]  /*254f0*/  LDL.LU R18, [R1+0x828] ;  /* 0x0008280001127983 */ /* 0x000ee80000300800 */
[----:B------:R5:W-:Y:S04]  /*25500*/  STL [R1+0x8dc], R13 ;  /* 0x0008dc0d01007387 */ /* 0x000be80000100800 */
[----:B------:R-:W3:Y:S04]  /*25510*/  LDL.LU R16, [R1+0x868] ;  /* 0x0008680001107983 */ /* 0x000ee80000300800 */
[----:B------:R-:W3:Y:S04]  /*25520*/  LDL.LU R19, [R1+0x824] ;  /* 0x0008240001137983 */ /* 0x000ee80000300800 */
[----:B------:R1:W-:Y:S04]  /*25530*/  LDGSTS.E [R6+0x20f00], desc[UR6][R4.64], P2 ;  /* 0x20f0000004067fae */ /* 0x0003e800091a1006 */
[----:B------:R-:W3:Y:S01]  /*25540*/  LDL.LU R17, [R1+0x864] ;  /* 0x0008640001117983 */ /* 0x000ee20000300800 */
[----:B-1----:R-:W-:Y:S01]  /*25550*/  IMAD.MOV.U32 R4, RZ, RZ, R14 ;  /* 0x000000ffff047224 */ /* 0x002fe200078e000e */
[----:B------:R-:W-:-:S02]  /*25560*/  MOV R5, R15 ;  /* 0x0000000f00057202 */ /* 0x000fc40000000f00 */
[----:B------:R-:W3:Y:S04]  /*25570*/  LDL.LU R15, [R1+0x8a4] ;  /* 0x0008a400010f7983 */ /* 0x000ee80000300800 */
[----:B------:R-:W3:Y:S04]  /*25580*/  LDL.LU R14, [R1+0x8a8] ;  /* 0x0008a800010e7983 */ /* 0x000ee80000300800 */
[----:B------:R1:W-:Y:S01]  /*25590*/  LDGSTS.E [R6+0x21300], desc[UR6][R4.64], P2 ;  /* 0x2130000004067fae */ /* 0x0003e200091a1006 */
[----:B------:R-:W-:Y:S01]  /*255a0*/  IADD3 R8, P3, PT, R8, R80, RZ ;  /* 0x0000005008087210 */ /* 0x000fe20007f7e0ff */
[----:B-1----:R-:W-:-:S03]  /*255b0*/  IMAD.MOV.U32 R5, RZ, RZ, R13 ;  /* 0x000000ffff057224 */ /* 0x002fc600078e000d */
[----:B------:R-:W-:Y:S01]  /*255c0*/  IADD3.X R10, PT, PT, R10, R3, RZ, P3, !PT ;  /* 0x000000030a0a7210 */ /* 0x000fe20001ffe4ff */
[----:B------:R-:W-:Y:S01]  /*255d0*/  IMAD.MOV.U32 R4, RZ, RZ, R12 ;  /* 0x000000ffff047224 */ /* 0x000fe200078e000c */
[----:B-----5:R-:W5:Y:S01]  /*255e0*/  LDL.LU R13, [R1+0x8e4] ;  /* 0x0008e400010d7983 */ /* 0x020f620000300800 */
[----:B----4-:R-:W-:-:S03]  /*255f0*/  IADD3 R9, P4, PT, R9, R80, RZ ;  /* 0x0000005009097210 */ /* 0x010fc60007f9e0ff */
[----:B------:R-:W4:Y:S02]  /*25600*/  LDL.LU R12, [R1+0x8e8] ;  /* 0x0008e800010c7983 */ /* 0x000f240000300800 */
[----:B------:R-:W-:Y:S02]  /*25610*/  IMAD.X R11, R11, 0x1, R3, P4 ;  /* 0x000000010b0b7824 */ /* 0x000fe400020e0603 */
[----:B------:R1:W-:Y:S04]  /*25620*/  LDGSTS.E [R6+0x21700], desc[UR6][R4.64], P2 ;  /* 0x2170000004067fae */ /* 0x0003e800091a1006 */
[----:B------:R-:W-:Y:S04]  /*25630*/  STL [R1+0x920], R8 ;  /* 0x0009200801007387 */ /* 0x000fe80000100800 */
[----:B------:R1:W-:Y:S02]  /*25640*/  STL [R1+0x91c], R10 ;  /* 0x00091c0a01007387 */ /* 0x0003e40000100800 */
[----:B-1----:R-:W-:Y:S01]  /*25650*/  IMAD.MOV.U32 R4, RZ, RZ, R8 ;  /* 0x000000ffff047224 */ /* 0x002fe200078e0008 */
[----:B------:R-:W-:Y:S01]  /*25660*/  MOV R5, R10 ;  /* 0x0000000a00057202 */ /* 0x000fe20000000f00 */
[----:B------:R-:W-:Y:S04]  /*25670*/  STL [R1+0x960], R9 ;  /* 0x0009600901007387 */ /* 0x000fe80000100800 */
[----:B------:R-:W5:Y:S04]  /*25680*/  LDL.LU R10, [R1+0x928] ;  /* 0x00092800010a7983 */ /* 0x000f680000300800 */
[----:B------:R1:W-:Y:S04]  /*25690*/  STL [R1+0x95c], R11 ;  /* 0x00095c0b01007387 */ /* 0x0003e80000100800 */
[----:B------:R1:W-:Y:S04]  /*256a0*/  LDGSTS.E [R6+0x21b00], desc[UR6][R4.64], P2 ;  /* 0x21b0000004067fae */ /* 0x0003e800091a1006 */
[----:B------:R-:W5:Y:S01]  /*256b0*/  LDL.LU R8, [R1+0x968] ;  /* 0x0009680001087983 */ /* 0x000f620000300800 */
[----:B-1----:R-:W-:-:S03]  /*256c0*/  IMAD.MOV.U32 R5, RZ, RZ, R11 ;  /* 0x000000ffff057224 */ /* 0x002fc600078e000b */
[----:B------:R-:W5:Y:S01]  /*256d0*/  LDL.LU R11, [R1+0x924] ;  /* 0x00092400010b7983 */ /* 0x000f620000300800 */
[----:B------:R-:W-:-:S03]  /*256e0*/  IMAD.MOV.U32 R4, RZ, RZ, R9 ;  /* 0x000000ffff047224 */ /* 0x000fc600078e0009 */
[----:B------:R-:W5:Y:S04]  /*256f0*/  LDL.LU R9, [R1+0x964] ;  /* 0x0009640001097983 */ /* 0x000f680000300800 */
[----:B------:R1:W-:Y:S01]  /*25700*/  LDGSTS.E [R6+0x21f00], desc[UR6][R4.64], P2 ;  /* 0x21f0000004067fae */ /* 0x0003e200091a1006 */
[----:B--2---:R-:W-:-:S04]  /*25710*/  IADD3 R22, P3, PT, R22, R80, RZ ;  /* 0x0000005016167210 */ /* 0x004fc80007f7e0ff */
[----:B------:R-:W-:Y:S01]  /*25720*/  IADD3.X R23, PT, PT, R23, R3, RZ, P3, !PT ;  /* 0x0000000317177210 */ /* 0x000fe20001ffe4ff */
[----:B------:R2:W-:Y:S01]  /*25730*/  STL [R1+0x7a8], R22 ;  /* 0x0007a81601007387 */ /* 0x0005e20000100800 */
[----:B------:R-:W-:-:S03]  /*25740*/  IADD3 R20, P4, PT, R20, R80, RZ ;  /* 0x0000005014147210 */ /* 0x000fc60007f9e0ff */
[----:B------:R2:W-:Y:S01]  /*25750*/  STL [R1+0x7a4], R23 ;  /* 0x0007a41701007387 */ /* 0x0005e20000100800 */
[----:B-1----:R-:W-:-:S03]  /*25760*/  VIADD R6, R7, UR8 ;  /* 0x0000000807067c36 */ /* 0x002fc60008000000 */
[----:B------:R2:W-:Y:S04]  /*25770*/  STL [R1+0x7e8], R20 ;  /* 0x0007e81401007387 */ /* 0x0005e80000100800 */
[----:B------:R-:W2:Y:S01]  /*25780*/  LDL R7, [R1+0x970] ;  /* 0x0009700001077983 */ /* 0x000ea20000100800 */
[----:B------:R-:W-:Y:S01]  /*25790*/  MOV R4, R22 ;  /* 0x0000001600047202 */ /* 0x000fe20000000f00 */
[----:B------:R-:W-:Y:S02]  /*257a0*/  IMAD.MOV.U32 R5, RZ, RZ, R23 ;  /* 0x000000ffff057224 */ /* 0x000fe400078e0017 */
[----:B------:R-:W-:-:S03]  /*257b0*/  IMAD.X R21, R21, 0x1, R3, P4 ;  /* 0x0000000115157824 */ /* 0x000fc600020e0603 */
[----:B------:R1:W-:Y:S01]  /*257c0*/  LDGSTS.E [R6+0x20380], desc[UR6][R4.64], P2 ;  /* 0x2038000004067fae */ /* 0x0003e200091a1006 */
[-C--:B---3--:R-:W-:Y:S01]  /*257d0*/  IADD3 R18, P3, PT, R18, R80.reuse, RZ ;  /* 0x0000005012127210 */ /* 0x088fe20007f7e0ff */
[----:B-1----:R-:W-:Y:S01]  /*257e0*/  IMAD.MOV.U32 R4, RZ, RZ, R20 ;  /* 0x000000ffff047224 */ /* 0x002fe200078e0014 */
[----:B------:R-:W-:Y:S02]  /*257f0*/  MOV R5, R21 ;  /* 0x0000001500057202 */ /* 0x000fe40000000f00 */
[----:B------:R-:W-:Y:S01]  /*25800*/  IADD3 R16, P4, PT, R16, R80, RZ ;  /* 0x0000005010107210 */ /* 0x000fe20007f9e0ff */
[--C-:B------:R-:W-:Y:S02]  /*25810*/  IMAD.X R19, R19, 0x1, R3.reuse, P3 ;  /* 0x0000000113137824 */ /* 0x100fe400018e0603 */
[----:B------:R1:W-:Y:S02]  /*25820*/  LDGSTS.E [R6+0x20780], desc[UR6][R4.64], P2 ;  /* 0x2078000004067fae */ /* 0x0003e400091a1006 */
[----:B------:R-:W-:Y:S01]  /*25830*/  IMAD.X R17, R17, 0x1, R3, P4 ;  /* 0x0000000111117824 */ /* 0x000fe200020e0603 */
[----:B-1----:R-:W-:Y:S01]  /*25840*/  MOV R4, R18 ;  /* 0x0000001200047202 */ /* 0x002fe20000000f00 */
[----:B------:R-:W-:-:S05]  /*25850*/  IMAD.MOV.U32 R5, RZ, RZ, R19 ;  /* 0x000000ffff057224 */ /* 0x000fca00078e0013 */
[----:B------:R1:W-:Y:S01]  /*25860*/  LDGSTS.E [R6+0x20b80], desc[UR6][R4.64], P2 ;  /* 0x20b8000004067fae */ /* 0x0003e200091a1006 */
[----:B------:R-:W-:-:S05]  /*25870*/  IADD3 R14, P3, PT, R14, R80, RZ ;  /* 0x000000500e0e7210 */ /* 0x000fca0007f7e0ff */
[----:B------:R-:W-:Y:S02]  /*25880*/  IMAD.X R15, R15, 0x1, R3, P3 ;  /* 0x000000010f0f7824 */ /* 0x000fe400018e0603 */
[----:B-1----:R-:W-:Y:S01]  /*25890*/  IMAD.MOV.U32 R4, RZ, RZ, R16 ;  /* 0x000000ffff047224 */ /* 0x002fe200078e0010 */
[----:B------:R-:W-:-:S05]  /*258a0*/  MOV R5, R17 ;  /* 0x0000001100057202 */ /* 0x000fca0000000f00 */
[----:B------:R1:W-:Y:S01]  /*258b0*/  LDGSTS.E [R6+0x20f80], desc[UR6][R4.64], P2 ;  /* 0x20f8000004067fae */ /* 0x0003e200091a1006 */
[----:B----4-:R-:W-:Y:S02]  /*258c0*/  IADD3 R12, P4, PT, R12, R80, RZ ;  /* 0x000000500c0c7210 */ /* 0x010fe40007f9e0ff */
[----:B-1----:R-:W-:Y:S01]  /*258d0*/  MOV R4, R14 ;  /* 0x0000000e00047202 */ /* 0x002fe20000000f00 */
[----:B------:R-:W-:Y:S02]  /*258e0*/  IMAD.MOV.U32 R5, RZ, RZ, R15 ;  /* 0x000000ffff057224 */ /* 0x000fe400078e000f */
[----:B-----5:R-:W-:Y:S01]  /*258f0*/  IMAD.X R13, R13, 0x1, R3, P4 ;  /* 0x000000010d0d7824 */ /* 0x020fe200020e0603 */
[----:B------:R3:W-:Y:S04]  /*25900*/  STL [R1+0x7e4], R21 ;  /* 0x0007e41501007387 */ /* 0x0007e80000100800 */
[----:B------:R1:W-:Y:S04]  /*25910*/  LDGSTS.E [R6+0x21380], desc[UR6][R4.64], P2 ;  /* 0x2138000004067fae */ /* 0x0003e800091a1006 */
[----:B------:R3:W-:Y:S01]  /*25920*/  STL [R1+0x828], R18 ;  /* 0x0008281201007387 */ /* 0x0007e20000100800 */
[-C--:B------:R-:W-:Y:S01]  /*25930*/  IADD3 R10, P3, PT, R10, R80.reuse, RZ ;  /* 0x000000500a0a7210 */ /* 0x080fe20007f7e0ff */
[----:B-1----:R-:W-:Y:S01]  /*25940*/  IMAD.MOV.U32 R4, RZ, RZ, R12 ;  /* 0x000000ffff047224 */ /* 0x002fe200078e000c */
[----:B------:R-:W-:Y:S01]  /*25950*/  MOV R5, R13 ;  /* 0x0000000d00057202 */ /* 0x000fe20000000f00 */
[----:B------:R3:W-:Y:S04]  /*25960*/  STL [R1+0x824], R19 ;  /* 0x0008241301007387 */ /* 0x0007e80000100800 */
[----:B------:R3:W-:Y:S01]  /*25970*/  STL [R1+0x868], R16 ;  /* 0x0008681001007387 */ /* 0x0007e20000100800 */
[----:B------:R-:W-:-:S03]  /*25980*/  IADD3 R8, P4, PT, R8, R80, RZ ;  /* 0x0000005008087210 */ /* 0x000fc60007f9e0ff */
[----:B------:R3:W-:Y:S04]  /*25990*/  STL [R1+0x864], R17 ;  /* 0x0008641101007387 */ /* 0x0007e80000100800 */
[----:B------:R1:W-:Y:S01]  /*259a0*/  LDGSTS.E [R6+0x21780], desc[UR6][R4.64], P2 ;  /* 0x2178000004067fae */ /* 0x0003e200091a1006 */
[----:B------:R-:W-:-:S03]  /*259b0*/  IMAD.X R11, R11, 0x1, R3, P3 ;  /* 0x000000010b0b7824 */ /* 0x000fc600018e0603 */
[----:B------:R3:W-:Y:S01]  /*259c0*/  STL [R1+0x8a8], R14 ;  /* 0x0008a80e01007387 */ /* 0x0007e20000100800 */
[----:B------:R-:W-:-:S03]  /*259d0*/  IMAD.X R9, R9, 0x1, R3, P4 ;  /* 0x0000000109097824 */ /* 0x000fc600020e0603 */
[----:B------:R3:W-:Y:S01]  /*259e0*/  STL [R1+0x8a4], R15 ;  /* 0x0008a40f01007387 */ /* 0x0007e20000100800 */
[----:B-1----:R-:W-:Y:S01]  /*259f0*/  MOV R4, R10 ;  /* 0x0000000a00047202 */ /* 0x002fe20000000f00 */
[----:B------:R-:W-:Y:S02]  /*25a00*/  IMAD.MOV.U32 R5, RZ, RZ, R11 ;  /* 0x000000ffff057224 */ /* 0x000fe400078e000b */
[----:B------:R3:W-:Y:S04]  /*25a10*/  STL [R1+0x8e8], R12 ;  /* 0x0008e80c01007387 */ /* 0x0007e80000100800 */
[----:B------:R3:W-:Y:S04]  /*25a20*/  STL [R1+0x8e4], R13 ;  /* 0x0008e40d01007387 */ /* 0x0007e80000100800 */
[----:B------:R3:W-:Y:S04]  /*25a30*/  STL [R1+0x928], R10 ;  /* 0x0009280a01007387 */ /* 0x0007e80000100800 */
[----:B------:R3:W-:Y:S04]  /*25a40*/  STL [R1+0x924], R11 ;  /* 0x0009240b01007387 */ /* 0x0007e80000100800 */
[----:B------:R1:W-:Y:S04]  /*25a50*/  LDGSTS.E [R6+0x21b80], desc[UR6][R4.64], P2 ;  /* 0x21b8000004067fae */ /* 0x0003e800091a1006 */
[----:B------:R3:W-:Y:S04]  /*25a60*/  STL [R1+0x968], R8 ;  /* 0x0009680801007387 */ /* 0x0007e80000100800 */
[----:B------:R3:W-:Y:S01]  /*25a70*/  STL [R1+0x964], R9 ;  /* 0x0009640901007387 */ /* 0x0007e20000100800 */
[----:B-1----:R-:W-:Y:S01]  /*25a80*/  IMAD.MOV.U32 R4, RZ, RZ, R8 ;  /* 0x000000ffff047224 */ /* 0x002fe200078e0008 */
[----:B------:R-:W-:-:S05]  /*25a90*/  MOV R5, R9 ;  /* 0x0000000900057202 */ /* 0x000fca0000000f00 */
[----:B------:R1:W-:Y:S01]  /*25aa0*/  LDGSTS.E [R6+0x21f80], desc[UR6][R4.64], P2 ;  /* 0x21f8000004067fae */ /* 0x0003e200091a1006 */
[----:B------:R-:W-:-:S03]  /*25ab0*/  USEL UR8, URZ, 0x1, !UP1 ;  /* 0x00000001ff087887 */ /* 0x000fc6000c800000 */
[----:B------:R-:W0:Y:S01]  /*25ac0*/  LDGDEPBAR ;  /* 0x00000000000079af */ /* 0x000e220000000000 */
[----:B------:R-:W-:Y:S02]  /*25ad0*/  ULOP3.LUT UR8, UR4, UR8, URZ, 0x3c, !UPT ;  /* 0x0000000804087292 */ /* 0x000fe4000f8e3cff */
[----:B-1----:R-:W-:Y:S01]  /*25ae0*/  IMAD.U32 R4, RZ, RZ, UR4 ;  /* 0x00000004ff047e24 */ /* 0x002fe2000f8e00ff */
[C---:B--2---:R-:W-:Y:S01]  /*25af0*/  ISETP.NE.U32.AND P2, PT, R83.reuse, R7, PT ;  /* 0x000000075300720c */ /* 0x044fe20003f45070 */
[----:B------:R-:W-:-:S12]  /*25b00*/  VIADD R83, R83, 0x1 ;  /* 0x0000000153537836 */ /* 0x000fd80000000000 */
[----:B---3--:R-:W-:Y:S05]  /*25b10*/  @P2 BRA `(.L_x_12) ;  /* 0xffffff0c00802947 */ /* 0x008fea000383ffff */
.L_x_9:
[----:B------:R-:W2:Y:S01]  /*25b20*/  LDC R3, c[0x0][0x3b4] ;  /* 0x0000ed00ff037b82 */ /* 0x000ea20000000800 */
[----:B------:R-:W3:Y:S01]  /*25b30*/  LDCU UR5, c[0x0][0x3b8] ;  /* 0x00007700ff0577ac */ /* 0x000ee20008000800 */
[----:B------:R-:W4:Y:S01]  /*25b40*/  LDCU.128 UR8, c[0x0][0x390] ;  /* 0x00007200ff0877ac */ /* 0x000f220008000c00 */
[----:B------:R-:W-:Y:S05]  /*25b50*/  @!P1 BRA `(.L_x_13) ;  /* 0x0000000000109947 */ /* 0x000fea0003800000 */
[----:B------:R-:W-:-:S06]  /*25b60*/  USHF.L.U32 UR4, UR4, 0x1f, URZ ;  /* 0x0000001f04047899 */ /* 0x000fcc00080006ff */
[----:B-1----:R-:W-:-:S04]  /*25b70*/  MOV R0, UR4 ;  /* 0x0000000400007c02 */ /* 0x002fc80008000f00 */
[----:B------:R-:W1:Y:S02]  /*25b80*/  SYNCS.PHASECHK.TRANS64.TRYWAIT P0, [UR49], R0 ;  /* 0x00000000ff0075a7 */ /* 0x000e640008001131 */
[----:B-1----:R-:W-:Y:S05]  /*25b90*/  @!P0 BRA `(.L_x_14) ;  /* 0x0000002400f88947 */ /* 0x002fea0003800000 */
.L_x_13:
[----:B----4-:R-:W4:Y:S01]  /*25ba0*/  LDL.LU R146, [R1+0x324] ;  /* 0x0003240001927983 */ /* 0x010f220000300800 */
[----:B------:R-:W-:-:S04]  /*25bb0*/  DEPBAR.LE SB0, 0x0 ;  /* 0x000080000000791a */ /* 0x000fc80000000000 */
[----:B---3--:R-:W3:Y:S01]  /*25bc0*/  LDL.LU R144, [R1+0x69c] ;  /* 0x00069c0001907983 */ /* 0x008ee20000300800 */
[C---:B------:R-:W-:Y:S01]  /*25bd0*/  VIADD R2, R132.reuse, 0x1 ;  /* 0x0000000184027836 */ /* 0x040fe20000000000 */
[C---:B------:R-:W-:Y:S01]  /*25be0*/  IADD3 R133, PT, PT, R132.reuse, 0x3, RZ ;  /* 0x0000000384857810 */ /* 0x040fe20007ffe0ff */
[C---:B------:R-:W-:Y:S01]  /*25bf0*/  IMAD R139, R132.reuse, UR5, RZ ;  /* 0x00000005848b7c24 */ /* 0x040fe2000f8e02ff */
[----:B------:R-:W-:Y:S01]  /*25c00*/  BAR.SYNC.DEFER_BLOCKING 0x0 ;  /* 0x0000000000007b1d */ /* 0x000fe20000010000 */
[----:B------:R-:W-:Y:S02]  /*25c10*/  ISETP.GE.AND P6, PT, R132, UR11, PT ;  /* 0x0000000b84007c0c */ /* 0x000fe4000bfc6270 */
[----:B------:R-:W-:Y:S01]  /*25c20*/  ISETP.GE.AND P4, PT, R2, UR11, PT ;  /* 0x0000000b02007c0c */ /* 0x000fe2000bf86270 */
[C---:B------:R-:W-:Y:S01]  /*25c30*/  VIADD R2, R132.reuse, 0x2 ;  /* 0x0000000284027836 */ /* 0x040fe20000000000 */
[----:B------:R-:W-:Y:S01]  /*25c40*/  ISETP.GE.AND P1, PT, R133, UR11, PT ;  /* 0x0000000b85007c0c */ /* 0x000fe2000bf26270 */
[----:B------:R-:W-:Y:S01]  /*25c50*/  VIADD R133, R132, 0x4 ;  /* 0x0000000484857836 */ /* 0x000fe20000000000 */
[----:B------:R-:W1:Y:S02]  /*25c60*/  @!P5 SYNCS.CCTL.IV [UR46+0x30000] ;  /* 0x03000000ff00d9b1 */ /* 0x000e64000800002e */
[----:B-1----:R-:W-:Y:S06]  /*25c70*/  BAR.SYNC.DEFER_BLOCKING 0x0 ;  /* 0x0000000000007b1d */ /* 0x002fec0000010000 */
[----:B------:R-:W1:Y:S01]  /*25c80*/  LDTM.x128 R4, tmem[UR48] ;  /* 0x00000030000479ee */ /* 0x000e6200083c0000 */
[----:B------:R-:W2:Y:S01]  /*25c90*/  @!P5 SYNCS.CCTL.IV [UR46+0x30008] ;  /* 0x03000800ff00d9b1 */ /* 0x000ea2000800002e */
[----:B------:R-:W-:Y:S01]  /*25ca0*/  NOP ;  /* 0x0000000000007918 */ /* 0x000fe20000000000 */
[C---:B--2-4-:R-:W-:Y:S01]  /*25cb0*/  IMAD R0, R146.reuse, R3, RZ ;  /* 0x0000000392007224 */ /* 0x054fe200078e02ff */
[----:B------:R-:W-:-:S04]  /*25cc0*/  ISETP.GE.AND P2, PT, R146, UR10, PT ;  /* 0x0000000a92007c0c */ /* 0x000fc8000bf46270 */
[----:B------:R-:W-:Y:S02]  /*25cd0*/  LEA R134, P0, R0, UR8, 0x2 ;  /* 0x0000000800867c11 */ /* 0x000fe4000f8010ff */
[----:B------:R-:W-:Y:S02]  /*25ce0*/  ISETP.LT.AND P2, PT, R132, UR11, !P2 ;  /* 0x0000000b84007c0c */ /* 0x000fe4000d741270 */
[----:B------:R-:W-:Y:S01]  /*25cf0*/  LEA.HI.X.SX32 R135, R0, UR9, 0x2, P0 ;  /* 0x0000000900877c11 */ /* 0x000fe200080f16ff */
[----:B------:R-:W-:Y:S01]  /*25d00*/  IMAD R0, R3, 0x80, R0 ;  /* 0x0000008003007824 */ /* 0x000fe200078e0200 */
[----:B------:R-:W-:Y:S01]  /*25d10*/  ISETP.GE.AND P0, PT, R2, UR11, PT ;  /* 0x0000000b02007c0c */ /* 0x000fe2000bf06270 */
[----:B------:R-:W-:-:S03]  /*25d20*/  IMAD.WIDE R136, R139, 0x4, R134 ;  /* 0x000000048b887825 */ /* 0x000fc600078e0286 */
[----:B------:R-:W-:Y:S02]  /*25d30*/  LEA R2, P3, R0, UR8, 0x2 ;  /* 0x0000000800027c11 */ /* 0x000fe4000f8610ff */
[----:B------:R-:W-:Y:S02]  /*25d40*/  ISETP.LT.AND P5, PT, R146, UR10, !P0 ;  /* 0x0000000a92007c0c */ /* 0x000fe4000c7a1270 */
[----:B------:R-:W-:Y:S01]  /*25d50*/  LEA.HI.X.SX32 R3, R0, UR9, 0x2, P3 ;  /* 0x0000000900037c11 */ /* 0x000fe200098f16ff */
[----:B-1----:R1:W-:Y:S01]  /*25d60*/  @P2 STG.E desc[UR6][R136.64], R4 ;  /* 0x0000000488002986 */ /* 0x0023e2000c101906 */
[----:B---3--:R-:W-:Y:S01]  /*25d70*/  ISETP.LT.AND P2, PT, R144, UR10, !P6 ;  /* 0x0000000a90007c0c */ /* 0x008fe2000f741270 */
[----:B------:R-:W-:Y:S01]  /*25d80*/  VIADD R0, R132, 0x5 ;  /* 0x0000000584007836 */ /* 0x000fe20000000000 */
[----:B------:R-:W-:Y:S02]  /*25d90*/  ISETP.LT.AND P6, PT, R146, UR10, !P4 ;  /* 0x0000000a92007c0c */ /* 0x000fe4000e7c1270 */
[----:B------:R-:W-:-:S02]  /*25da0*/  ISETP.GE.AND P3, PT, R133, UR11, PT ;  /* 0x0000000b85007c0c */ /* 0x000fc4000bf66270 */
[C---:B------:R-:W-:Y:S01]  /*25db0*/  IADD3 R133, PT, PT, R139.reuse, UR5, RZ ;  /* 0x000000058b857c10 */ /* 0x040fe2000fffe0ff */
[----:B------:R-:W-:Y:S01]  /*25dc0*/  IMAD.WIDE R138, R139, 0x4, R2 ;  /* 0x000000048b8a7825 */ /* 0x000fe200078e0202 */
[C---:B------:R-:W-:Y:S02]  /*25dd0*/  ISETP.LT.AND P4, PT, R144.reuse, UR10, !P4 ;  /* 0x0000000a90007c0c */ /* 0x040fe4000e781270 */
[----:B------:R-:W-:Y:S01]  /*25de0*/  ISETP.LT.AND P0, PT, R144, UR10, !P0 ;  /* 0x0000000a90007c0c */ /* 0x000fe2000c701270 */
[C---:B-1----:R-:W-:Y:S02]  /*25df0*/  IMAD.WIDE R136, R133.reuse, 0x4, R134 ;  /* 0x0000000485887825 */ /* 0x042fe400078e0286 */
[----:B------:R1:W-:Y:S01]  /*25e00*/  @P2 STG.E desc[UR6][R138.64], R68 ;  /* 0x000000448a002986 */ /* 0x0003e2000c101906 */
[----:B------:R-:W-:Y:S01]  /*25e10*/  ISETP.GE.AND P2, PT, R0, UR11, PT ;  /* 0x0000000b00007c0c */ /* 0x000fe2000bf46270 */
[C---:B------:R-:W-:Y:S01]  /*25e20*/  IMAD.WIDE R140, R133.reuse, 0x4, R2 ;  /* 0x00000004858c7825 */ /* 0x040fe200078e0202 */
[----:B------:R-:W-:Y:S01]  /*25e30*/  IADD3 R0, PT, PT, R132, 0x6, RZ ;  /* 0x0000000684007810 */ /* 0x000fe20007ffe0ff */
[----:B------:R2:W-:Y:S01]  /*25e40*/  @P6 STG.E desc[UR6][R136.64], R5 ;  /* 0x0000000588006986 */ /* 0x0005e2000c101906 */
[----:B------:R-:W-:Y:S01]  /*25e50*/  ISETP.LT.AND P6, PT, R146, UR10, !P1 ;  /* 0x0000000a92007c0c */ /* 0x000fe2000cfc1270 */
[----:B------:R-:W-:Y:S01]  /*25e60*/  VIADD R133, R133, UR5 ;  /* 0x0000000585857c36 */ /* 0x000fe20008000000 */
[----:B------:R-:W-:Y:S01]  /*25e70*/  ISETP.LT.AND P1, PT, R144, UR10, !P1 ;  /* 0x0000000a90007c0c */ /* 0x000fe2000cf21270 */
[----:B------:R3:W-:Y:S01]  /*25e80*/  @P4 STG.E desc[UR6][R140.64], R69 ;  /* 0x000000458c004986 */ /* 0x0007e2000c101906 */
[----:B------:R-:W-:Y:S01]  /*25e90*/  ISETP.GE.AND P4, PT, R0, UR11, PT ;  /* 0x0000000b00007c0c */ /* 0x000fe2000bf86270 */
[----:B------:R-:W-:-:S02]  /*25ea0*/  VIADD R145, R133, UR5 ;  /* 0x0000000585917c36 */ /* 0x000fc40008000000 */
[----:B------:R-:W-:-:S04]  /*25eb0*/  IMAD.WIDE R142, R133, 0x4, R134 ;  /* 0x00000004858e7825 */ /* 0x000fc800078e0286 */
[----:B-1----:R-:W-:Y:S01]  /*25ec0*/  IMAD.WIDE R138, R133, 0x4, R2 ;  /* 0x00000004858a7825 */ /* 0x002fe200078e0202 */
[----:B------:R-:W-:Y:S01]  /*25ed0*/  @P5 STG.E desc[UR6][R142.64], R6 ;  /* 0x000000068e005986 */ /* 0x000fe2000c101906 */
[----:B------:R-:W-:Y:S02]  /*25ee0*/  ISETP.LT.AND P5, PT, R146, UR10, !P3 ;  /* 0x0000000a92007c0c */ /* 0x000fe4000dfa1270 */
[C---:B--2---:R-:W-:Y:S01]  /*25ef0*/  IMAD.WIDE R4, R145.reuse, 0x4, R134 ;  /* 0x0000000491047825 */ /* 0x044fe200078e0286 */
[----:B------:R1:W-:Y:S01]  /*25f00*/  @P0 STG.E desc[UR6][R138.64], R70 ;  /* 0x000000468a000986 */ /* 0x0003e2000c101906 */
[----:B------:R-:W-:Y:S02]  /*25f10*/  ISETP.LT.AND P3, PT, R144, UR10, !P3 ;  /* 0x0000000a90007c0c */ /* 0x000fe4000df61270 */
[C---:B---3--:R-:W-:Y:S01]  /*25f20*/  IMAD.WIDE R68, R145.reuse, 0x4, R2 ;  /* 0x0000000491447825 */ /* 0x048fe200078e0202 */
[----:B------:R-:W-:Y:S01]  /*25f30*/  IADD3 R145, PT, PT, R145, UR5, RZ ;  /* 0x0000000591917c10 */ /* 0x000fe2000fffe0ff */
[----:B------:R2:W-:Y:S01]  /*25f40*/  @P6 STG.E desc[UR6][R4.64], R7 ;  /* 0x0000000704006986 */ /* 0x0005e2000c101906 */
[----:B------:R-:W-:Y:S01]  /*25f50*/  ISETP.LT.AND P6, PT, R146, UR10, !P2 ;  /* 0x0000000a92007c0c */ /* 0x000fe2000d7c1270 */
[----:B------:R-:W-:Y:S01]  /*25f60*/  VIADD R0, R132, 0x7 ;  /* 0x0000000784007836 */ /* 0x000fe20000000000 */
[----:B------:R-:W-:Y:S01]  /*25f70*/  ISETP.LT.AND P2, PT, R144, UR10, !P2 ;  /* 0x0000000a90007c0c */ /* 0x000fe2000d741270 */
[C---:B------:R-:W-:Y:S01]  /*25f80*/  VIADD R133, R145.reuse, UR5 ;  /* 0x0000000591857c36 */ /* 0x040fe20008000000 */
[----:B------:R3:W-:Y:S01]  /*25f90*/  @P1 STG.E desc[UR6][R68.64], R71 ;  /* 0x0000004744001986 */ /* 0x0007e2000c101906 */
[----:B------:R-:W-:Y:S01]  /*25fa0*/  IMAD.WIDE R136, R145, 0x4, R134 ;  /* 0x0000000491887825 */ /* 0x000fe200078e0286 */
[----:B------:R-:W-:-:S03]  /*25fb0*/  ISETP.GE.AND P0, PT, R0, UR11, PT ;  /* 0x0000000b00007c0c */ /* 0x000fc6000bf06270 */
[----:B-1----:R-:W-:Y:S01]  /*25fc0*/  IMAD.WIDE R138, R145, 0x4, R2 ;  /* 0x00000004918a7825 */ /* 0x002fe200078e0202 */
[----:B------:R-:W-:Y:S01]  /*25fd0*/  @P5 STG.E desc[UR6][R136.64], R8 ;  /* 0x0000000888005986 */ /* 0x000fe2000c101906 */
[----:B------:R-:W-:Y:S02]  /*25fe0*/  ISETP.LT.AND P5, PT, R146, UR10, !P4 ;  /* 0x0000000a92007c0c */ /* 0x000fe4000e7a1270 */
[C---:B--2---:R-:W-:Y:S01]  /*25ff0*/  IMAD.WIDE R4, R133.reuse, 0x4, R134 ;  /* 0x0000000485047825 */ /* 0x044fe200078e0286 */
[----:B------:R-:W-:Y:S01]  /*26000*/  @P3 STG.E desc[UR6][R138.64], R72 ;  /* 0x000000488a003986 */ /* 0x000fe2000c101906 */
[----:B------:R-:W-:Y:S02]  /*26010*/  ISETP.LT.AND P4, PT, R144, UR10, !P4 ;  /* 0x0000000a90007c0c */ /* 0x000fe4000e781270 */
[C---:B---3--:R-:W-:Y:S01]  /*26020*/  VIADD R71, R133.reuse, UR5 ;  /* 0x0000000585477c36 */ /* 0x048fe20008000000 */
[----:B------:R1:W-:Y:S01]  /*26030*/  @P6 STG.E desc[UR6][R4.64], R9 ;  /* 0x0000000904006986 */ /* 0x0003e2000c101906 */
[----:B------:R-:W-:Y:S01]  /*26040*/  VIADD R0, R132, 0x8 ;  /* 0x0000000884007836 */ /* 0x000fe20000000000 */
[----:B------:R-:W-:Y:S01]  /*26050*/  ISETP.LT.AND P6, PT, R146, UR10, !P0 ;  /* 0x0000000a92007c0c */ /* 0x000fe2000c7c1270 */
[----:B------:R-:W-:Y:S01]  /*26060*/  IMAD.WIDE R6, R133, 0x4, R2 ;  /* 0x0000000485067825 */ /* 0x000fe200078e0202 */
[----:B------:R-:W-:-:S02]  /*26070*/  IADD3 R133, PT, PT, R71, UR5, RZ ;  /* 0x0000000547857c10 */ /* 0x000fc4000fffe0ff */
[----:B------:R-:W-:Y:S01]  /*26080*/  ISETP.GE.AND P1, PT, R0, UR11, PT ;  /* 0x0000000b00007c0c */ /* 0x000fe2000bf26270 */
[C---:B------:R-:W-:Y:S01]  /*26090*/  IMAD.WIDE R68, R71.reuse, 0x4, R134 ;  /* 0x0000000447447825 */ /* 0x040fe200078e0286 */
[----:B------:R-:W-:Y:S01]  /*260a0*/  IADD3 R0, PT, PT, R132, 0x9, RZ ;  /* 0x0000000984007810 */ /* 0x000fe20007ffe0ff */
[----:B------:R2:W-:Y:S01]  /*260b0*/  @P2 STG.E desc[UR6][R6.64], R73 ;  /* 0x0000004906002986 */ /* 0x0005e2000c101906 */
[----:B------:R-:W-:Y:S01]  /*260c0*/  ISETP.LT.AND P0, PT, R144, UR10, !P0 ;  /* 0x0000000a90007c0c */ /* 0x000fe2000c701270 */
[----:B------:R-:W-:Y:S01]  /*260d0*/  IMAD.WIDE R70, R71, 0x4, R2 ;  /* 0x0000000447467825 */ /* 0x000fe200078e0202 */
[----:B------:R-:W-:Y:S01]  /*260e0*/  ISETP.GE.AND P3, PT, R0, UR11, PT ;  /* 0x0000000b00007c0c */ /* 0x000fe2000bf66270 */
[----:B------:R-:W-:Y:S01]  /*260f0*/  @P5 STG.E desc[UR6][R68.64], R10 ;  /* 0x0000000a44005986 */ /* 0x000fe2000c101906 */
[----:B------:R-:W-:Y:S01]  /*26100*/  ISETP.LT.AND P5, PT, R146, UR10, !P1 ;  /* 0x0000000a92007c0c */ /* 0x000fe2000cfa1270 */
[----:B-1----:R-:W-:Y:S01]  /*26110*/  IMAD.WIDE R4, R133, 0x4, R134 ;  /* 0x0000000485047825 */ /* 0x002fe200078e0286 */
[----:B------:R-:W-:Y:S01]  /*26120*/  ISETP.LT.AND P1, PT, R144, UR10, !P1 ;  /* 0x0000000a90007c0c */ /* 0x000fe2000cf21270 */
[----:B------:R1:W-:Y:S02]  /*26130*/  @P4 STG.E desc[UR6][R70.64], R74 ;  /* 0x0000004a46004986 */ /* 0x0003e4000c101906 */
[----:B------:R-:W-:-:S02]  /*26140*/  VIADD R0, R132, 0xa ;  /* 0x0000000a84007836 */ /* 0x000fc40000000000 */
[C---:B--2---:R-:W-:Y:S01]  /*26150*/  IMAD.WIDE R6, R133.reuse, 0x4, R2 ;  /* 0x0000000485067825 */ /* 0x044fe200078e0202 */
[----:B------:R2:W-:Y:S01]  /*26160*/  @P6 STG.E desc[UR6][R4.64], R11 ;  /* 0x0000000b04006986 */ /* 0x0005e2000c101906 */
[----:B------:R-:W-:Y:S02]  /*26170*/  ISETP.LT.AND P6, PT, R146, UR10, !P3 ;  /* 0x0000000a92007c0c */ /* 0x000fe4000dfc1270 */
[----:B------:R-:W-:Y:S01]  /*26180*/  VIADD R133, R133, UR5 ;  /* 0x0000000585857c36 */ /* 0x000fe20008000000 */
[----:B------:R-:W-:Y:S01]  /*26190*/  ISETP.GE.AND P2, PT, R0, UR11, PT ;  /* 0x0000000b00007c0c */ /* 0x000fe2000bf46270 */
[----:B------:R-:W-:Y:S01]  /*261a0*/  VIADD R0, R132, 0xb ;  /* 0x0000000b84007836 */ /* 0x000fe20000000000 */
[----:B------:R3:W-:Y:S01]  /*261b0*/  @P0 STG.E desc[UR6][R6.64], R75 ;  /* 0x0000004b06000986 */ /* 0x0007e2000c101906 */
[C---:B-1----:R-:W-:Y:S01]  /*261c0*/  VIADD R71, R133.reuse, UR5 ;  /* 0x0000000585477c36 */ /* 0x042fe20008000000 */
[----:B------:R-:W-:Y:S01]  /*261d0*/  ISETP.LT.AND P3, PT, R144, UR10, !P3 ;  /* 0x0000000a90007c0c */ /* 0x000fe2000df61270 */
[----:B------:R-:W-:Y:S01]  /*261e0*/  IMAD.WIDE R8, R133, 0x4, R134 ;  /* 0x0000000485087825 */ /* 0x000fe200078e0286 */
[----:B------:R-:W-:-:S02]  /*261f0*/  ISETP.GE.AND P4, PT, R0, UR11, PT ;  /* 0x0000000b00007c0c */ /* 0x000fc4000bf86270 */
[----:B--2---:R-:W-:Y:S01]  /*26200*/  IADD3 R11, PT, PT, R71, UR5, RZ ;  /* 0x00000005470b7c10 */ /* 0x004fe2000fffe0ff */
[----:B------:R-:W-:Y:S01]  /*26210*/  IMAD.WIDE R68, R133, 0x4, R2 ;  /* 0x0000000485447825 */ /* 0x000fe200078e0202 */
[----:B------:R-:W-:Y:S01]  /*26220*/  @P5 STG.E desc[UR6][R8.64], R12 ;  /* 0x0000000c08005986 */ /* 0x000fe2000c101906 */
[----:B------:R-:W-:Y:S02]  /*26230*/  ISETP.LT.AND P5, PT, R146, UR10, !P2 ;  /* 0x0000000a92007c0c */ /* 0x000fe4000d7a1270 */
[C---:B------:R-:W-:Y:S01]  /*26240*/  IMAD.WIDE R4, R71.reuse, 0x4, R134 ;  /* 0x0000000447047825 */ /* 0x040fe200078e0286 */
[----:B------:R1:W-:Y:S01]  /*26250*/  @P1 STG.E desc[UR6][R68.64], R76 ;  /* 0x0000004c44001986 */ /* 0x0003e2000c101906 */
[----:B------:R-:W-:Y:S02]  /*26260*/  ISETP.LT.AND P2, PT, R144, UR10, !P2 ;  /* 0x0000000a90007c0c */ /* 0x000fe4000d741270 */
[----:B------:R-:W-:Y:S01]  /*26270*/  IADD3 R0, PT, PT, R132, 0xc, RZ ;  /* 0x0000000c84007810 */ /* 0x000fe20007ffe0ff */
[----:B------:R2:W-:Y:S01]  /*26280*/  @P6 STG.E desc[UR6][R4.64], R13 ;  /* 0x0000000d04006986 */ /* 0x0005e2000c101906 */
[----:B------:R-:W-:Y:S01]  /*26290*/  ISETP.LT.AND P6, PT, R146, UR10, !P4 ;  /* 0x0000000a92007c0c */ /* 0x000fe2000e7c1270 */
[----:B---3--:R-:W-:Y:S01]  /*262a0*/  IMAD.WIDE R6, R71, 0x4, R2 ;  /* 0x0000000447067825 */ /* 0x008fe200078e0202 */
[----:B------:R-:W-:-:S02]  /*262b0*/  ISETP.GE.AND P0, PT, R0, UR11, PT ;  /* 0x0000000b00007c0c */ /* 0x000fc4000bf06270 */
[----:B------:R-:W-:Y:S01]  /*262c0*/  ISETP.LT.AND P4, PT, R144, UR10, !P4 ;  /* 0x0000000a90007c0c */ /* 0x000fe2000e781270 */
[----:B------:R-:W-:Y:S01]  /*262d0*/  VIADD R0, R132, 0xd ;  /* 0x0000000d84007836 */ /* 0x000fe20000000000 */
[----:B------:R3:W-:Y:S01]  /*262e0*/  @P3 STG.E desc[UR6][R6.64], R77 ;  /* 0x0000004d06003986 */ /* 0x0007e2000c101906 */
[C---:B-1----:R-:W-:Y:S02]  /*262f0*/  VIADD R69, R11.reuse, UR5 ;  /* 0x000000050b457c36 */ /* 0x042fe40008000000 */
[----:B------:R-:W-:Y:S01]  /*26300*/  IMAD.WIDE R8, R11, 0x4, R134 ;  /* 0x000000040b087825 */ /* 0x000fe200078e0286 */
[----:B------:R-:W-:-:S03]  /*26310*/  ISETP.GE.AND P1, PT, R0, UR11, PT ;  /* 0x0000000b00007c0c */ /* 0x000fc6000bf26270 */
[----:B------:R-:W-:Y:S01]  /*26320*/  IMAD.WIDE R10, R11, 0x4, R2 ;  /* 0x000000040b0a7825 */ /* 0x000fe200078e0202 */
[----:B------:R1:W-:Y:S01]  /*26330*/  @P5 STG.E desc[UR6][R8.64], R14 ;  /* 0x0000000e08005986 */ /* 0x0003e2000c101906 */
[----:B------:R-:W-:Y:S02]  /*26340*/  ISETP.LT.AND P5, PT, R146, UR10, !P0 ;  /* 0x0000000a92007c0c */ /* 0x000fe4000c7a1270 */
[C---:B--2---:R-:W-:Y:S01]  /*26350*/  IMAD.WIDE R4, R69.reuse, 0x4, R134 ;  /* 0x0000000445047825 */ /* 0x044fe200078e0286 */
[----:B------:R2:W-:Y:S01]  /*26360*/  @P2 STG.E desc[UR6][R10.64], R78 ;  /* 0x0000004e0a002986 */ /* 0x0005e2000c101906 */
[----:B------:R-:W-:Y:S02]  /*26370*/  ISETP.LT.AND P0, PT, R144, UR10, !P0 ;  /* 0x0000000a90007c0c */ /* 0x000fe4000c701270 */
[----:B---3--:R-:W-:Y:S01]  /*26380*/  IMAD.WIDE R6, R69, 0x4, R2 ;  /* 0x0000000445067825 */ /* 0x008fe200078e0202 */
[----:B------:R3:W-:Y:S01]  /*26390*/  @P6 STG.E desc[UR6][R4.64], R15 ;  /* 0x0000000f04006986 */ /* 0x0007e2000c101906 */
[----:B------:R-:W-:-:S02]  /*263a0*/  ISETP.LT.AND P6, PT, R146, UR10, !P1 ;  /* 0x0000000a92007c0c */ /* 0x000fc4000cfc1270 */
[----:B------:R-:W-:Y:S01]  /*263b0*/  VIADD R69, R69, UR5 ;  /* 0x0000000545457c36 */ /* 0x000fe20008000000 */
[----:B------:R4:W-:Y:S01]  /*263c0*/  @P4 STG.E desc[UR6][R6.64], R79 ;  /* 0x0000004f06004986 */ /* 0x0009e2000c101906 */
[----:B------:R-:W-:Y:S01]  /*263d0*/  VIADD R0, R132, 0xe ;  /* 0x0000000e84007836 */ /* 0x000fe20000000000 */
[----:B------:R-:W-:Y:S01]  /*263e0*/  ISETP.LT.AND P1, PT, R144, UR10, !P1 ;  /* 0x0000000a90007c0c */ /* 0x000fe2000cf21270 */
[C---:B-1----:R-:W-:Y:S01]  /*263f0*/  IMAD.WIDE R8, R69.reuse, 0x4, R134 ;  /* 0x0000000445087825 */ /* 0x042fe200078e0286 */
[C---:B------:R-:W-:Y:S02]  /*26400*/  IADD3 R13, PT, PT, R69.reuse, UR5, RZ ;  /* 0x00000005450d7c10 */ /* 0x040fe4000fffe0ff */
[----:B------:R-:W-:Y:S01]  /*26410*/  ISETP.GE.AND P3, PT, R0, UR11, PT ;  /* 0x0000000b00007c0c */ /* 0x000fe2000bf66270 */
[----:B--2---:R-:W-:Y:S01]  /*26420*/  IMAD.WIDE R10, R69, 0x4, R2 ;  /* 0x00000004450a7825 */ /* 0x004fe200078e0202 */
[----:B------:R-:W-:Y:S01]  /*26430*/  IADD3 R0, PT, PT, R132, 0xf, RZ ;  /* 0x0000000f84007810 */ /* 0x000fe20007ffe0ff */
[----:B------:R1:W-:Y:S01]  /*26440*/  @P5 STG.E desc[UR6][R8.64], R16 ;  /* 0x0000001008005986 */ /* 0x0003e2000c101906 */
[----:B------:R-:W-:Y:S01]  /*26450*/  ISETP.LT.AND P5, PT, R146, UR10, !P3 ;  /* 0x0000000a92007c0c */ /* 0x000fe2000dfa1270 */
[----:B---3--:R-:W-:Y:S01]  /*26460*/  IMAD.WIDE R4, R13, 0x4, R134 ;  /* 0x000000040d047825 */ /* 0x008fe200078e0286 */
[----:B------:R-:W-:Y:S01]  /*26470*/  ISETP.GE.AND P2, PT, R0, UR11, PT ;  /* 0x0000000b00007c0c */ /* 0x000fe2000bf46270 */
[----:B------:R2:W-:Y:S01]  /*26480*/  @P0 STG.E desc[UR6][R10.64], R80 ;  /* 0x000000500a000986 */ /* 0x0005e2000c101906 */
[----:B------:R-:W-:Y:S01]  /*26490*/  ISETP.LT.AND P3, PT, R144, UR10, !P3 ;  /* 0x0000000a90007c0c */ /* 0x000fe2000df61270 */
[----:B------:R-:W-:-:S02]  /*264a0*/  VIADD R0, R132, 0x10 ;  /* 0x0000001084007836 */ /* 0x000fc40000000000 */
[C---:B----4-:R-:W-:Y:S01]  /*264b0*/  IMAD.WIDE R6, R13.reuse, 0x4, R2 ;  /* 0x000000040d067825 */ /* 0x050fe200078e0202 */
[----:B------:R3:W-:Y:S01]  /*264c0*/  @P6 STG.E desc[UR6][R4.64], R17 ;  /* 0x0000001104006986 */ /* 0x0007e2000c101906 */
[----:B------:R-:W-:Y:S02]  /*264d0*/  ISETP.LT.AND P6, PT, R146, UR10, !P2 ;  /* 0x0000000a92007c0c */ /* 0x000fe4000d7c1270 */
[----:B------:R-:W-:Y:S01]  /*264e0*/  VIADD R13, R13, UR5 ;  /* 0x000000050d0d7c36 */ /* 0x000fe20008000000 */
[----:B------:R-:W-:Y:S01]  /*264f0*/  ISETP.GE.AND P4, PT, R0, UR11, PT ;  /* 0x0000000b00007c0c */ /* 0x000fe2000bf86270 */
[----:B------:R-:W-:Y:S01]  /*26500*/  VIADD R0, R132, 0x11 ;  /* 0x0000001184007836 */ /* 0x000fe20000000000 */
[----:B------:R4:W-:Y:S01]  /*26510*/  @P1 STG.E desc[UR6][R6.64], R81 ;  /* 0x0000005106001986 */ /* 0x0009e2000c101906 */
[C---:B------:R-:W-:Y:S01]  /*26520*/  VIADD R15, R13.reuse, UR5 ;  /* 0x000000050d0f7c36 */ /* 0x040fe20008000000 */
[----:B------:R-:W-:Y:S01]  /*26530*/  ISETP.LT.AND P2, PT, R144, UR10, !P2 ;  /* 0x0000000a90007c0c */ /* 0x000fe2000d741270 */
[----:B-1----:R-:W-:Y:S01]  /*26540*/  IMAD.WIDE R8, R13, 0x4, R134 ;  /* 0x000000040d087825 */ /* 0x002fe200078e0286 */
[----:B------:R-:W-:-:S02]  /*26550*/  ISETP.GE.AND P0, PT, R0, UR11, PT ;  /* 0x0000000b00007c0c */ /* 0x000fc4000bf06270 */
[----:B------:R-:W-:Y:S01]  /*26560*/  IADD3 R0, PT, PT, R132, 0x12, RZ ;  /* 0x0000001284007810 */ /* 0x000fe20007ffe0ff */
[----:B--2---:R-:W-:Y:S01]  /*26570*/  IMAD.WIDE R10, R13, 0x4, R2 ;  /* 0x000000040d0a7825 */ /* 0x004fe200078e0202 */
[----:B------:R1:W-:Y:S01]  /*26580*/  @P5 STG.E desc[UR6][R8.64], R18 ;  /* 0x0000001208005986 */ /* 0x0003e2000c101906 */
[----:B------:R-:W-:Y:S02]  /*26590*/  ISETP.LT.AND P5, PT, R146, UR10, !P4 ;  /* 0x0000000a92007c0c */ /* 0x000fe4000e7a1270 */
[C---:B---3--:R-:W-:Y:S01]  /*265a0*/  IMAD.WIDE R4, R15.reuse, 0x4, R134 ;  /* 0x000000040f047825 */ /* 0x048fe200078e0286 */
[----:B------:R2:W-:Y:S01]  /*265b0*/  @P3 STG.E desc[UR6][R10.64], R82 ;  /* 0x000000520a003986 */ /* 0x0005e2000c101906 */
[----:B------:R-:W-:Y:S02]  /*265c0*/  ISETP.LT.AND P4, PT, R144, UR10, !P4 ;  /* 0x0000000a90007c0c */ /* 0x000fe4000e781270 */
[C---:B----4-:R-:W-:Y:S01]  /*265d0*/  IMAD.WIDE R6, R15.reuse, 0x4, R2 ;  /* 0x000000040f067825 */ /* 0x050fe200078e0202 */
[----:B------:R-:W-:Y:S01]  /*265e0*/  IADD3 R15, PT, PT, R15, UR5, RZ ;  /* 0x000000050f0f7c10 */ /* 0x000fe2000fffe0ff */
[----:B------:R3:W-:Y:S01]  /*265f0*/  @P6 STG.E desc[UR6][R4.64], R19 ;  /* 0x0000001304006986 */ /* 0x0007e2000c101906 */
[----:B------:R-:W-:-:S02]  /*26600*/  ISETP.LT.AND P6, PT, R146, UR10, !P0 ;  /* 0x0000000a92007c0c */ /* 0x000fc4000c7c1270 */
[----:B------:R-:W-:Y:S01]  /*26610*/  ISETP.GE.AND P1, PT, R0, UR11, PT ;  /* 0x0000000b00007c0c */ /* 0x000fe2000bf26270 */
[C---:B------:R-:W-:Y:S01]  /*26620*/  VIADD R13, R15.reuse, UR5 ;  /* 0x000000050f0d7c36 */ /* 0x040fe20008000000 */
[----:B------:R4:W-:Y:S01]  /*26630*/  @P2 STG.E desc[UR6][R6.64], R83 ;  /* 0x0000005306002986 */ /* 0x0009e2000c101906 */
[----:B------:R-:W-:Y:S01]  /*26640*/  VIADD R0, R132, 0x13 ;  /* 0x0000001384007836 */ /* 0x000fe20000000000 */
[----:B------:R-:W-:Y:S01]  /*26650*/  ISETP.LT.AND P0, PT, R144, UR10, !P0 ;  /* 0x0000000a90007c0c */ /* 0x000fe2000c701270 */
[----:B-1----:R-:W-:-:S03]  /*26660*/  IMAD.WIDE R8, R15, 0x4, R134 ;  /* 0x000000040f087825 */ /* 0x002fc600078e0286 */
[----:B------:R-:W-:Y:S01]  /*26670*/  ISETP.GE.AND P3, PT, R0, UR11, PT ;  /* 0x0000000b00007c0c */ /* 0x000fe2000bf66270 */
[----:B--2---:R-:W-:Y:S01]  /*26680*/  IMAD.WIDE R10, R15, 0x4, R2 ;  /* 0x000000040f0a7825 */ /* 0x004fe200078e0202 */
[----:B------:R1:W-:Y:S01]  /*26690*/  @P5 STG.E desc[UR6][R8.64], R20 ;  /* 0x0000001408005986 */ /* 0x0003e2000c101906 */
[----:B------:R-:W-:Y:S02]  /*266a0*/  ISETP.LT.AND P5, PT, R146, UR10, !P1 ;  /* 0x0000000a92007c0c */ /* 0x000fe4000cfa1270 */
[C---:B---3--:R-:W-:Y:S01]  /*266b0*/  IMAD.WIDE R4, R13.reuse, 0x4, R134 ;  /* 0x000000040d047825 */ /* 0x048fe200078e0286 */
[----:B------:R2:W-:Y:S01]  /*266c0*/  @P4 STG.E desc[UR6][R10.64], R84 ;  /* 0x000000540a004986 */ /* 0x0005e2000c101906 */
[----:B------:R-:W-:Y:S02]  /*266d0*/  ISETP.LT.AND P1, PT, R144, UR10, !P1 ;  /* 0x0000000a90007c0c */ /* 0x000fe4000cf21270 */
[----:B----4-:R-:W-:Y:S01]  /*266e0*/  IMAD.WIDE R6, R13, 0x4, R2 ;  /* 0x000000040d067825 */ /* 0x010fe200078e0202 */
        /* <DEDUP_REMOVED lines=96> */
[----:B------:R-:W-:Y:S01]  /*26cf0*/  ISETP.LT.AND P3, PT, R144, UR10, !P3 ;  /* 0x0000000a90007c0c */ /* 0x000fe2000df61270 */
[----:B------:R-:W-:Y:S01]  /*26d00*/  VIADD R0, R132, 0x1f ;  /* 0x0000001f84007836 */ /* 0x000fe20000000000 */
[----:B------:R4:W-:Y:S01]  /*26d10*/  @P0 STG.E desc[UR6][R6.64], R95 ;  /* 0x0000005f06000986 */ /* 0x0009e2000c101906 */
        /* <DEDUP_REMOVED lines=12> */
[----:B------:R-:W-:Y:S01]  /*26de0*/  ISETP.LT.AND P4, PT, R144, UR10, !P4 ;  /* 0x0000000a90007c0c */ /* 0x000fe2000e781270 */
[----:B------:R-:W-:Y:S01]  /*26df0*/  VIADD R0, R132, 0x20 ;  /* 0x0000002084007836 */ /* 0x000fe20000000000 */
[----:B------:R4:W-:Y:S01]  /*26e00*/  @P3 STG.E desc[UR6][R6.64], R97 ;  /* 0x0000006106003986 */ /* 0x0009e2000c101906 */
[C---:B-1----:R-:W-:Y:S01]  /*26e10*/  IMAD.WIDE R8, R13.reuse, 0x4, R134 ;  /* 0x000000040d087825 */ /* 0x042fe200078e0286 */
[C---:B------:R-:W-:Y:S02]  /*26e20*/  IADD3 R15, PT, PT, R13.reuse, UR5, RZ ;  /* 0x000000050d0f7c10 */ /* 0x040fe4000fffe0ff */
[----:B------:R-:W-:Y:S01]  /*26e30*/  ISETP.GE.AND P0, PT, R0, UR11, PT ;  /* 0x0000000b00007c0c */ /* 0x000fe2000bf06270 */
[----:B--2---:R-:W-:Y:S01]  /*26e40*/  IMAD.WIDE R10, R13, 0x4, R2 ;  /* 0x000000040d0a7825 */ /* 0x004fe200078e0202 */
[----:B------:R-:W-:Y:S01]  /*26e50*/  IADD3 R0, PT, PT, R132, 0x21, RZ ;  /* 0x0000002184007810 */ /* 0x000fe20007ffe0ff */
[----:B------:R1:W-:Y:S01]  /*26e60*/  @P5 STG.E desc[UR6][R8.64], R34 ;  /* 0x0000002208005986 */ /* 0x0003e2000c101906 */
[----:B------:R-:W-:Y:S01]  /*26e70*/  ISETP.LT.AND P5, PT, R146, UR10, !P0 ;  /* 0x0000000a92007c0c */ /* 0x000fe2000c7a1270 */
[C---:B---3--:R-:W-:Y:S01]  /*26e80*/  IMAD.WIDE R4, R15.reuse, 0x4, R134 ;  /* 0x000000040f047825 */ /* 0x048fe200078e0286 */
[----:B------:R-:W-:Y:S01]  /*26e90*/  ISETP.GE.AND P1, PT, R0, UR11, PT ;  /* 0x0000000b00007c0c */ /* 0x000fe2000bf26270 */
[----:B------:R2:W-:Y:S01]  /*26ea0*/  @P2 STG.E desc[UR6][R10.64], R98 ;  /* 0x000000620a002986 */ /* 0x0005e2000c101906 */
[----:B------:R-:W-:Y:S01]  /*26eb0*/  ISETP.LT.AND P0, PT, R144, UR10, !P0 ;  /* 0x0000000a90007c0c */ /* 0x000fe2000c701270 */
[----:B----4-:R-:W-:-:S02]  /*26ec0*/  IMAD.WIDE R6, R15, 0x4, R2 ;  /* 0x000000040f067825 */ /* 0x010fc400078e0202 */
[----:B------:R3:W-:Y:S01]  /*26ed0*/  @P6 STG.E desc[UR6][R4.64], R35 ;  /* 0x0000002304006986 */ /* 0x0007e2000c101906 */
[----:B------:R-:W-:Y:S01]  /*26ee0*/  ISETP.LT.AND P6, PT, R144, UR10, !P1 ;  /* 0x0000000a90007c0c */ /* 0x000fe2000cfc1270 */
[----:B------:R-:W-:Y:S02]  /*26ef0*/  VIADD R0, R132, 0x22 ;  /* 0x0000002284007836 */ /* 0x000fe40000000000 */
[----:B------:R4:W-:Y:S01]  /*26f00*/  @P4 STG.E desc[UR6][R6.64], R99 ;  /* 0x0000006306004986 */ /* 0x0009e2000c101906 */
[----:B------:R-:W-:Y:S01]  /*26f10*/  VIADD R15, R15, UR5 ;  /* 0x000000050f0f7c36 */ /* 0x000fe20008000000 */
[----:B------:R-:W-:Y:S02]  /*26f20*/  ISETP.LT.AND P4, PT, R146, UR10, !P1 ;  /* 0x0000000a92007c0c */ /* 0x000fe4000cf81270 */
[----:B------:R-:W-:Y:S01]  /*26f30*/  ISETP.GE.AND P3, PT, R0, UR11, PT ;  /* 0x0000000b00007c0c */ /* 0x000fe2000bf66270 */
[----:B------:R-:W-:Y:S02]  /*26f40*/  VIADD R13, R15, UR5 ;  /* 0x000000050f0d7c36 */ /* 0x000fe40008000000 */
[----:B------:R-:W-:-:S02]  /*26f50*/  VIADD R0, R132, 0x23 ;  /* 0x0000002384007836 */ /* 0x000fc40000000000 */
        /* <DEDUP_REMOVED lines=11> */
[----:B------:R-:W-:-:S02]  /*27010*/  IADD3 R0, PT, PT, R132, 0x24, RZ ;  /* 0x0000002484007810 */ /* 0x000fc40007ffe0ff */
[----:B------:R-:W-:Y:S01]  /*27020*/  ISETP.LT.AND P4, PT, R146, UR10, !P2 ;  /* 0x0000000a92007c0c */ /* 0x000fe2000d781270 */
[----:B------:R4:W-:Y:S01]  /*27030*/  @P6 STG.E desc[UR6][R6.64], R101 ;  /* 0x0000006506006986 */ /* 0x0009e2000c101906 */
[----:B------:R-:W-:Y:S01]  /*27040*/  ISETP.LT.AND P6, PT, R144, UR10, !P2 ;  /* 0x0000000a90007c0c */ /* 0x000fe2000d7c1270 */
[C---:B------:R-:W-:Y:S01]  /*27050*/  VIADD R15, R13.reuse, UR5 ;  /* 0x000000050d0f7c36 */ /* 0x040fe20008000000 */
[----:B------:R-:W-:Y:S01]  /*27060*/  ISETP.GE.AND P1, PT, R0, UR11, PT ;  /* 0x0000000b00007c0c */ /* 0x000fe2000bf26270 */
[----:B------:R-:W-:Y:S02]  /*27070*/  VIADD R0, R132, 0x25 ;  /* 0x0000002584007836 */ /* 0x000fe40000000000 */
        /* <DEDUP_REMOVED lines=30> */
[----:B------:R-:W-:Y:S01]  /*27260*/  VIADD R13, R13, UR5 ;  /* 0x000000050d0d7c36 */ /* 0x000fe20008000000 */
[----:B------:R4:W-:Y:S01]  /*27270*/  @P6 STG.E desc[UR6][R6.64], R105 ;  /* 0x0000006906006986 */ /* 0x0009e2000c101906 */
        /* <DEDUP_REMOVED lines=162> */
[----:B------:R4:W-:Y:S01]  /*27ca0*/  @P6 STG.E desc[UR6][R6.64], R123 ;  /* 0x0000007b06006986 */ /* 0x0009e2000c101906 */
[----:B------:R-:W-:Y:S01]  /*27cb0*/  VIADD R0, R132, 0x3b ;  /* 0x0000003b84007836 */ /* 0x000fe20000000000 */
[----:B------:R-:W-:Y:S01]  /*27cc0*/  ISETP.LT.AND P6, PT, R144, UR10, !P1 ;  /* 0x0000000a90007c0c */ /* 0x000fe2000cfc1270 */
[C---:B------:R-:W-:Y:S02]  /*27cd0*/  VIADD R13, R15.reuse, UR5 ;  /* 0x000000050f0d7c36 */ /* 0x040fe40008000000 */
[----:B-1----:R-:W-:Y:S01]  /*27ce0*/  IMAD.WIDE R8, R15, 0x4, R134 ;  /* 0x000000040f087825 */ /* 0x002fe200078e0286 */
[----:B------:R-:W-:-:S02]  /*27cf0*/  ISETP.GE.AND P2, PT, R0, UR11, PT ;  /* 0x0000000b00007c0c */ /* 0x000fc4000bf46270 */
[----:B------:R-:W-:Y:S01]  /*27d00*/  IADD3 R0, PT, PT, R132, 0x3c, RZ ;  /* 0x0000003c84007810 */ /* 0x000fe20007ffe0ff */
[----:B--2---:R-:W-:Y:S01]  /*27d10*/  IMAD.WIDE R10, R15, 0x4, R2 ;  /* 0x000000040f0a7825 */ /* 0x004fe200078e0202 */
[----:B------:R1:W-:Y:S01]  /*27d20*/  @P5 STG.E desc[UR6][R8.64], R60 ;  /* 0x0000003c08005986 */ /* 0x0003e2000c101906 */
[----:B------:R-:W-:Y:S02]  /*27d30*/  ISETP.LT.AND P5, PT, R146, UR10, !P3 ;  /* 0x0000000a92007c0c */ /* 0x000fe4000dfa1270 */
[C---:B---3--:R-:W-:Y:S01]  /*27d40*/  IMAD.WIDE R4, R13.reuse, 0x4, R134 ;  /* 0x000000040d047825 */ /* 0x048fe200078e0286 */
[----:B------:R-:W-:Y:S01]  /*27d50*/  ISETP.GE.AND P1, PT, R0, UR11, PT ;  /* 0x0000000b00007c0c */ /* 0x000fe2000bf26270 */
[----:B------:R-:W-:Y:S01]  /*27d60*/  @P0 STG.E desc[UR6][R10.64], R124 ;  /* 0x0000007c0a000986 */ /* 0x000fe2000c101906 */
[----:B------:R-:W-:Y:S01]  /*27d70*/  ISETP.LT.AND P3, PT, R144, UR10, !P3 ;  /* 0x0000000a90007c0c */ /* 0x000fe2000df61270 */
[C---:B----4-:R-:W-:Y:S01]  /*27d80*/  IMAD.WIDE R6, R13.reuse, 0x4, R2 ;  /* 0x000000040d067825 */ /* 0x050fe200078e0202 */
[----:B------:R-:W-:Y:S01]  /*27d90*/  IADD3 R13, PT, PT, R13, UR5, RZ ;  /* 0x000000050d0d7c10 */ /* 0x000fe2000fffe0ff */
[----:B------:R2:W-:Y:S01]  /*27da0*/  @P4 STG.E desc[UR6][R4.64], R61 ;  /* 0x0000003d04004986 */ /* 0x0005e2000c101906 */
[----:B------:R-:W-:Y:S01]  /*27db0*/  ISETP.LT.AND P4, PT, R146, UR10, !P2 ;  /* 0x0000000a92007c0c */ /* 0x000fe2000d781270 */
[----:B------:R-:W-:Y:S01]  /*27dc0*/  VIADD R0, R132, 0x3d ;  /* 0x0000003d84007836 */ /* 0x000fe20000000000 */
[----:B------:R-:W-:Y:S01]  /*27dd0*/  ISETP.LT.AND P2, PT, R144, UR10, !P2 ;  /* 0x0000000a90007c0c */ /* 0x000fe2000d741270 */
[C---:B------:R-:W-:Y:S01]  /*27de0*/  VIADD R15, R13.reuse, UR5 ;  /* 0x000000050d0f7c36 */ /* 0x040fe20008000000 */
[----:B------:R3:W-:Y:S01]  /*27df0*/  @P6 STG.E desc[UR6][R6.64], R125 ;  /* 0x0000007d06006986 */ /* 0x0007e2000c101906 */
[----:B------:R-:W-:Y:S01]  /*27e00*/  ISETP.LT.AND P6, PT, R146, UR10, !P1 ;  /* 0x0000000a92007c0c */ /* 0x000fe2000cfc1270 */
[----:B-1----:R-:W-:Y:S01]  /*27e10*/  IMAD.WIDE R8, R13, 0x4, R134 ;  /* 0x000000040d087825 */ /* 0x002fe200078e0286 */
[----:B------:R-:W-:-:S02]  /*27e20*/  ISETP.GE.AND P0, PT, R0, UR11, PT ;  /* 0x0000000b00007c0c */ /* 0x000fc4000bf06270 */
[----:B------:R-:W-:Y:S01]  /*27e30*/  IADD3 R17, PT, PT, R15, UR5, RZ ;  /* 0x000000050f117c10 */ /* 0x000fe2000fffe0ff */
[----:B------:R-:W-:Y:S01]  /*27e40*/  VIADD R0, R132, 0x3e ;  /* 0x0000003e84007836 */ /* 0x000fe20000000000 */
[----:B------:R1:W-:Y:S01]  /*27e50*/  @P5 STG.E desc[UR6][R8.64], R62 ;  /* 0x0000003e08005986 */ /* 0x0003e2000c101906 */
[----:B--2---:R-:W-:Y:S01]  /*27e60*/  IMAD.WIDE R4, R13, 0x4, R2 ;  /* 0x000000040d047825 */ /* 0x004fe200078e0202 */
[----:B------:R-:W-:Y:S02]  /*27e70*/  ISETP.LT.AND P1, PT, R144, UR10, !P1 ;  /* 0x0000000a90007c0c */ /* 0x000fe4000cf21270 */
[----:B------:R-:W-:Y:S01]  /*27e80*/  ISETP.GE.AND P5, PT, R0, UR11, PT ;  /* 0x0000000b00007c0c */ /* 0x000fe2000bfa6270 */
[C---:B---3--:R-:W-:Y:S01]  /*27e90*/  IMAD.WIDE R6, R15.reuse, 0x4, R134 ;  /* 0x000000040f067825 */ /* 0x048fe200078e0286 */
[----:B------:R2:W-:Y:S03]  /*27ea0*/  @P3 STG.E desc[UR6][R4.64], R126 ;  /* 0x0000007e04003986 */ /* 0x0005e6000c101906 */
[----:B------:R-:W-:Y:S01]  /*27eb0*/  IMAD.WIDE R10, R15, 0x4, R2 ;  /* 0x000000040f0a7825 */ /* 0x000fe200078e0202 */
[----:B------:R3:W-:Y:S01]  /*27ec0*/  @P4 STG.E desc[UR6][R6.64], R63 ;  /* 0x0000003f06004986 */ /* 0x0007e2000c101906 */
[----:B------:R-:W-:-:S02]  /*27ed0*/  ISETP.LT.AND P4, PT, R146, UR10, !P5 ;  /* 0x0000000a92007c0c */ /* 0x000fc4000ef81270 */
[C---:B------:R-:W-:Y:S01]  /*27ee0*/  IMAD.WIDE R12, R17.reuse, 0x4, R134 ;  /* 0x00000004110c7825 */ /* 0x040fe200078e0286 */
[----:B------:R4:W-:Y:S01]  /*27ef0*/  @P2 STG.E desc[UR6][R10.64], R127 ;  /* 0x0000007f0a002986 */ /* 0x0009e2000c101906 */
[----:B------:R-:W-:Y:S02]  /*27f00*/  ISETP.LT.AND P5, PT, R144, UR10, !P5 ;  /* 0x0000000a90007c0c */ /* 0x000fe4000efa1270 */
[----:B------:R-:W-:Y:S01]  /*27f10*/  VIADD R132, R132, 0x3f ;  /* 0x0000003f84847836 */ /* 0x000fe20000000000 */
[----:B------:R4:W-:Y:S01]  /*27f20*/  @P6 STG.E desc[UR6][R12.64], R64 ;  /* 0x000000400c006986 */ /* 0x0009e2000c101906 */
[C---:B-1----:R-:W-:Y:S01]  /*27f30*/  VIADD R9, R17.reuse, UR5 ;  /* 0x0000000511097c36 */ /* 0x042fe20008000000 */
[----:B------:R-:W-:Y:S01]  /*27f40*/  ISETP.LT.AND P6, PT, R146, UR10, !P0 ;  /* 0x0000000a92007c0c */ /* 0x000fe2000c7c1270 */
[----:B--2---:R-:W-:Y:S01]  /*27f50*/  IMAD.WIDE R4, R17, 0x4, R2 ;  /* 0x0000000411047825 */ /* 0x004fe200078e0202 */
[----:B------:R-:W-:Y:S02]  /*27f60*/  ISETP.GE.AND P3, PT, R132, UR11, PT ;  /* 0x0000000b84007c0c */ /* 0x000fe4000bf66270 */
[----:B------:R-:W-:Y:S01]  /*27f70*/  ISETP.LT.AND P0, PT, R144, UR10, !P0 ;  /* 0x0000000a90007c0c */ /* 0x000fe2000c701270 */
[C---:B---3--:R-:W-:Y:S01]  /*27f80*/  IMAD.WIDE R6, R9.reuse, 0x4, R134 ;  /* 0x0000000409067825 */ /* 0x048fe200078e0286 */
[C---:B------:R-:W-:Y:S01]  /*27f90*/  IADD3 R15, PT, PT, R9.reuse, UR5, RZ ;  /* 0x00000005090f7c10 */ /* 0x040fe2000fffe0ff */
[----:B------:R1:W-:Y:S01]  /*27fa0*/  @P1 STG.E desc[UR6][R4.64], R128 ;  /* 0x0000008004001986 */ /* 0x0003e2000c101906 */
[----:B------:R-:W-:Y:S01]  /*27fb0*/  ISETP.LT.AND P2, PT, R146, UR10, !P3 ;  /* 0x0000000a92007c0c */ /* 0x000fe2000df41270 */
[----:B------:R-:W-:Y:S01]  /*27fc0*/  IMAD.WIDE R8, R9, 0x4, R2 ;  /* 0x0000000409087825 */ /* 0x000fe200078e0202 */
[----:B------:R-:W-:-:S03]  /*27fd0*/  ISETP.LT.AND P3, PT, R144, UR10, !P3 ;  /* 0x0000000a90007c0c */ /* 0x000fc6000df61270 */
[C---:B------:R-:W-:Y:S01]  /*27fe0*/  VIADD R17, R15.reuse, UR5 ;  /* 0x000000050f117c36 */ /* 0x040fe20008000000 */
[----:B------:R1:W-:Y:S01]  /*27ff0*/  @P6 STG.E desc[UR6][R6.64], R65 ;  /* 0x0000004106006986 */ /* 0x0003e2000c101906 */
[----:B----4-:R-:W-:-:S03]  /*28000*/  IMAD.WIDE R10, R15, 0x4, R134 ;  /* 0x000000040f0a7825 */ /* 0x010fc600078e0286 */
[----:B------:R1:W-:Y:S01]  /*28010*/  @P0 STG.E desc[UR6][R8.64], R129 ;  /* 0x0000008108000986 */ /* 0x0003e2000c101906 */
[----:B------:R-:W-:-:S03]  /*28020*/  IMAD.WIDE R12, R15, 0x4, R2 ;  /* 0x000000040f0c7825 */ /* 0x000fc600078e0202 */
[----:B------:R1:W-:Y:S01]  /*28030*/  @P4 STG.E desc[UR6][R10.64], R66 ;  /* 0x000000420a004986 */ /* 0x0003e2000c101906 */
[----:B------:R-:W-:-:S03]  /*28040*/  IMAD.WIDE R134, R17, 0x4, R134 ;  /* 0x0000000411867825 */ /* 0x000fc600078e0286 */
[----:B------:R1:W-:Y:S01]  /*28050*/  @P5 STG.E desc[UR6][R12.64], R130 ;  /* 0x000000820c005986 */ /* 0x0003e2000c101906 */
[----:B------:R-:W-:-:S03]  /*28060*/  IMAD.WIDE R2, R17, 0x4, R2 ;  /* 0x0000000411027825 */ /* 0x000fc600078e0202 */
[----:B------:R1:W-:Y:S04]  /*28070*/  @P2 STG.E desc[UR6][R134.64], R67 ;  /* 0x0000004386002986 */ /* 0x0003e8000c101906 */
[----:B------:R1:W-:Y:S01]  /*28080*/  @P3 STG.E desc[UR6][R2.64], R131 ;  /* 0x0000008302003986 */ /* 0x0003e2000c101906 */
[----:B------:R-:W-:Y:S06]  /*28090*/  BAR.SYNC.DEFER_BLOCKING 0x0 ;  /* 0x0000000000007b1d */ /* 0x000fec0000010000 */
[----:B------:R-:W-:Y:S05]  /*280a0*/  BRA.U UP0, `(.L_x_15) ;  /* 0x0000000100a07547 */ /* 0x000fea000b800000 */
[----:B------:R-:W2:Y:S01]  /*280b0*/  S2UR UR5, SR_CgaCtaId ;  /* 0x00000000000579c3 */ /* 0x000ea20000008800 */
[----:B------:R-:W-:Y:S01]  /*280c0*/  NOP ;  /* 0x0000000000007918 */ /* 0x000fe20000000000 */
[----:B------:R-:W-:Y:S01]  /*280d0*/  UMOV UR4, 0x50 ;  /* 0x0000005000047882 */ /* 0x000fe20000000000 */
[----:B------:R-:W-:Y:S01]  /*280e0*/  IMAD.U32 R0, RZ, RZ, UR47 ;  /* 0x0000002fff007e24 */ /* 0x000fe2000f8e00ff */
[----:B-1----:R-:W-:Y:S01]  /*280f0*/  MOV R3, 0xffff ;  /* 0x0000ffff00037802 */ /* 0x002fe20000000f00 */
[----:B------:R-:W-:-:S03]  /*28100*/  IMAD.MOV.U32 R7, RZ, RZ, 0x1 ;  /* 0x00000001ff077424 */ /* 0x000fc600078e00ff */
[----:B------:R-:W-:-:S04]  /*28110*/  LOP3.LUT R0, R0, 0xffff, RZ, 0xc0, !PT ;  /* 0x0000ffff00007812 */ /* 0x000fc800078ec0ff */
[----:B------:R-:W-:-:S05]  /*28120*/  SHF.R.U32.HI R0, RZ, 0x5, R0 ;  /* 0x00000005ff007819 */ /* 0x000fca0000011600 */
[----:B------:R-:W-:Y:S01]  /*28130*/  VIADD R2, R0, 0x10 ;  /* 0x0000001000027836 */ /* 0x000fe20000000000 */
[----:B------:R-:W-:Y:S01]  /*28140*/  SHF.L.U32 R0, R3, R0, RZ ;  /* 0x0000000003007219 */ /* 0x000fe200000006ff */
[----:B--2---:R-:W-:-:S03]  /*28150*/  ULEA UR6, UR5, UR4, 0x18 ;  /* 0x0000000405067291 */ /* 0x004fc6000f8ec0ff */
[----:B------:R-:W-:-:S04]  /*28160*/  SHF.L.U32 R3, R7, R2, RZ ;  /* 0x0000000207037219 */ /* 0x000fc800000006ff */
[----:B------:R-:W-:Y:S02]  /*28170*/  LOP3.LUT R0, R3, R0, RZ, 0xfc, !PT ;  /* 0x0000000003007212 */ /* 0x000fe400078efcff */
[----:B------:R-:W1:Y:S02]  /*28180*/  LDS R5, [UR6] ;  /* 0x00000006ff057984 */ /* 0x000e640008000800 */
[C---:B------:R-:W-:Y:S02]  /*28190*/  LOP3.LUT R2, R0.reuse, 0xffff, RZ, 0xc0, !PT ;  /* 0x0000ffff00027812 */ /* 0x040fe400078ec0ff */
[----:B-1----:R-:W-:-:S04]  /*281a0*/  LOP3.LUT R3, R0, 0xffff, R5, 0x80, !PT ;  /* 0x0000ffff00037812 */ /* 0x002fc800078e8005 */
[----:B------:R-:W-:-:S13]  /*281b0*/  ISETP.NE.AND P0, PT, R3, R2, PT ;  /* 0x000000020300720c */ /* 0x000fda0003f05270 */
[----:B------:R-:W-:Y:S05]  /*281c0*/  @P0 BRA `(.L_x_16) ;  /* 0x0000000000500947 */ /* 0x000fea0003800000 */
[----:B------:R-:W-:Y:S02]  /*281d0*/  SHF.R.U32.HI R5, RZ, 0x10, R5 ;  /* 0x00000010ff057819 */ /* 0x000fe40000011605 */
[----:B------:R-:W-:-:S04]  /*281e0*/  SHF.R.U32.HI R2, RZ, 0x10, R0 ;  /* 0x00000010ff027819 */ /* 0x000fc80000011600 */
[----:B------:R-:W-:-:S04]  /*281f0*/  LOP3.LUT R5, R5, R2, RZ, 0xc0, !PT ;  /* 0x0000000205057212 */ /* 0x000fc800078ec0ff */
[----:B------:R-:W-:-:S13]  /*28200*/  ISETP.NE.AND P0, PT, R5, R2, PT ;  /* 0x000000020500720c */ /* 0x000fda0003f05270 */
[----:B------:R-:W-:Y:S05]  /*28210*/  @P0 BRA `(.L_x_17) ;  /* 0x0000000000300947 */ /* 0x000fea0003800000 */
[----:B------:R-:W-:Y:S01]  /*28220*/  R2UR UR4, R0 ;  /* 0x00000000000472ca */ /* 0x000fe200000e0000 */
[----:B------:R-:W-:Y:S01]  /*28230*/  VOTEU.ANY UR5, UPT, PT ;  /* 0x0000000000057886 */ /* 0x000fe200038e0100 */
[----:B------:R-:W1:Y:S01]  /*28240*/  S2R R0, SR_LANEID ;  /* 0x0000000000007919 */ /* 0x000e620000000000 */
[----:B------:R-:W-:-:S10]  /*28250*/  UFLO.U32 UR5, UR5 ;  /* 0x00000005000572bd */ /* 0x000fd400080e0000 */
[----:B------:R-:W-:-:S06]  /*28260*/  ULOP3.LUT UR4, URZ, UR4, URZ, 0x33, !UPT ;  /* 0x00000004ff047292 */ /* 0x000fcc000f8e33ff */
[----:B------:R-:W-:-:S04]  /*28270*/  MOV R2, UR4 ;  /* 0x0000000400027c02 */ /* 0x000fc80008000f00 */
[----:B------:R-:W2:Y:S02]  /*28280*/  REDUX UR7, R2 ;  /* 0x00000000020773c4 */ /* 0x000ea40000000000 */
[----:B------:R3:W-:Y:S01]  /*28290*/  UTCATOMSWS.AND URZ, UR4 ;  /* 0x0000000400ff79e3 */ /* 0x0007e20008000000 */
[----:B-1----:R-:W-:Y:S01]  /*282a0*/  ISETP.EQ.U32.AND P0, PT, R0, UR5, PT ;  /* 0x0000000500007c0c */ /* 0x002fe2000bf02070 */
[----:B--2---:R-:W-:-:S12]  /*282b0*/  IMAD.U32 R0, RZ, RZ, UR7 ;  /* 0x00000007ff007e24 */ /* 0x004fd8000f8e00ff */
[----:B------:R3:W-:Y:S01]  /*282c0*/  @P0 ATOMS.AND RZ, [UR6], R0 ;  /* 0x00000000ffff098c */ /* 0x0007e2000a800006 */
[----:B------:R-:W-:Y:S05]  /*282d0*/  BRA `(.L_x_15) ;  /* 0x0000000000147947 */ /* 0x000fea0003800000 */
.L_x_17:
[----:B------:R-:W-:-:S07]  /*282e0*/  MOV R2, 0x28300 ;  /* 0x0002830000027802 */ /* 0x000fce0000000f00 */
[----:B-----5:R-:W-:Y:S05]  /*282f0*/  CALL.REL.NOINC `($__internal_0_$__cuda_sm10x_tcgen05_guardrail_trap_col_being_dealloced_not_returned_by_alloc) ;  /* 0x00000000002c7944 */ /* 0x020fea0003c00000 */
[----:B------:R-:W-:Y:S05]  /*28300*/  BRA `(.L_x_15) ;  /* 0x0000000000087947 */ /* 0x000fea0003800000 */
.L_x_16:
[----:B------:R-:W-:-:S07]  /*28310*/  MOV R2, 0x28330 ;  /* 0x0002833000027802 */ /* 0x000fce0000000f00 */
[----:B-----5:R-:W-:Y:S05]  /*28320*/  CALL.REL.NOINC `($__internal_2_$__cuda_sm10x_tcgen05_guardrail_trap_unallocated_columns_being_dealloced) ;  /* 0x0000000000387944 */ /* 0x020fea0003c00000 */
.L_x_15:
[----:B------:R-:W-:Y:S01]  /*28330*/  NOP ;  /* 0x0000000000007918 */ /* 0x000fe20000000000 */
[----:B---3--:R-:W-:Y:S05]  /*28340*/  EXIT ;  /* 0x000000000000794d */ /* 0x008fea0003800000 */
.L_x_10:
[----:B------:R-:W2:Y:S02]  /*28350*/  SYNCS.PHASECHK.TRANS64.TRYWAIT P2, [UR49], R4 ;  /* 0x00000004ff0075a7 */ /* 0x000ea40008041131 */
[----:B--2---:R-:W-:Y:S05]  /*28360*/  @!P2 BRA `(.L_x_10) ;  /* 0xfffffffc00f8a947 */ /* 0x004fea000383ffff */
[----:B------:R-:W-:Y:S05]  /*28370*/  BRA `(.L_x_18) ;  /* 0xfffffee400747947 */ /* 0x000fea000383ffff */
.L_x_14:
[----:B------:R-:W1:Y:S02]  /*28380*/  SYNCS.PHASECHK.TRANS64.TRYWAIT P0, [UR49], R0 ;  /* 0x00000000ff0075a7 */ /* 0x000e640008001131 */
[----:B-1----:R-:W-:Y:S05]  /*28390*/  @!P0 BRA `(.L_x_14) ;  /* 0xfffffffc00f88947 */ /* 0x002fea000383ffff */
[----:B------:R-:W-:Y:S05]  /*283a0*/  BRA `(.L_x_13) ;  /* 0xffffffd400fc7947 */ /* 0x000fea000383ffff */
        .weak           $__internal_0_$__cuda_sm10x_tcgen05_guardrail_trap_col_being_dealloced_not_returned_by_alloc
        .type           $__internal_0_$__cuda_sm10x_tcgen05_guardrail_trap_col_being_dealloced_not_returned_by_alloc,@function
        .size           $__internal_0_$__cuda_sm10x_tcgen05_guardrail_trap_col_being_dealloced_not_returned_by_alloc,($__internal_1_$__cuda_sm10x_tcgen05_guardrail_trap_phase_invalid_during_alloc - $__internal_0_$__cuda_sm10x_tcgen05_guardrail_trap_col_being_dealloced_not_returned_by_alloc)
$__internal_0_$__cuda_sm10x_tcgen05_guardrail_trap_col_being_dealloced_not_returned_by_alloc:
[----:B------:R-:W-:Y:S05]  /*283b0*/  BPT.TRAP 0x1 ;  /* 0x000000040000795c */ /* 0x000fea0000300000 */
[----:B------:R-:W-:-:S04]  /*283c0*/  IMAD.MOV.U32 R3, RZ, RZ, 0x0 ;  /* 0x00000000ff037424 */ /* 0x000fc800078e00ff */
[----:B------:R-:W-:Y:S05]  /*283d0*/  RET.REL.NODEC R2 `(matmul_kernel) ;  /* 0xfffffd7c02087950 */ /* 0x000fea0003c3ffff */
        .weak           $__internal_1_$__cuda_sm10x_tcgen05_guardrail_trap_phase_invalid_during_alloc
        .type           $__internal_1_$__cuda_sm10x_tcgen05_guardrail_trap_phase_invalid_during_alloc,@function
        .size           $__internal_1_$__cuda_sm10x_tcgen05_guardrail_trap_phase_invalid_during_alloc,($__internal_2_$__cuda_sm10x_tcgen05_guardrail_trap_unallocated_columns_being_dealloced - $__internal_1_$__cuda_sm10x_tcgen05_guardrail_trap_phase_invalid_during_alloc)
$__internal_1_$__cuda_sm10x_tcgen05_guardrail_trap_phase_invalid_during_alloc:
[----:B------:R-:W-:Y:S05]  /*283e0*/  BPT.TRAP 0x1 ;  /* 0x000000040000795c */ /* 0x000fea0000300000 */
[----:B------:R-:W-:-:S04]  /*283f0*/  HFMA2 R3, -RZ, RZ, 0, 0 ;  /* 0x00000000ff037431 */ /* 0x000fc800000001ff */
[----:B------:R-:W-:Y:S05]  /*28400*/  RET.REL.NODEC R2 `(matmul_kernel) ;  /* 0xfffffd7802fc7950 */ /* 0x000fea0003c3ffff */
        .weak           $__internal_2_$__cuda_sm10x_tcgen05_guardrail_trap_unallocated_columns_being_dealloced
        .type           $__internal_2_$__cuda_sm10x_tcgen05_guardrail_trap_unallocated_columns_being_dealloced,@function
        .size           $__internal_2_$__cuda_sm10x_tcgen05_guardrail_trap_unallocated_columns_being_dealloced,(.L_x_22 - $__internal_2_$__cuda_sm10x_tcgen05_guardrail_trap_unallocated_columns_being_dealloced)
$__internal_2_$__cuda_sm10x_tcgen05_guardrail_trap_unallocated_columns_being_dealloced:
[----:B------:R-:W-:Y:S05]  /*28410*/  BPT.TRAP 0x1 ;  /* 0x000000040000795c */ /* 0x000fea0000300000 */
[----:B------:R-:W-:-:S04]  /*28420*/  IMAD.MOV.U32 R3, RZ, RZ, 0x0 ;  /* 0x00000000ff037424 */ /* 0x000fc800078e00ff */
[----:B------:R-:W-:Y:S05]  /*28430*/  RET.REL.NODEC R2 `(matmul_kernel) ;  /* 0xfffffd7802f07950 */ /* 0x000fea0003c3ffff */
.L_x_19:
[----:B------:R-:W-:-:S00]  /*28440*/  BRA `(.L_x_19) ;  /* 0xfffffffc00fc7947 */ /* 0x000fc0000383ffff */
[----:B------:R-:W-:-:S00]  /*28450*/  NOP ;  /* 0x0000000000007918 */ /* 0x000fc00000000000 */
        /* <DEDUP_REMOVED lines=10> */
.L_x_22:


//--------------------- .nv.shared.matmul_kernel  --------------------------
	.section	.nv.shared.matmul_kernel,"aw",@nobits
	.sectionflags	@""
	.align	16
	.zero		1024


//--------------------- .nv.shared.reserved.0     --------------------------
	.section	.nv.shared.reserved.0,"aw",@nobits
	.align	8
	.weak		__nv_reservedSMEM_offset_0_alias
	.size		__nv_reservedSMEM_offset_0_alias, 0, 64
	.other		__nv_reservedSMEM_offset_0_alias,@"STO_CUDA_RESERVED_SHARED STV_DEFAULT"
__nv_reservedSMEM_offset_0_alias:
	.zero		0
.nv.shared.reserved.0:
	.zero		64
	.weak		__nv_reservedSMEM_allocation_phase
	.type		__nv_reservedSMEM_allocation_phase,@object
	.size		__nv_reservedSMEM_allocation_phase,(.L_0 - __nv_reservedSMEM_allocation_phase)
__nv_reservedSMEM_allocation_phase:
	.zero		1
.L_0:
	.zero		7
	.weak		__nv_reservedSMEM_devtool_atexit_pc
	.type		__nv_reservedSMEM_devtool_atexit_pc,@object
	.size		__nv_reservedSMEM_devtool_atexit_pc,(__nv_reservedSMEM_allocation_mask - __nv_reservedSMEM_devtool_atexit_pc)
__nv_reservedSMEM_devtool_atexit_pc:
	.zero		8
	.weak		__nv_reservedSMEM_allocation_mask
	.type		__nv_reservedSMEM_allocation_mask,@object
	.size		__nv_reservedSMEM_allocation_mask,(.L_2 - __nv_reservedSMEM_allocation_mask)
__nv_reservedSMEM_allocation_mask:
	.zero		4
.L_2:


//--------------------- .nv.constant0.matmul_kernel --------------------------
	.section	.nv.constant0.matmul_kernel,"a",@progbits
	.sectionflags	@""
	.align	4
.nv.constant0.matmul_kernel:
	.zero		976


//--------------------- SYMBOLS --------------------------

	.type		.nv.reservedSmem.offset0,@object
	.size		.nv.reservedSmem.offset0,0x4
	.type		.nv.reservedSmem.cap,@object
	.size		.nv.reservedSmem.cap,0x4
